//
// Generated by NVIDIA NVVM Compiler
//
// Compiler Build ID: CL-36424714
// Cuda compilation tools, release 13.0, V13.0.88
// Based on NVVM 20.0.0
//

.version 9.0
.target sm_100
.address_size 64

	// .globl	_Z14biggest_numberPjS_
// _ZZ17biggest_number_SMPjS_E14biggestInBlock has been demoted
.global .align 1 .b8 _ZN30_INTERNAL_5e2b45a7_4_k_cu_main4cuda3std3__45__cpo5beginE[1];
.global .align 1 .b8 _ZN30_INTERNAL_5e2b45a7_4_k_cu_main4cuda3std3__45__cpo3endE[1];
.global .align 1 .b8 _ZN30_INTERNAL_5e2b45a7_4_k_cu_main4cuda3std3__45__cpo6cbeginE[1];
.global .align 1 .b8 _ZN30_INTERNAL_5e2b45a7_4_k_cu_main4cuda3std3__45__cpo4cendE[1];
.global .align 1 .b8 _ZN30_INTERNAL_5e2b45a7_4_k_cu_main4cuda3std3__45__cpo6rbeginE[1];
.global .align 1 .b8 _ZN30_INTERNAL_5e2b45a7_4_k_cu_main4cuda3std3__45__cpo4rendE[1];
.global .align 1 .b8 _ZN30_INTERNAL_5e2b45a7_4_k_cu_main4cuda3std3__45__cpo7crbeginE[1];
.global .align 1 .b8 _ZN30_INTERNAL_5e2b45a7_4_k_cu_main4cuda3std3__45__cpo5crendE[1];
.global .align 1 .b8 _ZN30_INTERNAL_5e2b45a7_4_k_cu_main4cuda3std3__432_GLOBAL__N__5e2b45a7_4_k_cu_main6ignoreE[1];
.global .align 1 .b8 _ZN30_INTERNAL_5e2b45a7_4_k_cu_main4cuda3std3__419piecewise_constructE[1];
.global .align 1 .b8 _ZN30_INTERNAL_5e2b45a7_4_k_cu_main4cuda3std3__48in_placeE[1];
.global .align 1 .b8 _ZN30_INTERNAL_5e2b45a7_4_k_cu_main4cuda3std3__420unreachable_sentinelE[1];
.global .align 1 .b8 _ZN30_INTERNAL_5e2b45a7_4_k_cu_main4cuda3std3__47nulloptE[1];
.global .align 1 .b8 _ZN30_INTERNAL_5e2b45a7_4_k_cu_main4cuda3std3__48unexpectE[1];
.global .align 1 .b8 _ZN30_INTERNAL_5e2b45a7_4_k_cu_main4cuda3std6ranges3__45__cpo4swapE[1];
.global .align 1 .b8 _ZN30_INTERNAL_5e2b45a7_4_k_cu_main4cuda3std6ranges3__45__cpo9iter_moveE[1];
.global .align 1 .b8 _ZN30_INTERNAL_5e2b45a7_4_k_cu_main4cuda3std6ranges3__45__cpo5beginE[1];
.global .align 1 .b8 _ZN30_INTERNAL_5e2b45a7_4_k_cu_main4cuda3std6ranges3__45__cpo3endE[1];
.global .align 1 .b8 _ZN30_INTERNAL_5e2b45a7_4_k_cu_main4cuda3std6ranges3__45__cpo6cbeginE[1];
.global .align 1 .b8 _ZN30_INTERNAL_5e2b45a7_4_k_cu_main4cuda3std6ranges3__45__cpo4cendE[1];
.global .align 1 .b8 _ZN30_INTERNAL_5e2b45a7_4_k_cu_main4cuda3std6ranges3__45__cpo7advanceE[1];
.global .align 1 .b8 _ZN30_INTERNAL_5e2b45a7_4_k_cu_main4cuda3std6ranges3__45__cpo9iter_swapE[1];
.global .align 1 .b8 _ZN30_INTERNAL_5e2b45a7_4_k_cu_main4cuda3std6ranges3__45__cpo4nextE[1];
.global .align 1 .b8 _ZN30_INTERNAL_5e2b45a7_4_k_cu_main4cuda3std6ranges3__45__cpo4prevE[1];
.global .align 1 .b8 _ZN30_INTERNAL_5e2b45a7_4_k_cu_main4cuda3std6ranges3__45__cpo4dataE[1];
.global .align 1 .b8 _ZN30_INTERNAL_5e2b45a7_4_k_cu_main4cuda3std6ranges3__45__cpo5cdataE[1];
.global .align 1 .b8 _ZN30_INTERNAL_5e2b45a7_4_k_cu_main4cuda3std6ranges3__45__cpo4sizeE[1];
.global .align 1 .b8 _ZN30_INTERNAL_5e2b45a7_4_k_cu_main4cuda3std6ranges3__45__cpo5ssizeE[1];
.global .align 1 .b8 _ZN30_INTERNAL_5e2b45a7_4_k_cu_main4cuda3std6ranges3__45__cpo8distanceE[1];
.global .align 1 .b8 _ZN30_INTERNAL_5e2b45a7_4_k_cu_main6thrust24THRUST_300001_SM_1000_NS8cuda_cub3parE[1];
.global .align 1 .b8 _ZN30_INTERNAL_5e2b45a7_4_k_cu_main6thrust24THRUST_300001_SM_1000_NS8cuda_cub10par_nosyncE[1];
.global .align 1 .b8 _ZN30_INTERNAL_5e2b45a7_4_k_cu_main6thrust24THRUST_300001_SM_1000_NS6system6detail10sequential3seqE[1];
.global .align 1 .b8 _ZN30_INTERNAL_5e2b45a7_4_k_cu_main6thrust24THRUST_300001_SM_1000_NS6system3cpp3parE[1];
.global .align 1 .b8 _ZN30_INTERNAL_5e2b45a7_4_k_cu_main6thrust24THRUST_300001_SM_1000_NS12placeholders2_1E[1];
.global .align 1 .b8 _ZN30_INTERNAL_5e2b45a7_4_k_cu_main6thrust24THRUST_300001_SM_1000_NS12placeholders2_2E[1];
.global .align 1 .b8 _ZN30_INTERNAL_5e2b45a7_4_k_cu_main6thrust24THRUST_300001_SM_1000_NS12placeholders2_3E[1];
.global .align 1 .b8 _ZN30_INTERNAL_5e2b45a7_4_k_cu_main6thrust24THRUST_300001_SM_1000_NS12placeholders2_4E[1];
.global .align 1 .b8 _ZN30_INTERNAL_5e2b45a7_4_k_cu_main6thrust24THRUST_300001_SM_1000_NS12placeholders2_5E[1];
.global .align 1 .b8 _ZN30_INTERNAL_5e2b45a7_4_k_cu_main6thrust24THRUST_300001_SM_1000_NS12placeholders2_6E[1];
.global .align 1 .b8 _ZN30_INTERNAL_5e2b45a7_4_k_cu_main6thrust24THRUST_300001_SM_1000_NS12placeholders2_7E[1];
.global .align 1 .b8 _ZN30_INTERNAL_5e2b45a7_4_k_cu_main6thrust24THRUST_300001_SM_1000_NS12placeholders2_8E[1];
.global .align 1 .b8 _ZN30_INTERNAL_5e2b45a7_4_k_cu_main6thrust24THRUST_300001_SM_1000_NS12placeholders2_9E[1];
.global .align 1 .b8 _ZN30_INTERNAL_5e2b45a7_4_k_cu_main6thrust24THRUST_300001_SM_1000_NS12placeholders3_10E[1];
.global .align 1 .b8 _ZN30_INTERNAL_5e2b45a7_4_k_cu_main6thrust24THRUST_300001_SM_1000_NS3seqE[1];
.global .align 1 .b8 _ZN30_INTERNAL_5e2b45a7_4_k_cu_main6thrust24THRUST_300001_SM_1000_NS6deviceE[1];
.extern .shared .align 16 .b8 _ZN6thrust24THRUST_300001_SM_1000_NS8cuda_cub4core6detail5shmemE[];

.visible .entry _Z14biggest_numberPjS_(
	.param .u64 .ptr .align 1 _Z14biggest_numberPjS__param_0,
	.param .u64 .ptr .align 1 _Z14biggest_numberPjS__param_1
)
{
	.reg .pred 	%p<2>;
	.reg .b32 	%r<7>;
	.reg .b64 	%rd<7>;

	ld.param.u64 	%rd1, [_Z14biggest_numberPjS__param_0];
	ld.param.u64 	%rd2, [_Z14biggest_numberPjS__param_1];
	mov.u32 	%r2, %tid.x;
	mov.u32 	%r3, %ctaid.x;
	mov.u32 	%r4, %ntid.x;
	mad.lo.s32 	%r1, %r3, %r4, %r2;
	setp.gt.u32 	%p1, %r1, 1999999999;
	@%p1 bra 	$L__BB0_2;
	cvta.to.global.u64 	%rd3, %rd1;
	cvta.to.global.u64 	%rd4, %rd2;
	mul.wide.u32 	%rd5, %r1, 4;
	add.s64 	%rd6, %rd3, %rd5;
	ld.global.u32 	%r5, [%rd6];
	atom.global.max.u32 	%r6, [%rd4], %r5;
$L__BB0_2:
	ret;

}
	// .globl	_Z17biggest_number_SMPjS_
.visible .entry _Z17biggest_number_SMPjS_(
	.param .u64 .ptr .align 1 _Z17biggest_number_SMPjS__param_0,
	.param .u64 .ptr .align 1 _Z17biggest_number_SMPjS__param_1
)
{
	.reg .pred 	%p<4>;
	.reg .b32 	%r<10>;
	.reg .b64 	%rd<7>;
	// demoted variable
	.shared .align 4 .u32 _ZZ17biggest_number_SMPjS_E14biggestInBlock;
	ld.param.u64 	%rd1, [_Z17biggest_number_SMPjS__param_0];
	ld.param.u64 	%rd2, [_Z17biggest_number_SMPjS__param_1];
	mov.u32 	%r1, %tid.x;
	mov.u32 	%r3, %ctaid.x;
	mov.u32 	%r4, %ntid.x;
	mad.lo.s32 	%r2, %r3, %r4, %r1;
	setp.gt.u32 	%p1, %r2, 1999999999;
	@%p1 bra 	$L__BB1_5;
	setp.ne.s32 	%p2, %r1, 0;
	@%p2 bra 	$L__BB1_3;
	mov.b32 	%r5, 0;
	st.shared.u32 	[_ZZ17biggest_number_SMPjS_E14biggestInBlock], %r5;
$L__BB1_3:
	setp.ne.s32 	%p3, %r1, 0;
	bar.sync 	0;
	cvta.to.global.u64 	%rd3, %rd1;
	mul.wide.u32 	%rd4, %r2, 4;
	add.s64 	%rd5, %rd3, %rd4;
	ld.global.u32 	%r6, [%rd5];
	atom.shared.max.u32 	%r7, [_ZZ17biggest_number_SMPjS_E14biggestInBlock], %r6;
	bar.sync 	0;
	@%p3 bra 	$L__BB1_5;
	ld.shared.u32 	%r8, [_ZZ17biggest_number_SMPjS_E14biggestInBlock];
	cvta.to.global.u64 	%rd6, %rd2;
	atom.global.max.u32 	%r9, [%rd6], %r8;
$L__BB1_5:
	ret;

}
	// .globl	_Z28biggest_number_fewer_threadsPjS_
.visible .entry _Z28biggest_number_fewer_threadsPjS_(
	.param .u64 .ptr .align 1 _Z28biggest_number_fewer_threadsPjS__param_0,
	.param .u64 .ptr .align 1 _Z28biggest_number_fewer_threadsPjS__param_1
)
{
	.reg .pred 	%p<2>;
	.reg .b32 	%r<26>;
	.reg .b64 	%rd<7>;

	ld.param.u64 	%rd1, [_Z28biggest_number_fewer_threadsPjS__param_0];
	ld.param.u64 	%rd2, [_Z28biggest_number_fewer_threadsPjS__param_1];
	mov.u32 	%r2, %tid.x;
	mov.u32 	%r3, %ctaid.x;
	mov.u32 	%r4, %ntid.x;
	mad.lo.s32 	%r1, %r3, %r4, %r2;
	setp.gt.u32 	%p1, %r1, 199999999;
	@%p1 bra 	$L__BB2_2;
	cvta.to.global.u64 	%rd3, %rd2;
	cvta.to.global.u64 	%rd4, %rd1;
	mul.lo.s32 	%r5, %r1, 10;
	mul.wide.u32 	%rd5, %r5, 4;
	add.s64 	%rd6, %rd4, %rd5;
	ld.global.u32 	%r6, [%rd6];
	ld.global.u32 	%r7, [%rd6+4];
	max.u32 	%r8, %r6, %r7;
	ld.global.u32 	%r9, [%rd6+8];
	max.u32 	%r10, %r8, %r9;
	ld.global.u32 	%r11, [%rd6+12];
	max.u32 	%r12, %r10, %r11;
	ld.global.u32 	%r13, [%rd6+16];
	max.u32 	%r14, %r12, %r13;
	ld.global.u32 	%r15, [%rd6+20];
	max.u32 	%r16, %r14, %r15;
	ld.global.u32 	%r17, [%rd6+24];
	max.u32 	%r18, %r16, %r17;
	ld.global.u32 	%r19, [%rd6+28];
	max.u32 	%r20, %r18, %r19;
	ld.global.u32 	%r21, [%rd6+32];
	max.u32 	%r22, %r20, %r21;
	ld.global.u32 	%r23, [%rd6+36];
	max.u32 	%r24, %r22, %r23;
	atom.global.max.u32 	%r25, [%rd3], %r24;
$L__BB2_2:
	ret;

}
	// .globl	_Z6warmupPj
.visible .entry _Z6warmupPj(
	.param .u64 .ptr .align 1 _Z6warmupPj_param_0
)
{
	.reg .pred 	%p<2>;
	.reg .b32 	%r<3>;
	.reg .b64 	%rd<3>;

	ld.param.u64 	%rd1, [_Z6warmupPj_param_0];
	mov.u32 	%r1, %tid.x;
	setp.ne.s32 	%p1, %r1, 0;
	@%p1 bra 	$L__BB3_2;
	cvta.to.global.u64 	%rd2, %rd1;
	mov.b32 	%r2, 555;
	st.global.u32 	[%rd2], %r2;
$L__BB3_2:
	ret;

}
	// .globl	_ZN6thrust24THRUST_300001_SM_1000_NS8cuda_cub4core6detail13_kernel_agentINS1_8__reduce11ReduceAgentINS0_12zip_iteratorIN4cuda3std3__45tupleIJNS0_6detail15normal_iteratorINS0_10device_ptrIjEEEENS0_17counting_iteratorIlNS0_11use_defaultESI_SI_EEEEEEEPNSB_IJjlEEESM_iNS1_9__extrema9arg_max_fIjlNSA_4lessIjEEEEEEJSL_SN_iSS_EEEvDpT0_
.visible .entry _ZN6thrust24THRUST_300001_SM_1000_NS8cuda_cub4core6detail13_kernel_agentINS1_8__reduce11ReduceAgentINS0_12zip_iteratorIN4cuda3std3__45tupleIJNS0_6detail15normal_iteratorINS0_10device_ptrIjEEEENS0_17counting_iteratorIlNS0_11use_defaultESI_SI_EEEEEEEPNSB_IJjlEEESM_iNS1_9__extrema9arg_max_fIjlNSA_4lessIjEEEEEEJSL_SN_iSS_EEEvDpT0_(
	.param .align 8 .b8 _ZN6thrust24THRUST_300001_SM_1000_NS8cuda_cub4core6detail13_kernel_agentINS1_8__reduce11ReduceAgentINS0_12zip_iteratorIN4cuda3std3__45tupleIJNS0_6detail15normal_iteratorINS0_10device_ptrIjEEEENS0_17counting_iteratorIlNS0_11use_defaultESI_SI_EEEEEEEPNSB_IJjlEEESM_iNS1_9__extrema9arg_max_fIjlNSA_4lessIjEEEEEEJSL_SN_iSS_EEEvDpT0__param_0[16],
	.param .u64 .ptr .align 1 _ZN6thrust24THRUST_300001_SM_1000_NS8cuda_cub4core6detail13_kernel_agentINS1_8__reduce11ReduceAgentINS0_12zip_iteratorIN4cuda3std3__45tupleIJNS0_6detail15normal_iteratorINS0_10device_ptrIjEEEENS0_17counting_iteratorIlNS0_11use_defaultESI_SI_EEEEEEEPNSB_IJjlEEESM_iNS1_9__extrema9arg_max_fIjlNSA_4lessIjEEEEEEJSL_SN_iSS_EEEvDpT0__param_1,
	.param .u32 _ZN6thrust24THRUST_300001_SM_1000_NS8cuda_cub4core6detail13_kernel_agentINS1_8__reduce11ReduceAgentINS0_12zip_iteratorIN4cuda3std3__45tupleIJNS0_6detail15normal_iteratorINS0_10device_ptrIjEEEENS0_17counting_iteratorIlNS0_11use_defaultESI_SI_EEEEEEEPNSB_IJjlEEESM_iNS1_9__extrema9arg_max_fIjlNSA_4lessIjEEEEEEJSL_SN_iSS_EEEvDpT0__param_2,
	.param .align 1 .b8 _ZN6thrust24THRUST_300001_SM_1000_NS8cuda_cub4core6detail13_kernel_agentINS1_8__reduce11ReduceAgentINS0_12zip_iteratorIN4cuda3std3__45tupleIJNS0_6detail15normal_iteratorINS0_10device_ptrIjEEEENS0_17counting_iteratorIlNS0_11use_defaultESI_SI_EEEEEEEPNSB_IJjlEEESM_iNS1_9__extrema9arg_max_fIjlNSA_4lessIjEEEEEEJSL_SN_iSS_EEEvDpT0__param_3[1]
)
.maxntid 256
{
	.reg .pred 	%p<213>;
	.reg .b32 	%r<641>;
	.reg .b64 	%rd<305>;

	ld.param.u64 	%rd195, [_ZN6thrust24THRUST_300001_SM_1000_NS8cuda_cub4core6detail13_kernel_agentINS1_8__reduce11ReduceAgentINS0_12zip_iteratorIN4cuda3std3__45tupleIJNS0_6detail15normal_iteratorINS0_10device_ptrIjEEEENS0_17counting_iteratorIlNS0_11use_defaultESI_SI_EEEEEEEPNSB_IJjlEEESM_iNS1_9__extrema9arg_max_fIjlNSA_4lessIjEEEEEEJSL_SN_iSS_EEEvDpT0__param_0+8];
	ld.param.u64 	%rd194, [_ZN6thrust24THRUST_300001_SM_1000_NS8cuda_cub4core6detail13_kernel_agentINS1_8__reduce11ReduceAgentINS0_12zip_iteratorIN4cuda3std3__45tupleIJNS0_6detail15normal_iteratorINS0_10device_ptrIjEEEENS0_17counting_iteratorIlNS0_11use_defaultESI_SI_EEEEEEEPNSB_IJjlEEESM_iNS1_9__extrema9arg_max_fIjlNSA_4lessIjEEEEEEJSL_SN_iSS_EEEvDpT0__param_0];
	ld.param.u32 	%r205, [_ZN6thrust24THRUST_300001_SM_1000_NS8cuda_cub4core6detail13_kernel_agentINS1_8__reduce11ReduceAgentINS0_12zip_iteratorIN4cuda3std3__45tupleIJNS0_6detail15normal_iteratorINS0_10device_ptrIjEEEENS0_17counting_iteratorIlNS0_11use_defaultESI_SI_EEEEEEEPNSB_IJjlEEESM_iNS1_9__extrema9arg_max_fIjlNSA_4lessIjEEEEEEJSL_SN_iSS_EEEvDpT0__param_2];
	setp.eq.s32 	%p1, %r205, 0;
	@%p1 bra 	$L__BB4_206;
	cvta.to.global.u64 	%rd1, %rd194;
	setp.gt.s32 	%p2, %r205, 1279;
	@%p2 bra 	$L__BB4_122;
	mov.u32 	%r1, %tid.x;
	setp.ge.s32 	%p96, %r1, %r205;
	mov.b32 	%r580, 0;
	mov.b64 	%rd246, 0;
	mov.u32 	%r572, %r1;
	@%p96 bra 	$L__BB4_4;
	cvt.u64.u32 	%rd222, %r1;
	mul.wide.u32 	%rd223, %r1, 4;
	add.s64 	%rd224, %rd1, %rd223;
	add.s64 	%rd246, %rd195, %rd222;
	ld.global.u32 	%r580, [%rd224];
	add.s32 	%r572, %r1, 256;
$L__BB4_4:
	setp.ge.s32 	%p97, %r572, %r205;
	@%p97 bra 	$L__BB4_26;
	not.b32 	%r338, %r572;
	add.s32 	%r6, %r205, %r338;
	and.b32  	%r339, %r6, 768;
	setp.eq.s32 	%p98, %r339, 768;
	@%p98 bra 	$L__BB4_11;
	cvt.u64.u32 	%rd226, %r572;
	add.s64 	%rd237, %rd195, %rd226;
	mul.wide.u32 	%rd227, %r572, 4;
	add.s64 	%rd236, %rd1, %rd227;
	shr.u32 	%r340, %r6, 8;
	add.s32 	%r341, %r340, 1;
	and.b32  	%r342, %r341, 3;
	neg.s32 	%r568, %r342;
$L__BB4_7:
	.pragma "nounroll";
	mov.u64 	%rd9, %rd246;
	mov.u32 	%r10, %r580;
	ld.global.u32 	%r11, [%rd236];
	setp.lt.u32 	%p99, %r10, %r11;
	mov.u64 	%rd246, %rd237;
	mov.u32 	%r580, %r11;
	@%p99 bra 	$L__BB4_10;
	setp.lt.u32 	%p100, %r11, %r10;
	mov.u64 	%rd246, %rd9;
	mov.u32 	%r580, %r10;
	@%p100 bra 	$L__BB4_10;
	setp.lt.s64 	%p101, %rd9, %rd237;
	min.s64 	%rd246, %rd9, %rd237;
	selp.b32 	%r580, %r10, %r11, %p101;
$L__BB4_10:
	add.s32 	%r572, %r572, 256;
	add.s64 	%rd237, %rd237, 256;
	add.s64 	%rd236, %rd236, 1024;
	add.s32 	%r568, %r568, 1;
	setp.ne.s32 	%p102, %r568, 0;
	@%p102 bra 	$L__BB4_7;
$L__BB4_11:
	setp.lt.u32 	%p103, %r6, 768;
	@%p103 bra 	$L__BB4_26;
	add.s32 	%r575, %r572, 512;
$L__BB4_13:
	mov.u32 	%r20, %r575;
	add.s32 	%r343, %r20, -512;
	cvt.s64.s32 	%rd228, %r343;
	mul.wide.s32 	%rd229, %r343, 4;
	add.s64 	%rd17, %rd1, %rd229;
	add.s64 	%rd18, %rd195, %rd228;
	ld.global.u32 	%r22, [%rd17];
	setp.lt.u32 	%p104, %r580, %r22;
	mov.u64 	%rd243, %rd18;
	mov.u32 	%r577, %r22;
	@%p104 bra 	$L__BB4_16;
	setp.lt.u32 	%p105, %r22, %r580;
	mov.u64 	%rd243, %rd246;
	mov.u32 	%r577, %r580;
	@%p105 bra 	$L__BB4_16;
	setp.lt.s64 	%p106, %rd246, %rd18;
	min.s64 	%rd243, %rd246, %rd18;
	selp.b32 	%r577, %r580, %r22, %p106;
$L__BB4_16:
	add.s32 	%r344, %r20, -256;
	cvt.s64.s32 	%rd230, %r344;
	add.s64 	%rd21, %rd195, %rd230;
	ld.global.u32 	%r25, [%rd17+1024];
	setp.lt.u32 	%p107, %r577, %r25;
	mov.u64 	%rd244, %rd21;
	mov.u32 	%r578, %r25;
	@%p107 bra 	$L__BB4_19;
	setp.lt.u32 	%p108, %r25, %r577;
	mov.u64 	%rd244, %rd243;
	mov.u32 	%r578, %r577;
	@%p108 bra 	$L__BB4_19;
	setp.lt.s64 	%p109, %rd243, %rd21;
	min.s64 	%rd244, %rd243, %rd21;
	selp.b32 	%r578, %r577, %r25, %p109;
$L__BB4_19:
	cvt.s64.s32 	%rd231, %r20;
	add.s64 	%rd24, %rd195, %rd231;
	ld.global.u32 	%r28, [%rd17+2048];
	setp.lt.u32 	%p110, %r578, %r28;
	mov.u64 	%rd245, %rd24;
	mov.u32 	%r579, %r28;
	@%p110 bra 	$L__BB4_22;
	setp.lt.u32 	%p111, %r28, %r578;
	mov.u64 	%rd245, %rd244;
	mov.u32 	%r579, %r578;
	@%p111 bra 	$L__BB4_22;
	setp.lt.s64 	%p112, %rd244, %rd24;
	min.s64 	%rd245, %rd244, %rd24;
	selp.b32 	%r579, %r578, %r28, %p112;
$L__BB4_22:
	add.s32 	%r345, %r20, 256;
	cvt.s64.s32 	%rd232, %r345;
	add.s64 	%rd27, %rd195, %rd232;
	ld.global.u32 	%r31, [%rd17+3072];
	setp.lt.u32 	%p113, %r579, %r31;
	mov.u64 	%rd246, %rd27;
	mov.u32 	%r580, %r31;
	@%p113 bra 	$L__BB4_25;
	setp.lt.u32 	%p114, %r31, %r579;
	mov.u64 	%rd246, %rd245;
	mov.u32 	%r580, %r579;
	@%p114 bra 	$L__BB4_25;
	setp.lt.s64 	%p115, %rd245, %rd27;
	min.s64 	%rd246, %rd245, %rd27;
	selp.b32 	%r580, %r579, %r31, %p115;
$L__BB4_25:
	add.s32 	%r575, %r20, 1024;
	add.s32 	%r346, %r20, 512;
	setp.lt.s32 	%p116, %r346, %r205;
	@%p116 bra 	$L__BB4_13;
$L__BB4_26:
	setp.lt.s32 	%p117, %r205, 256;
	@%p117 bra 	$L__BB4_71;
	// begin inline asm
	mov.u32 %r460, %laneid;
	// end inline asm
	mov.b32 	%r478, 1;
	mov.b32 	%r479, 31;
	mov.b32 	%r480, -1;
	// begin inline asm
	shfl.sync.down.b32 %r461, %r580, %r478, %r479, %r480;
	// end inline asm
	// begin inline asm
	shfl.sync.down.b32 %r466, %r467, %r478, %r479, %r480;
	// end inline asm
	mov.b64 	{%r472, %r477}, %rd246;
	// begin inline asm
	shfl.sync.down.b32 %r471, %r472, %r478, %r479, %r480;
	// end inline asm
	// begin inline asm
	shfl.sync.down.b32 %r476, %r477, %r478, %r479, %r480;
	// end inline asm
	mov.b64 	%rd31, {%r471, %r476};
	setp.gt.s32 	%p169, %r460, 30;
	mov.u64 	%rd248, %rd246;
	mov.u32 	%r582, %r580;
	@%p169 bra 	$L__BB4_31;
	setp.lt.u32 	%p170, %r580, %r461;
	mov.u64 	%rd248, %rd31;
	mov.u32 	%r582, %r461;
	@%p170 bra 	$L__BB4_31;
	setp.lt.u32 	%p171, %r461, %r580;
	mov.u64 	%rd248, %rd246;
	mov.u32 	%r582, %r580;
	@%p171 bra 	$L__BB4_31;
	setp.lt.s64 	%p172, %rd246, %rd31;
	min.s64 	%rd248, %rd246, %rd31;
	selp.b32 	%r582, %r580, %r461, %p172;
$L__BB4_31:
	mov.b32 	%r498, 2;
	mov.b32 	%r499, 31;
	mov.b32 	%r500, -1;
	// begin inline asm
	shfl.sync.down.b32 %r481, %r582, %r498, %r499, %r500;
	// end inline asm
	// begin inline asm
	shfl.sync.down.b32 %r486, %r487, %r498, %r499, %r500;
	// end inline asm
	mov.b64 	{%r492, %r497}, %rd248;
	// begin inline asm
	shfl.sync.down.b32 %r491, %r492, %r498, %r499, %r500;
	// end inline asm
	// begin inline asm
	shfl.sync.down.b32 %r496, %r497, %r498, %r499, %r500;
	// end inline asm
	mov.b64 	%rd34, {%r491, %r496};
	setp.gt.s32 	%p173, %r460, 29;
	mov.u64 	%rd249, %rd248;
	mov.u32 	%r583, %r582;
	@%p173 bra 	$L__BB4_35;
	setp.lt.u32 	%p174, %r582, %r481;
	mov.u64 	%rd249, %rd34;
	mov.u32 	%r583, %r481;
	@%p174 bra 	$L__BB4_35;
	setp.lt.u32 	%p175, %r481, %r582;
	mov.u64 	%rd249, %rd248;
	mov.u32 	%r583, %r582;
	@%p175 bra 	$L__BB4_35;
	setp.lt.s64 	%p176, %rd248, %rd34;
	min.s64 	%rd249, %rd248, %rd34;
	selp.b32 	%r583, %r582, %r481, %p176;
$L__BB4_35:
	mov.b32 	%r518, 4;
	mov.b32 	%r519, 31;
	mov.b32 	%r520, -1;
	// begin inline asm
	shfl.sync.down.b32 %r501, %r583, %r518, %r519, %r520;
	// end inline asm
	// begin inline asm
	shfl.sync.down.b32 %r506, %r507, %r518, %r519, %r520;
	// end inline asm
	mov.b64 	{%r512, %r517}, %rd249;
	// begin inline asm
	shfl.sync.down.b32 %r511, %r512, %r518, %r519, %r520;
	// end inline asm
	// begin inline asm
	shfl.sync.down.b32 %r516, %r517, %r518, %r519, %r520;
	// end inline asm
	mov.b64 	%rd37, {%r511, %r516};
	setp.gt.s32 	%p177, %r460, 27;
	mov.u64 	%rd250, %rd249;
	mov.u32 	%r584, %r583;
	@%p177 bra 	$L__BB4_39;
	setp.lt.u32 	%p178, %r583, %r501;
	mov.u64 	%rd250, %rd37;
	mov.u32 	%r584, %r501;
	@%p178 bra 	$L__BB4_39;
	setp.lt.u32 	%p179, %r501, %r583;
	mov.u64 	%rd250, %rd249;
	mov.u32 	%r584, %r583;
	@%p179 bra 	$L__BB4_39;
	setp.lt.s64 	%p180, %rd249, %rd37;
	min.s64 	%rd250, %rd249, %rd37;
	selp.b32 	%r584, %r583, %r501, %p180;
$L__BB4_39:
	mov.b32 	%r538, 8;
	mov.b32 	%r539, 31;
	mov.b32 	%r540, -1;
	// begin inline asm
	shfl.sync.down.b32 %r521, %r584, %r538, %r539, %r540;
	// end inline asm
	// begin inline asm
	shfl.sync.down.b32 %r526, %r527, %r538, %r539, %r540;
	// end inline asm
	mov.b64 	{%r532, %r537}, %rd250;
	// begin inline asm
	shfl.sync.down.b32 %r531, %r532, %r538, %r539, %r540;
	// end inline asm
	// begin inline asm
	shfl.sync.down.b32 %r536, %r537, %r538, %r539, %r540;
	// end inline asm
	mov.b64 	%rd40, {%r531, %r536};
	setp.gt.s32 	%p181, %r460, 23;
	mov.u64 	%rd251, %rd250;
	mov.u32 	%r585, %r584;
	@%p181 bra 	$L__BB4_43;
	setp.lt.u32 	%p182, %r584, %r521;
	mov.u64 	%rd251, %rd40;
	mov.u32 	%r585, %r521;
	@%p182 bra 	$L__BB4_43;
	setp.lt.u32 	%p183, %r521, %r584;
	mov.u64 	%rd251, %rd250;
	mov.u32 	%r585, %r584;
	@%p183 bra 	$L__BB4_43;
	setp.lt.s64 	%p184, %rd250, %rd40;
	min.s64 	%rd251, %rd250, %rd40;
	selp.b32 	%r585, %r584, %r521, %p184;
$L__BB4_43:
	mov.b32 	%r558, 16;
	mov.b32 	%r559, 31;
	mov.b32 	%r560, -1;
	// begin inline asm
	shfl.sync.down.b32 %r541, %r585, %r558, %r559, %r560;
	// end inline asm
	// begin inline asm
	shfl.sync.down.b32 %r546, %r547, %r558, %r559, %r560;
	// end inline asm
	mov.b64 	{%r552, %r557}, %rd251;
	// begin inline asm
	shfl.sync.down.b32 %r551, %r552, %r558, %r559, %r560;
	// end inline asm
	// begin inline asm
	shfl.sync.down.b32 %r556, %r557, %r558, %r559, %r560;
	// end inline asm
	mov.b64 	%rd43, {%r551, %r556};
	setp.gt.s32 	%p185, %r460, 15;
	mov.u64 	%rd304, %rd251;
	mov.u32 	%r640, %r585;
	@%p185 bra 	$L__BB4_47;
	setp.lt.u32 	%p186, %r585, %r541;
	mov.u64 	%rd304, %rd43;
	mov.u32 	%r640, %r541;
	@%p186 bra 	$L__BB4_47;
	setp.lt.u32 	%p187, %r541, %r585;
	mov.u64 	%rd304, %rd251;
	mov.u32 	%r640, %r585;
	@%p187 bra 	$L__BB4_47;
	setp.lt.s64 	%p188, %rd251, %rd43;
	min.s64 	%rd304, %rd251, %rd43;
	selp.b32 	%r640, %r585, %r541, %p188;
$L__BB4_47:
	setp.ne.s32 	%p189, %r460, 0;
	@%p189 bra 	$L__BB4_49;
	shr.u32 	%r561, %r1, 1;
	and.b32  	%r562, %r561, 496;
	mov.u32 	%r563, _ZN6thrust24THRUST_300001_SM_1000_NS8cuda_cub4core6detail5shmemE;
	add.s32 	%r564, %r563, %r562;
	st.shared.u32 	[%r564+8], %r640;
	st.shared.u64 	[%r564+16], %rd304;
$L__BB4_49:
	bar.sync 	0;
	setp.ne.s32 	%p190, %r1, 0;
	@%p190 bra 	$L__BB4_204;
	ld.shared.u32 	%r52, [_ZN6thrust24THRUST_300001_SM_1000_NS8cuda_cub4core6detail5shmemE+24];
	ld.shared.u64 	%rd46, [_ZN6thrust24THRUST_300001_SM_1000_NS8cuda_cub4core6detail5shmemE+32];
	setp.lt.u32 	%p191, %r640, %r52;
	mov.u64 	%rd253, %rd46;
	mov.u32 	%r587, %r52;
	@%p191 bra 	$L__BB4_53;
	setp.lt.u32 	%p192, %r52, %r640;
	mov.u64 	%rd253, %rd304;
	mov.u32 	%r587, %r640;
	@%p192 bra 	$L__BB4_53;
	setp.lt.s64 	%p193, %rd304, %rd46;
	min.s64 	%rd253, %rd304, %rd46;
	selp.b32 	%r587, %r640, %r52, %p193;
$L__BB4_53:
	ld.shared.u32 	%r55, [_ZN6thrust24THRUST_300001_SM_1000_NS8cuda_cub4core6detail5shmemE+40];
	ld.shared.u64 	%rd49, [_ZN6thrust24THRUST_300001_SM_1000_NS8cuda_cub4core6detail5shmemE+48];
	setp.lt.u32 	%p194, %r587, %r55;
	mov.u64 	%rd254, %rd49;
	mov.u32 	%r588, %r55;
	@%p194 bra 	$L__BB4_56;
	setp.lt.u32 	%p195, %r55, %r587;
	mov.u64 	%rd254, %rd253;
	mov.u32 	%r588, %r587;
	@%p195 bra 	$L__BB4_56;
	setp.lt.s64 	%p196, %rd253, %rd49;
	min.s64 	%rd254, %rd253, %rd49;
	selp.b32 	%r588, %r587, %r55, %p196;
$L__BB4_56:
	ld.shared.u32 	%r58, [_ZN6thrust24THRUST_300001_SM_1000_NS8cuda_cub4core6detail5shmemE+56];
	ld.shared.u64 	%rd52, [_ZN6thrust24THRUST_300001_SM_1000_NS8cuda_cub4core6detail5shmemE+64];
	setp.lt.u32 	%p197, %r588, %r58;
	mov.u64 	%rd255, %rd52;
	mov.u32 	%r589, %r58;
	@%p197 bra 	$L__BB4_59;
	setp.lt.u32 	%p198, %r58, %r588;
	mov.u64 	%rd255, %rd254;
	mov.u32 	%r589, %r588;
	@%p198 bra 	$L__BB4_59;
	setp.lt.s64 	%p199, %rd254, %rd52;
	min.s64 	%rd255, %rd254, %rd52;
	selp.b32 	%r589, %r588, %r58, %p199;
$L__BB4_59:
	ld.shared.u32 	%r61, [_ZN6thrust24THRUST_300001_SM_1000_NS8cuda_cub4core6detail5shmemE+72];
	ld.shared.u64 	%rd55, [_ZN6thrust24THRUST_300001_SM_1000_NS8cuda_cub4core6detail5shmemE+80];
	setp.lt.u32 	%p200, %r589, %r61;
	mov.u64 	%rd256, %rd55;
	mov.u32 	%r590, %r61;
	@%p200 bra 	$L__BB4_62;
	setp.lt.u32 	%p201, %r61, %r589;
	mov.u64 	%rd256, %rd255;
	mov.u32 	%r590, %r589;
	@%p201 bra 	$L__BB4_62;
	setp.lt.s64 	%p202, %rd255, %rd55;
	min.s64 	%rd256, %rd255, %rd55;
	selp.b32 	%r590, %r589, %r61, %p202;
$L__BB4_62:
	ld.shared.u32 	%r64, [_ZN6thrust24THRUST_300001_SM_1000_NS8cuda_cub4core6detail5shmemE+88];
	ld.shared.u64 	%rd58, [_ZN6thrust24THRUST_300001_SM_1000_NS8cuda_cub4core6detail5shmemE+96];
	setp.lt.u32 	%p203, %r590, %r64;
	mov.u64 	%rd257, %rd58;
	mov.u32 	%r591, %r64;
	@%p203 bra 	$L__BB4_65;
	setp.lt.u32 	%p204, %r64, %r590;
	mov.u64 	%rd257, %rd256;
	mov.u32 	%r591, %r590;
	@%p204 bra 	$L__BB4_65;
	setp.lt.s64 	%p205, %rd256, %rd58;
	min.s64 	%rd257, %rd256, %rd58;
	selp.b32 	%r591, %r590, %r64, %p205;
$L__BB4_65:
	ld.shared.u32 	%r67, [_ZN6thrust24THRUST_300001_SM_1000_NS8cuda_cub4core6detail5shmemE+104];
	ld.shared.u64 	%rd61, [_ZN6thrust24THRUST_300001_SM_1000_NS8cuda_cub4core6detail5shmemE+112];
	setp.lt.u32 	%p206, %r591, %r67;
	mov.u64 	%rd258, %rd61;
	mov.u32 	%r592, %r67;
	@%p206 bra 	$L__BB4_68;
	setp.lt.u32 	%p207, %r67, %r591;
	mov.u64 	%rd258, %rd257;
	mov.u32 	%r592, %r591;
	@%p207 bra 	$L__BB4_68;
	setp.lt.s64 	%p208, %rd257, %rd61;
	min.s64 	%rd258, %rd257, %rd61;
	selp.b32 	%r592, %r591, %r67, %p208;
$L__BB4_68:
	ld.shared.u32 	%r70, [_ZN6thrust24THRUST_300001_SM_1000_NS8cuda_cub4core6detail5shmemE+120];
	ld.shared.u64 	%rd64, [_ZN6thrust24THRUST_300001_SM_1000_NS8cuda_cub4core6detail5shmemE+128];
	setp.lt.u32 	%p209, %r592, %r70;
	mov.u32 	%r640, %r70;
	mov.u64 	%rd304, %rd64;
	@%p209 bra 	$L__BB4_204;
	setp.lt.u32 	%p210, %r70, %r592;
	mov.u32 	%r640, %r592;
	mov.u64 	%rd304, %rd258;
	@%p210 bra 	$L__BB4_204;
	setp.lt.s64 	%p211, %rd258, %rd64;
	min.s64 	%rd304, %rd258, %rd64;
	selp.b32 	%r640, %r592, %r70, %p211;
	bra.uni 	$L__BB4_204;
$L__BB4_71:
	// begin inline asm
	mov.u32 %r347, %laneid;
	// end inline asm
	and.b32  	%r368, %r1, 992;
	add.s32 	%r369, %r368, 32;
	setp.gt.s32 	%p118, %r369, %r205;
	not.b32 	%r370, %r368;
	add.s32 	%r371, %r205, %r370;
	selp.b32 	%r366, %r371, 31, %p118;
	mov.b32 	%r365, 1;
	mov.b32 	%r367, -1;
	// begin inline asm
	shfl.sync.down.b32 %r348, %r580, %r365, %r366, %r367;
	// end inline asm
	// begin inline asm
	shfl.sync.down.b32 %r353, %r354, %r365, %r366, %r367;
	// end inline asm
	mov.b64 	{%r359, %r364}, %rd246;
	// begin inline asm
	shfl.sync.down.b32 %r358, %r359, %r365, %r366, %r367;
	// end inline asm
	// begin inline asm
	shfl.sync.down.b32 %r363, %r364, %r365, %r366, %r367;
	// end inline asm
	mov.b64 	%rd66, {%r358, %r363};
	setp.ge.s32 	%p119, %r347, %r366;
	mov.u32 	%r593, %r580;
	mov.u64 	%rd259, %rd246;
	@%p119 bra 	$L__BB4_75;
	setp.lt.u32 	%p120, %r580, %r348;
	mov.u32 	%r593, %r348;
	mov.u64 	%rd259, %rd66;
	@%p120 bra 	$L__BB4_75;
	setp.lt.u32 	%p121, %r348, %r580;
	mov.u32 	%r593, %r580;
	mov.u64 	%rd259, %rd246;
	@%p121 bra 	$L__BB4_75;
	setp.lt.s64 	%p122, %rd246, %rd66;
	selp.b32 	%r593, %r580, %r348, %p122;
	min.s64 	%rd259, %rd246, %rd66;
$L__BB4_75:
	mov.b32 	%r389, 2;
	mov.b32 	%r391, -1;
	// begin inline asm
	shfl.sync.down.b32 %r372, %r593, %r389, %r366, %r391;
	// end inline asm
	// begin inline asm
	shfl.sync.down.b32 %r377, %r378, %r389, %r366, %r391;
	// end inline asm
	mov.b64 	{%r383, %r388}, %rd259;
	// begin inline asm
	shfl.sync.down.b32 %r382, %r383, %r389, %r366, %r391;
	// end inline asm
	// begin inline asm
	shfl.sync.down.b32 %r387, %r388, %r389, %r366, %r391;
	// end inline asm
	mov.b64 	%rd69, {%r382, %r387};
	add.s32 	%r392, %r347, 2;
	setp.gt.s32 	%p123, %r392, %r366;
	mov.u32 	%r594, %r593;
	mov.u64 	%rd260, %rd259;
	@%p123 bra 	$L__BB4_79;
	setp.lt.u32 	%p124, %r593, %r372;
	mov.u32 	%r594, %r372;
	mov.u64 	%rd260, %rd69;
	@%p124 bra 	$L__BB4_79;
	setp.lt.u32 	%p125, %r372, %r593;
	mov.u32 	%r594, %r593;
	mov.u64 	%rd260, %rd259;
	@%p125 bra 	$L__BB4_79;
	setp.lt.s64 	%p126, %rd259, %rd69;
	selp.b32 	%r594, %r593, %r372, %p126;
	min.s64 	%rd260, %rd259, %rd69;
$L__BB4_79:
	mov.b32 	%r410, 4;
	mov.b32 	%r412, -1;
	// begin inline asm
	shfl.sync.down.b32 %r393, %r594, %r410, %r366, %r412;
	// end inline asm
	// begin inline asm
	shfl.sync.down.b32 %r398, %r399, %r410, %r366, %r412;
	// end inline asm
	mov.b64 	{%r404, %r409}, %rd260;
	// begin inline asm
	shfl.sync.down.b32 %r403, %r404, %r410, %r366, %r412;
	// end inline asm
	// begin inline asm
	shfl.sync.down.b32 %r408, %r409, %r410, %r366, %r412;
	// end inline asm
	mov.b64 	%rd72, {%r403, %r408};
	add.s32 	%r413, %r347, 4;
	setp.gt.s32 	%p127, %r413, %r366;
	mov.u32 	%r595, %r594;
	mov.u64 	%rd261, %rd260;
	@%p127 bra 	$L__BB4_83;
	setp.lt.u32 	%p128, %r594, %r393;
	mov.u32 	%r595, %r393;
	mov.u64 	%rd261, %rd72;
	@%p128 bra 	$L__BB4_83;
	setp.lt.u32 	%p129, %r393, %r594;
	mov.u32 	%r595, %r594;
	mov.u64 	%rd261, %rd260;
	@%p129 bra 	$L__BB4_83;
	setp.lt.s64 	%p130, %rd260, %rd72;
	selp.b32 	%r595, %r594, %r393, %p130;
	min.s64 	%rd261, %rd260, %rd72;
$L__BB4_83:
	mov.b32 	%r431, 8;
	mov.b32 	%r433, -1;
	// begin inline asm
	shfl.sync.down.b32 %r414, %r595, %r431, %r366, %r433;
	// end inline asm
	// begin inline asm
	shfl.sync.down.b32 %r419, %r420, %r431, %r366, %r433;
	// end inline asm
	mov.b64 	{%r425, %r430}, %rd261;
	// begin inline asm
	shfl.sync.down.b32 %r424, %r425, %r431, %r366, %r433;
	// end inline asm
	// begin inline asm
	shfl.sync.down.b32 %r429, %r430, %r431, %r366, %r433;
	// end inline asm
	mov.b64 	%rd75, {%r424, %r429};
	add.s32 	%r434, %r347, 8;
	setp.gt.s32 	%p131, %r434, %r366;
	mov.u32 	%r596, %r595;
	mov.u64 	%rd262, %rd261;
	@%p131 bra 	$L__BB4_87;
	setp.lt.u32 	%p132, %r595, %r414;
	mov.u32 	%r596, %r414;
	mov.u64 	%rd262, %rd75;
	@%p132 bra 	$L__BB4_87;
	setp.lt.u32 	%p133, %r414, %r595;
	mov.u32 	%r596, %r595;
	mov.u64 	%rd262, %rd261;
	@%p133 bra 	$L__BB4_87;
	setp.lt.s64 	%p134, %rd261, %rd75;
	selp.b32 	%r596, %r595, %r414, %p134;
	min.s64 	%rd262, %rd261, %rd75;
$L__BB4_87:
	mov.b32 	%r452, 16;
	mov.b32 	%r454, -1;
	// begin inline asm
	shfl.sync.down.b32 %r435, %r596, %r452, %r366, %r454;
	// end inline asm
	// begin inline asm
	shfl.sync.down.b32 %r440, %r441, %r452, %r366, %r454;
	// end inline asm
	mov.b64 	{%r446, %r451}, %rd262;
	// begin inline asm
	shfl.sync.down.b32 %r445, %r446, %r452, %r366, %r454;
	// end inline asm
	// begin inline asm
	shfl.sync.down.b32 %r450, %r451, %r452, %r366, %r454;
	// end inline asm
	mov.b64 	%rd78, {%r445, %r450};
	add.s32 	%r455, %r347, 16;
	setp.gt.s32 	%p135, %r455, %r366;
	mov.u32 	%r640, %r596;
	mov.u64 	%rd304, %rd262;
	@%p135 bra 	$L__BB4_91;
	setp.lt.u32 	%p136, %r596, %r435;
	mov.u32 	%r640, %r435;
	mov.u64 	%rd304, %rd78;
	@%p136 bra 	$L__BB4_91;
	setp.lt.u32 	%p137, %r435, %r596;
	mov.u32 	%r640, %r596;
	mov.u64 	%rd304, %rd262;
	@%p137 bra 	$L__BB4_91;
	setp.lt.s64 	%p138, %rd262, %rd78;
	selp.b32 	%r640, %r596, %r435, %p138;
	min.s64 	%rd304, %rd262, %rd78;
$L__BB4_91:
	setp.ne.s32 	%p139, %r347, 0;
	@%p139 bra 	$L__BB4_93;
	shr.u32 	%r456, %r1, 1;
	and.b32  	%r457, %r456, 496;
	mov.u32 	%r458, _ZN6thrust24THRUST_300001_SM_1000_NS8cuda_cub4core6detail5shmemE;
	add.s32 	%r459, %r458, %r457;
	st.shared.u32 	[%r459+8], %r640;
	st.shared.u64 	[%r459+16], %rd304;
$L__BB4_93:
	bar.sync 	0;
	setp.ne.s32 	%p140, %r1, 0;
	@%p140 bra 	$L__BB4_204;
	setp.lt.s32 	%p141, %r205, 33;
	mov.u32 	%r598, %r640;
	mov.u64 	%rd264, %rd304;
	@%p141 bra 	$L__BB4_98;
	ld.shared.u32 	%r89, [_ZN6thrust24THRUST_300001_SM_1000_NS8cuda_cub4core6detail5shmemE+24];
	ld.shared.u64 	%rd81, [_ZN6thrust24THRUST_300001_SM_1000_NS8cuda_cub4core6detail5shmemE+32];
	setp.lt.u32 	%p142, %r640, %r89;
	mov.u32 	%r598, %r89;
	mov.u64 	%rd264, %rd81;
	@%p142 bra 	$L__BB4_98;
	setp.lt.u32 	%p143, %r89, %r640;
	mov.u32 	%r598, %r640;
	mov.u64 	%rd264, %rd304;
	@%p143 bra 	$L__BB4_98;
	setp.lt.s64 	%p144, %rd304, %rd81;
	selp.b32 	%r598, %r640, %r89, %p144;
	min.s64 	%rd264, %rd304, %rd81;
$L__BB4_98:
	setp.lt.s32 	%p145, %r205, 65;
	mov.u32 	%r599, %r598;
	mov.u64 	%rd265, %rd264;
	@%p145 bra 	$L__BB4_102;
	ld.shared.u32 	%r92, [_ZN6thrust24THRUST_300001_SM_1000_NS8cuda_cub4core6detail5shmemE+40];
	ld.shared.u64 	%rd84, [_ZN6thrust24THRUST_300001_SM_1000_NS8cuda_cub4core6detail5shmemE+48];
	setp.lt.u32 	%p146, %r598, %r92;
	mov.u32 	%r599, %r92;
	mov.u64 	%rd265, %rd84;
	@%p146 bra 	$L__BB4_102;
	setp.lt.u32 	%p147, %r92, %r598;
	mov.u32 	%r599, %r598;
	mov.u64 	%rd265, %rd264;
	@%p147 bra 	$L__BB4_102;
	setp.lt.s64 	%p148, %rd264, %rd84;
	selp.b32 	%r599, %r598, %r92, %p148;
	min.s64 	%rd265, %rd264, %rd84;
$L__BB4_102:
	setp.lt.s32 	%p149, %r205, 97;
	mov.u32 	%r600, %r599;
	mov.u64 	%rd266, %rd265;
	@%p149 bra 	$L__BB4_106;
	ld.shared.u32 	%r95, [_ZN6thrust24THRUST_300001_SM_1000_NS8cuda_cub4core6detail5shmemE+56];
	ld.shared.u64 	%rd87, [_ZN6thrust24THRUST_300001_SM_1000_NS8cuda_cub4core6detail5shmemE+64];
	setp.lt.u32 	%p150, %r599, %r95;
	mov.u32 	%r600, %r95;
	mov.u64 	%rd266, %rd87;
	@%p150 bra 	$L__BB4_106;
	setp.lt.u32 	%p151, %r95, %r599;
	mov.u32 	%r600, %r599;
	mov.u64 	%rd266, %rd265;
	@%p151 bra 	$L__BB4_106;
	setp.lt.s64 	%p152, %rd265, %rd87;
	selp.b32 	%r600, %r599, %r95, %p152;
	min.s64 	%rd266, %rd265, %rd87;
$L__BB4_106:
	setp.lt.s32 	%p153, %r205, 129;
	mov.u32 	%r601, %r600;
	mov.u64 	%rd267, %rd266;
	@%p153 bra 	$L__BB4_110;
	ld.shared.u32 	%r98, [_ZN6thrust24THRUST_300001_SM_1000_NS8cuda_cub4core6detail5shmemE+72];
	ld.shared.u64 	%rd90, [_ZN6thrust24THRUST_300001_SM_1000_NS8cuda_cub4core6detail5shmemE+80];
	setp.lt.u32 	%p154, %r600, %r98;
	mov.u32 	%r601, %r98;
	mov.u64 	%rd267, %rd90;
	@%p154 bra 	$L__BB4_110;
	setp.lt.u32 	%p155, %r98, %r600;
	mov.u32 	%r601, %r600;
	mov.u64 	%rd267, %rd266;
	@%p155 bra 	$L__BB4_110;
	setp.lt.s64 	%p156, %rd266, %rd90;
	selp.b32 	%r601, %r600, %r98, %p156;
	min.s64 	%rd267, %rd266, %rd90;
$L__BB4_110:
	setp.lt.s32 	%p157, %r205, 161;
	mov.u32 	%r602, %r601;
	mov.u64 	%rd268, %rd267;
	@%p157 bra 	$L__BB4_114;
	ld.shared.u32 	%r101, [_ZN6thrust24THRUST_300001_SM_1000_NS8cuda_cub4core6detail5shmemE+88];
	ld.shared.u64 	%rd93, [_ZN6thrust24THRUST_300001_SM_1000_NS8cuda_cub4core6detail5shmemE+96];
	setp.lt.u32 	%p158, %r601, %r101;
	mov.u32 	%r602, %r101;
	mov.u64 	%rd268, %rd93;
	@%p158 bra 	$L__BB4_114;
	setp.lt.u32 	%p159, %r101, %r601;
	mov.u32 	%r602, %r601;
	mov.u64 	%rd268, %rd267;
	@%p159 bra 	$L__BB4_114;
	setp.lt.s64 	%p160, %rd267, %rd93;
	selp.b32 	%r602, %r601, %r101, %p160;
	min.s64 	%rd268, %rd267, %rd93;
$L__BB4_114:
	setp.lt.s32 	%p161, %r205, 193;
	mov.u32 	%r603, %r602;
	mov.u64 	%rd269, %rd268;
	@%p161 bra 	$L__BB4_118;
	ld.shared.u32 	%r104, [_ZN6thrust24THRUST_300001_SM_1000_NS8cuda_cub4core6detail5shmemE+104];
	ld.shared.u64 	%rd96, [_ZN6thrust24THRUST_300001_SM_1000_NS8cuda_cub4core6detail5shmemE+112];
	setp.lt.u32 	%p162, %r602, %r104;
	mov.u32 	%r603, %r104;
	mov.u64 	%rd269, %rd96;
	@%p162 bra 	$L__BB4_118;
	setp.lt.u32 	%p163, %r104, %r602;
	mov.u32 	%r603, %r602;
	mov.u64 	%rd269, %rd268;
	@%p163 bra 	$L__BB4_118;
	setp.lt.s64 	%p164, %rd268, %rd96;
	selp.b32 	%r603, %r602, %r104, %p164;
	min.s64 	%rd269, %rd268, %rd96;
$L__BB4_118:
	setp.lt.s32 	%p165, %r205, 225;
	mov.u32 	%r640, %r603;
	mov.u64 	%rd304, %rd269;
	@%p165 bra 	$L__BB4_204;
	ld.shared.u32 	%r107, [_ZN6thrust24THRUST_300001_SM_1000_NS8cuda_cub4core6detail5shmemE+120];
	ld.shared.u64 	%rd99, [_ZN6thrust24THRUST_300001_SM_1000_NS8cuda_cub4core6detail5shmemE+128];
	setp.lt.u32 	%p166, %r603, %r107;
	mov.u32 	%r640, %r107;
	mov.u64 	%rd304, %rd99;
	@%p166 bra 	$L__BB4_204;
	setp.lt.u32 	%p167, %r107, %r603;
	mov.u32 	%r640, %r603;
	mov.u64 	%rd304, %rd269;
	@%p167 bra 	$L__BB4_204;
	setp.lt.s64 	%p168, %rd269, %rd99;
	selp.b32 	%r640, %r603, %r107, %p168;
	min.s64 	%rd304, %rd269, %rd99;
	bra.uni 	$L__BB4_204;
$L__BB4_122:
	mov.u32 	%r109, %tid.x;
	cvt.u64.u32 	%rd101, %r109;
	mul.wide.u32 	%rd197, %r109, 4;
	add.s64 	%rd102, %rd1, %rd197;
	ld.global.u32 	%r206, [%rd102];
	add.s32 	%r207, %r109, 256;
	cvt.u64.u32 	%rd198, %r207;
	ld.global.u32 	%r208, [%rd102+1024];
	add.s32 	%r209, %r109, 512;
	cvt.u64.u32 	%rd199, %r209;
	ld.global.u32 	%r210, [%rd102+2048];
	add.s32 	%r211, %r109, 768;
	cvt.u64.u32 	%rd200, %r211;
	ld.global.u32 	%r212, [%rd102+3072];
	or.b32  	%r213, %r109, 1024;
	cvt.u64.u32 	%rd103, %r213;
	add.s64 	%rd291, %rd195, %rd103;
	ld.global.u32 	%r627, [%rd102+4096];
	setp.lt.u32 	%p3, %r206, %r208;
	max.u32 	%r214, %r206, %r208;
	selp.b64 	%rd201, %rd198, %rd101, %p3;
	setp.lt.u32 	%p4, %r214, %r210;
	max.u32 	%r215, %r214, %r210;
	selp.b64 	%rd202, %rd199, %rd201, %p4;
	setp.lt.u32 	%p5, %r215, %r212;
	max.u32 	%r111, %r215, %r212;
	selp.b64 	%rd105, %rd200, %rd202, %p5;
	setp.lt.u32 	%p6, %r111, %r627;
	@%p6 bra 	$L__BB4_124;
	setp.lt.u32 	%p7, %r627, %r111;
	setp.lt.u64 	%p8, %rd105, %rd103;
	or.pred  	%p9, %p7, %p8;
	selp.b32 	%r627, %r111, %r627, %p9;
	add.s64 	%rd203, %rd195, %rd105;
	selp.b64 	%rd291, %rd203, %rd291, %p9;
$L__BB4_124:
	setp.lt.u32 	%p10, %r205, 2560;
	mov.b32 	%r613, 1280;
	@%p10 bra 	$L__BB4_137;
	mov.b32 	%r605, 1280;
	mov.u32 	%r606, %r627;
	mov.u64 	%rd271, %rd291;
$L__BB4_126:
	cvt.u64.u32 	%rd204, %r605;
	add.s64 	%rd205, %rd101, %rd204;
	mul.wide.u32 	%rd206, %r605, 4;
	add.s64 	%rd207, %rd102, %rd206;
	add.s64 	%rd272, %rd205, %rd195;
	ld.global.u32 	%r607, [%rd207];
	add.s64 	%rd273, %rd272, 256;
	ld.global.u32 	%r608, [%rd207+1024];
	add.s64 	%rd274, %rd272, 512;
	ld.global.u32 	%r609, [%rd207+2048];
	add.s64 	%rd275, %rd272, 768;
	ld.global.u32 	%r610, [%rd207+3072];
	add.s64 	%rd291, %rd272, 1024;
	ld.global.u32 	%r627, [%rd207+4096];
	setp.lt.u32 	%p11, %r606, %r607;
	@%p11 bra 	$L__BB4_128;
	setp.lt.u32 	%p12, %r607, %r606;
	setp.lt.s64 	%p13, %rd271, %rd272;
	or.pred  	%p14, %p12, %p13;
	selp.b32 	%r607, %r606, %r607, %p14;
	selp.b64 	%rd272, %rd271, %rd272, %p14;
$L__BB4_128:
	setp.lt.u32 	%p15, %r607, %r608;
	@%p15 bra 	$L__BB4_130;
	setp.lt.u32 	%p16, %r608, %r607;
	setp.lt.s64 	%p17, %rd272, %rd273;
	or.pred  	%p18, %p16, %p17;
	selp.b32 	%r608, %r607, %r608, %p18;
	selp.b64 	%rd273, %rd272, %rd273, %p18;
$L__BB4_130:
	setp.lt.u32 	%p19, %r608, %r609;
	@%p19 bra 	$L__BB4_132;
	setp.lt.u32 	%p20, %r609, %r608;
	setp.lt.s64 	%p21, %rd273, %rd274;
	or.pred  	%p22, %p20, %p21;
	selp.b32 	%r609, %r608, %r609, %p22;
	selp.b64 	%rd274, %rd273, %rd274, %p22;
$L__BB4_132:
	setp.lt.u32 	%p23, %r609, %r610;
	@%p23 bra 	$L__BB4_134;
	setp.lt.u32 	%p24, %r610, %r609;
	setp.lt.s64 	%p25, %rd274, %rd275;
	or.pred  	%p26, %p24, %p25;
	selp.b32 	%r610, %r609, %r610, %p26;
	selp.b64 	%rd275, %rd274, %rd275, %p26;
$L__BB4_134:
	setp.lt.u32 	%p27, %r610, %r627;
	@%p27 bra 	$L__BB4_136;
	setp.lt.u32 	%p28, %r627, %r610;
	setp.lt.s64 	%p29, %rd275, %rd291;
	or.pred  	%p30, %p28, %p29;
	selp.b32 	%r627, %r610, %r627, %p30;
	selp.b64 	%rd291, %rd275, %rd291, %p30;
$L__BB4_136:
	add.s32 	%r613, %r605, 1280;
	add.s32 	%r218, %r605, 2560;
	setp.le.s32 	%p31, %r218, %r205;
	mov.u32 	%r605, %r613;
	mov.u32 	%r606, %r627;
	mov.u64 	%rd271, %rd291;
	@%p31 bra 	$L__BB4_126;
$L__BB4_137:
	setp.le.s32 	%p32, %r205, %r613;
	@%p32 bra 	$L__BB4_160;
	sub.s32 	%r134, %r205, %r613;
	setp.ge.s32 	%p33, %r109, %r134;
	@%p33 bra 	$L__BB4_160;
	not.b32 	%r220, %r109;
	add.s32 	%r221, %r205, %r220;
	sub.s32 	%r135, %r221, %r613;
	and.b32  	%r222, %r135, 768;
	setp.eq.s32 	%p34, %r222, 768;
	mov.u32 	%r618, %r109;
	@%p34 bra 	$L__BB4_145;
	add.s32 	%r223, %r109, %r613;
	cvt.u64.u32 	%rd209, %r223;
	add.s64 	%rd279, %rd195, %rd209;
	mul.wide.u32 	%rd210, %r223, 4;
	add.s64 	%rd278, %rd1, %rd210;
	shr.u32 	%r224, %r135, 8;
	add.s32 	%r225, %r224, 1;
	and.b32  	%r226, %r225, 3;
	neg.s32 	%r614, %r226;
	mov.u32 	%r618, %r109;
$L__BB4_141:
	.pragma "nounroll";
	mov.u64 	%rd129, %rd291;
	mov.u32 	%r139, %r627;
	ld.global.u32 	%r140, [%rd278];
	setp.lt.u32 	%p35, %r139, %r140;
	mov.u32 	%r627, %r140;
	mov.u64 	%rd291, %rd279;
	@%p35 bra 	$L__BB4_144;
	setp.lt.u32 	%p36, %r140, %r139;
	mov.u32 	%r627, %r139;
	mov.u64 	%rd291, %rd129;
	@%p36 bra 	$L__BB4_144;
	setp.lt.s64 	%p37, %rd129, %rd279;
	selp.b32 	%r627, %r139, %r140, %p37;
	min.s64 	%rd291, %rd129, %rd279;
$L__BB4_144:
	add.s32 	%r618, %r618, 256;
	add.s64 	%rd279, %rd279, 256;
	add.s64 	%rd278, %rd278, 1024;
	add.s32 	%r614, %r614, 1;
	setp.ne.s32 	%p38, %r614, 0;
	@%p38 bra 	$L__BB4_141;
$L__BB4_145:
	setp.lt.u32 	%p39, %r135, 768;
	@%p39 bra 	$L__BB4_160;
	add.s32 	%r621, %r618, %r613;
	cvt.u64.u32 	%rd211, %r621;
	add.s64 	%rd286, %rd195, %rd211;
	cvt.u64.u32 	%rd212, %r618;
	cvt.u64.u32 	%rd213, %r613;
	add.s64 	%rd214, %rd212, %rd213;
	shl.b64 	%rd215, %rd214, 2;
	add.s64 	%rd216, %rd215, %rd1;
	add.s64 	%rd285, %rd216, 3072;
	mul.wide.u32 	%rd217, %r621, 4;
	add.s64 	%rd284, %rd1, %rd217;
	add.s32 	%r622, %r618, 512;
$L__BB4_147:
	mov.u32 	%r151, %r622;
	ld.global.u32 	%r153, [%rd284];
	setp.lt.u32 	%p40, %r627, %r153;
	mov.u32 	%r624, %r153;
	mov.u64 	%rd288, %rd286;
	@%p40 bra 	$L__BB4_150;
	setp.lt.u32 	%p41, %r153, %r627;
	mov.u32 	%r624, %r627;
	mov.u64 	%rd288, %rd291;
	@%p41 bra 	$L__BB4_150;
	setp.lt.s64 	%p42, %rd291, %rd286;
	selp.b32 	%r624, %r627, %r153, %p42;
	min.s64 	%rd288, %rd291, %rd286;
$L__BB4_150:
	add.s32 	%r227, %r621, 256;
	cvt.u64.u32 	%rd218, %r227;
	add.s64 	%rd145, %rd195, %rd218;
	ld.global.u32 	%r156, [%rd285+-2048];
	setp.lt.u32 	%p43, %r624, %r156;
	mov.u32 	%r625, %r156;
	mov.u64 	%rd289, %rd145;
	@%p43 bra 	$L__BB4_153;
	setp.lt.u32 	%p44, %r156, %r624;
	mov.u32 	%r625, %r624;
	mov.u64 	%rd289, %rd288;
	@%p44 bra 	$L__BB4_153;
	setp.lt.s64 	%p45, %rd288, %rd145;
	selp.b32 	%r625, %r624, %r156, %p45;
	min.s64 	%rd289, %rd288, %rd145;
$L__BB4_153:
	add.s32 	%r228, %r621, 512;
	cvt.u64.u32 	%rd219, %r228;
	add.s64 	%rd148, %rd195, %rd219;
	ld.global.u32 	%r159, [%rd285+-1024];
	setp.lt.u32 	%p46, %r625, %r159;
	mov.u32 	%r626, %r159;
	mov.u64 	%rd290, %rd148;
	@%p46 bra 	$L__BB4_156;
	setp.lt.u32 	%p47, %r159, %r625;
	mov.u32 	%r626, %r625;
	mov.u64 	%rd290, %rd289;
	@%p47 bra 	$L__BB4_156;
	setp.lt.s64 	%p48, %rd289, %rd148;
	selp.b32 	%r626, %r625, %r159, %p48;
	min.s64 	%rd290, %rd289, %rd148;
$L__BB4_156:
	add.s32 	%r229, %r621, 768;
	cvt.u64.u32 	%rd220, %r229;
	add.s64 	%rd151, %rd195, %rd220;
	ld.global.u32 	%r162, [%rd285];
	setp.lt.u32 	%p49, %r626, %r162;
	mov.u32 	%r627, %r162;
	mov.u64 	%rd291, %rd151;
	@%p49 bra 	$L__BB4_159;
	setp.lt.u32 	%p50, %r162, %r626;
	mov.u32 	%r627, %r626;
	mov.u64 	%rd291, %rd290;
	@%p50 bra 	$L__BB4_159;
	setp.lt.s64 	%p51, %rd290, %rd151;
	selp.b32 	%r627, %r626, %r162, %p51;
	min.s64 	%rd291, %rd290, %rd151;
$L__BB4_159:
	add.s64 	%rd286, %rd286, 1024;
	add.s64 	%rd285, %rd285, 4096;
	add.s64 	%rd284, %rd284, 4096;
	add.s32 	%r622, %r151, 1024;
	add.s32 	%r230, %r151, 512;
	add.s32 	%r621, %r621, 1024;
	setp.lt.s32 	%p52, %r230, %r134;
	@%p52 bra 	$L__BB4_147;
$L__BB4_160:
	// begin inline asm
	mov.u32 %r231, %laneid;
	// end inline asm
	mov.b32 	%r249, 1;
	mov.b32 	%r250, 31;
	mov.b32 	%r251, -1;
	// begin inline asm
	shfl.sync.down.b32 %r232, %r627, %r249, %r250, %r251;
	// end inline asm
	// begin inline asm
	shfl.sync.down.b32 %r237, %r238, %r249, %r250, %r251;
	// end inline asm
	mov.b64 	{%r243, %r248}, %rd291;
	// begin inline asm
	shfl.sync.down.b32 %r242, %r243, %r249, %r250, %r251;
	// end inline asm
	// begin inline asm
	shfl.sync.down.b32 %r247, %r248, %r249, %r250, %r251;
	// end inline asm
	mov.b64 	%rd158, {%r242, %r247};
	setp.gt.s32 	%p53, %r231, 30;
	mov.u32 	%r629, %r627;
	mov.u64 	%rd293, %rd291;
	@%p53 bra 	$L__BB4_164;
	setp.lt.u32 	%p54, %r627, %r232;
	mov.u32 	%r629, %r232;
	mov.u64 	%rd293, %rd158;
	@%p54 bra 	$L__BB4_164;
	setp.lt.u32 	%p55, %r232, %r627;
	mov.u32 	%r629, %r627;
	mov.u64 	%rd293, %rd291;
	@%p55 bra 	$L__BB4_164;
	setp.lt.s64 	%p56, %rd291, %rd158;
	selp.b32 	%r629, %r627, %r232, %p56;
	min.s64 	%rd293, %rd291, %rd158;
$L__BB4_164:
	mov.b32 	%r269, 2;
	mov.b32 	%r270, 31;
	mov.b32 	%r271, -1;
	// begin inline asm
	shfl.sync.down.b32 %r252, %r629, %r269, %r270, %r271;
	// end inline asm
	// begin inline asm
	shfl.sync.down.b32 %r257, %r258, %r269, %r270, %r271;
	// end inline asm
	mov.b64 	{%r263, %r268}, %rd293;
	// begin inline asm
	shfl.sync.down.b32 %r262, %r263, %r269, %r270, %r271;
	// end inline asm
	// begin inline asm
	shfl.sync.down.b32 %r267, %r268, %r269, %r270, %r271;
	// end inline asm
	mov.b64 	%rd161, {%r262, %r267};
	setp.gt.s32 	%p57, %r231, 29;
	mov.u32 	%r630, %r629;
	mov.u64 	%rd294, %rd293;
	@%p57 bra 	$L__BB4_168;
	setp.lt.u32 	%p58, %r629, %r252;
	mov.u32 	%r630, %r252;
	mov.u64 	%rd294, %rd161;
	@%p58 bra 	$L__BB4_168;
	setp.lt.u32 	%p59, %r252, %r629;
	mov.u32 	%r630, %r629;
	mov.u64 	%rd294, %rd293;
	@%p59 bra 	$L__BB4_168;
	setp.lt.s64 	%p60, %rd293, %rd161;
	selp.b32 	%r630, %r629, %r252, %p60;
	min.s64 	%rd294, %rd293, %rd161;
$L__BB4_168:
	mov.b32 	%r289, 4;
	mov.b32 	%r290, 31;
	mov.b32 	%r291, -1;
	// begin inline asm
	shfl.sync.down.b32 %r272, %r630, %r289, %r290, %r291;
	// end inline asm
	// begin inline asm
	shfl.sync.down.b32 %r277, %r278, %r289, %r290, %r291;
	// end inline asm
	mov.b64 	{%r283, %r288}, %rd294;
	// begin inline asm
	shfl.sync.down.b32 %r282, %r283, %r289, %r290, %r291;
	// end inline asm
	// begin inline asm
	shfl.sync.down.b32 %r287, %r288, %r289, %r290, %r291;
	// end inline asm
	mov.b64 	%rd164, {%r282, %r287};
	setp.gt.s32 	%p61, %r231, 27;
	mov.u32 	%r631, %r630;
	mov.u64 	%rd295, %rd294;
	@%p61 bra 	$L__BB4_172;
	setp.lt.u32 	%p62, %r630, %r272;
	mov.u32 	%r631, %r272;
	mov.u64 	%rd295, %rd164;
	@%p62 bra 	$L__BB4_172;
	setp.lt.u32 	%p63, %r272, %r630;
	mov.u32 	%r631, %r630;
	mov.u64 	%rd295, %rd294;
	@%p63 bra 	$L__BB4_172;
	setp.lt.s64 	%p64, %rd294, %rd164;
	selp.b32 	%r631, %r630, %r272, %p64;
	min.s64 	%rd295, %rd294, %rd164;
$L__BB4_172:
	mov.b32 	%r309, 8;
	mov.b32 	%r310, 31;
	mov.b32 	%r311, -1;
	// begin inline asm
	shfl.sync.down.b32 %r292, %r631, %r309, %r310, %r311;
	// end inline asm
	// begin inline asm
	shfl.sync.down.b32 %r297, %r298, %r309, %r310, %r311;
	// end inline asm
	mov.b64 	{%r303, %r308}, %rd295;
	// begin inline asm
	shfl.sync.down.b32 %r302, %r303, %r309, %r310, %r311;
	// end inline asm
	// begin inline asm
	shfl.sync.down.b32 %r307, %r308, %r309, %r310, %r311;
	// end inline asm
	mov.b64 	%rd167, {%r302, %r307};
	setp.gt.s32 	%p65, %r231, 23;
	mov.u32 	%r632, %r631;
	mov.u64 	%rd296, %rd295;
	@%p65 bra 	$L__BB4_176;
	setp.lt.u32 	%p66, %r631, %r292;
	mov.u32 	%r632, %r292;
	mov.u64 	%rd296, %rd167;
	@%p66 bra 	$L__BB4_176;
	setp.lt.u32 	%p67, %r292, %r631;
	mov.u32 	%r632, %r631;
	mov.u64 	%rd296, %rd295;
	@%p67 bra 	$L__BB4_176;
	setp.lt.s64 	%p68, %rd295, %rd167;
	selp.b32 	%r632, %r631, %r292, %p68;
	min.s64 	%rd296, %rd295, %rd167;
$L__BB4_176:
	mov.b32 	%r329, 16;
	mov.b32 	%r330, 31;
	mov.b32 	%r331, -1;
	// begin inline asm
	shfl.sync.down.b32 %r312, %r632, %r329, %r330, %r331;
	// end inline asm
	// begin inline asm
	shfl.sync.down.b32 %r317, %r318, %r329, %r330, %r331;
	// end inline asm
	mov.b64 	{%r323, %r328}, %rd296;
	// begin inline asm
	shfl.sync.down.b32 %r322, %r323, %r329, %r330, %r331;
	// end inline asm
	// begin inline asm
	shfl.sync.down.b32 %r327, %r328, %r329, %r330, %r331;
	// end inline asm
	mov.b64 	%rd170, {%r322, %r327};
	setp.gt.s32 	%p69, %r231, 15;
	mov.u32 	%r640, %r632;
	mov.u64 	%rd304, %rd296;
	@%p69 bra 	$L__BB4_180;
	setp.lt.u32 	%p70, %r632, %r312;
	mov.u32 	%r640, %r312;
	mov.u64 	%rd304, %rd170;
	@%p70 bra 	$L__BB4_180;
	setp.lt.u32 	%p71, %r312, %r632;
	mov.u32 	%r640, %r632;
	mov.u64 	%rd304, %rd296;
	@%p71 bra 	$L__BB4_180;
	setp.lt.s64 	%p72, %rd296, %rd170;
	selp.b32 	%r640, %r632, %r312, %p72;
	min.s64 	%rd304, %rd296, %rd170;
$L__BB4_180:
	setp.ne.s32 	%p73, %r231, 0;
	@%p73 bra 	$L__BB4_182;
	shr.u32 	%r332, %r109, 1;
	and.b32  	%r333, %r332, 496;
	mov.u32 	%r334, _ZN6thrust24THRUST_300001_SM_1000_NS8cuda_cub4core6detail5shmemE;
	add.s32 	%r335, %r334, %r333;
	st.shared.u32 	[%r335+8], %r640;
	st.shared.u64 	[%r335+16], %rd304;
$L__BB4_182:
	bar.sync 	0;
	setp.ne.s32 	%p74, %r109, 0;
	@%p74 bra 	$L__BB4_204;
	ld.shared.u32 	%r184, [_ZN6thrust24THRUST_300001_SM_1000_NS8cuda_cub4core6detail5shmemE+24];
	ld.shared.u64 	%rd173, [_ZN6thrust24THRUST_300001_SM_1000_NS8cuda_cub4core6detail5shmemE+32];
	setp.lt.u32 	%p75, %r640, %r184;
	mov.u32 	%r634, %r184;
	mov.u64 	%rd298, %rd173;
	@%p75 bra 	$L__BB4_186;
	setp.lt.u32 	%p76, %r184, %r640;
	mov.u32 	%r634, %r640;
	mov.u64 	%rd298, %rd304;
	@%p76 bra 	$L__BB4_186;
	setp.lt.s64 	%p77, %rd304, %rd173;
	selp.b32 	%r634, %r640, %r184, %p77;
	min.s64 	%rd298, %rd304, %rd173;
$L__BB4_186:
	ld.shared.u32 	%r187, [_ZN6thrust24THRUST_300001_SM_1000_NS8cuda_cub4core6detail5shmemE+40];
	ld.shared.u64 	%rd176, [_ZN6thrust24THRUST_300001_SM_1000_NS8cuda_cub4core6detail5shmemE+48];
	setp.lt.u32 	%p78, %r634, %r187;
	mov.u32 	%r635, %r187;
	mov.u64 	%rd299, %rd176;
	@%p78 bra 	$L__BB4_189;
	setp.lt.u32 	%p79, %r187, %r634;
	mov.u32 	%r635, %r634;
	mov.u64 	%rd299, %rd298;
	@%p79 bra 	$L__BB4_189;
	setp.lt.s64 	%p80, %rd298, %rd176;
	selp.b32 	%r635, %r634, %r187, %p80;
	min.s64 	%rd299, %rd298, %rd176;
$L__BB4_189:
	ld.shared.u32 	%r190, [_ZN6thrust24THRUST_300001_SM_1000_NS8cuda_cub4core6detail5shmemE+56];
	ld.shared.u64 	%rd179, [_ZN6thrust24THRUST_300001_SM_1000_NS8cuda_cub4core6detail5shmemE+64];
	setp.lt.u32 	%p81, %r635, %r190;
	mov.u32 	%r636, %r190;
	mov.u64 	%rd300, %rd179;
	@%p81 bra 	$L__BB4_192;
	setp.lt.u32 	%p82, %r190, %r635;
	mov.u32 	%r636, %r635;
	mov.u64 	%rd300, %rd299;
	@%p82 bra 	$L__BB4_192;
	setp.lt.s64 	%p83, %rd299, %rd179;
	selp.b32 	%r636, %r635, %r190, %p83;
	min.s64 	%rd300, %rd299, %rd179;
$L__BB4_192:
	ld.shared.u32 	%r193, [_ZN6thrust24THRUST_300001_SM_1000_NS8cuda_cub4core6detail5shmemE+72];
	ld.shared.u64 	%rd182, [_ZN6thrust24THRUST_300001_SM_1000_NS8cuda_cub4core6detail5shmemE+80];
	setp.lt.u32 	%p84, %r636, %r193;
	mov.u32 	%r637, %r193;
	mov.u64 	%rd301, %rd182;
	@%p84 bra 	$L__BB4_195;
	setp.lt.u32 	%p85, %r193, %r636;
	mov.u32 	%r637, %r636;
	mov.u64 	%rd301, %rd300;
	@%p85 bra 	$L__BB4_195;
	setp.lt.s64 	%p86, %rd300, %rd182;
	selp.b32 	%r637, %r636, %r193, %p86;
	min.s64 	%rd301, %rd300, %rd182;
$L__BB4_195:
	ld.shared.u32 	%r196, [_ZN6thrust24THRUST_300001_SM_1000_NS8cuda_cub4core6detail5shmemE+88];
	ld.shared.u64 	%rd185, [_ZN6thrust24THRUST_300001_SM_1000_NS8cuda_cub4core6detail5shmemE+96];
	setp.lt.u32 	%p87, %r637, %r196;
	mov.u32 	%r638, %r196;
	mov.u64 	%rd302, %rd185;
	@%p87 bra 	$L__BB4_198;
	setp.lt.u32 	%p88, %r196, %r637;
	mov.u32 	%r638, %r637;
	mov.u64 	%rd302, %rd301;
	@%p88 bra 	$L__BB4_198;
	setp.lt.s64 	%p89, %rd301, %rd185;
	selp.b32 	%r638, %r637, %r196, %p89;
	min.s64 	%rd302, %rd301, %rd185;
$L__BB4_198:
	ld.shared.u32 	%r199, [_ZN6thrust24THRUST_300001_SM_1000_NS8cuda_cub4core6detail5shmemE+104];
	ld.shared.u64 	%rd188, [_ZN6thrust24THRUST_300001_SM_1000_NS8cuda_cub4core6detail5shmemE+112];
	setp.lt.u32 	%p90, %r638, %r199;
	mov.u32 	%r639, %r199;
	mov.u64 	%rd303, %rd188;
	@%p90 bra 	$L__BB4_201;
	setp.lt.u32 	%p91, %r199, %r638;
	mov.u32 	%r639, %r638;
	mov.u64 	%rd303, %rd302;
	@%p91 bra 	$L__BB4_201;
	setp.lt.s64 	%p92, %rd302, %rd188;
	selp.b32 	%r639, %r638, %r199, %p92;
	min.s64 	%rd303, %rd302, %rd188;
$L__BB4_201:
	ld.shared.u32 	%r202, [_ZN6thrust24THRUST_300001_SM_1000_NS8cuda_cub4core6detail5shmemE+120];
	ld.shared.u64 	%rd191, [_ZN6thrust24THRUST_300001_SM_1000_NS8cuda_cub4core6detail5shmemE+128];
	setp.lt.u32 	%p93, %r639, %r202;
	mov.u32 	%r640, %r202;
	mov.u64 	%rd304, %rd191;
	@%p93 bra 	$L__BB4_204;
	setp.lt.u32 	%p94, %r202, %r639;
	mov.u32 	%r640, %r639;
	mov.u64 	%rd304, %rd303;
	@%p94 bra 	$L__BB4_204;
	setp.lt.s64 	%p95, %rd303, %rd191;
	selp.b32 	%r640, %r639, %r202, %p95;
	min.s64 	%rd304, %rd303, %rd191;
$L__BB4_204:
	mov.u32 	%r565, %tid.x;
	setp.ne.s32 	%p212, %r565, 0;
	@%p212 bra 	$L__BB4_206;
	ld.param.u64 	%rd234, [_ZN6thrust24THRUST_300001_SM_1000_NS8cuda_cub4core6detail13_kernel_agentINS1_8__reduce11ReduceAgentINS0_12zip_iteratorIN4cuda3std3__45tupleIJNS0_6detail15normal_iteratorINS0_10device_ptrIjEEEENS0_17counting_iteratorIlNS0_11use_defaultESI_SI_EEEEEEEPNSB_IJjlEEESM_iNS1_9__extrema9arg_max_fIjlNSA_4lessIjEEEEEEJSL_SN_iSS_EEEvDpT0__param_1];
	cvta.to.global.u64 	%rd233, %rd234;
	st.global.u32 	[%rd233], %r640;
	st.global.u64 	[%rd233+8], %rd304;
$L__BB4_206:
	ret;

}
	// .globl	_ZN6thrust24THRUST_300001_SM_1000_NS8cuda_cub4core6detail13_kernel_agentINS1_8__reduce11ReduceAgentINS0_12zip_iteratorIN4cuda3std3__45tupleIJNS0_6detail15normal_iteratorINS0_10device_ptrIjEEEENS0_17counting_iteratorIlNS0_11use_defaultESI_SI_EEEEEEEPNSB_IJjlEEESM_iNS1_9__extrema9arg_max_fIjlNSA_4lessIjEEEEEEJSL_SN_iN3cub18CUB_300001_SM_100013GridEvenShareIiEENSV_9GridQueueIjEESS_EEEvDpT0_
.visible .entry _ZN6thrust24THRUST_300001_SM_1000_NS8cuda_cub4core6detail13_kernel_agentINS1_8__reduce11ReduceAgentINS0_12zip_iteratorIN4cuda3std3__45tupleIJNS0_6detail15normal_iteratorINS0_10device_ptrIjEEEENS0_17counting_iteratorIlNS0_11use_defaultESI_SI_EEEEEEEPNSB_IJjlEEESM_iNS1_9__extrema9arg_max_fIjlNSA_4lessIjEEEEEEJSL_SN_iN3cub18CUB_300001_SM_100013GridEvenShareIiEENSV_9GridQueueIjEESS_EEEvDpT0_(
	.param .align 8 .b8 _ZN6thrust24THRUST_300001_SM_1000_NS8cuda_cub4core6detail13_kernel_agentINS1_8__reduce11ReduceAgentINS0_12zip_iteratorIN4cuda3std3__45tupleIJNS0_6detail15normal_iteratorINS0_10device_ptrIjEEEENS0_17counting_iteratorIlNS0_11use_defaultESI_SI_EEEEEEEPNSB_IJjlEEESM_iNS1_9__extrema9arg_max_fIjlNSA_4lessIjEEEEEEJSL_SN_iN3cub18CUB_300001_SM_100013GridEvenShareIiEENSV_9GridQueueIjEESS_EEEvDpT0__param_0[16],
	.param .u64 .ptr .align 1 _ZN6thrust24THRUST_300001_SM_1000_NS8cuda_cub4core6detail13_kernel_agentINS1_8__reduce11ReduceAgentINS0_12zip_iteratorIN4cuda3std3__45tupleIJNS0_6detail15normal_iteratorINS0_10device_ptrIjEEEENS0_17counting_iteratorIlNS0_11use_defaultESI_SI_EEEEEEEPNSB_IJjlEEESM_iNS1_9__extrema9arg_max_fIjlNSA_4lessIjEEEEEEJSL_SN_iN3cub18CUB_300001_SM_100013GridEvenShareIiEENSV_9GridQueueIjEESS_EEEvDpT0__param_1,
	.param .u32 _ZN6thrust24THRUST_300001_SM_1000_NS8cuda_cub4core6detail13_kernel_agentINS1_8__reduce11ReduceAgentINS0_12zip_iteratorIN4cuda3std3__45tupleIJNS0_6detail15normal_iteratorINS0_10device_ptrIjEEEENS0_17counting_iteratorIlNS0_11use_defaultESI_SI_EEEEEEEPNSB_IJjlEEESM_iNS1_9__extrema9arg_max_fIjlNSA_4lessIjEEEEEEJSL_SN_iN3cub18CUB_300001_SM_100013GridEvenShareIiEENSV_9GridQueueIjEESS_EEEvDpT0__param_2,
	.param .align 4 .b8 _ZN6thrust24THRUST_300001_SM_1000_NS8cuda_cub4core6detail13_kernel_agentINS1_8__reduce11ReduceAgentINS0_12zip_iteratorIN4cuda3std3__45tupleIJNS0_6detail15normal_iteratorINS0_10device_ptrIjEEEENS0_17counting_iteratorIlNS0_11use_defaultESI_SI_EEEEEEEPNSB_IJjlEEESM_iNS1_9__extrema9arg_max_fIjlNSA_4lessIjEEEEEEJSL_SN_iN3cub18CUB_300001_SM_100013GridEvenShareIiEENSV_9GridQueueIjEESS_EEEvDpT0__param_3[40],
	.param .align 8 .b8 _ZN6thrust24THRUST_300001_SM_1000_NS8cuda_cub4core6detail13_kernel_agentINS1_8__reduce11ReduceAgentINS0_12zip_iteratorIN4cuda3std3__45tupleIJNS0_6detail15normal_iteratorINS0_10device_ptrIjEEEENS0_17counting_iteratorIlNS0_11use_defaultESI_SI_EEEEEEEPNSB_IJjlEEESM_iNS1_9__extrema9arg_max_fIjlNSA_4lessIjEEEEEEJSL_SN_iN3cub18CUB_300001_SM_100013GridEvenShareIiEENSV_9GridQueueIjEESS_EEEvDpT0__param_4[8],
	.param .align 1 .b8 _ZN6thrust24THRUST_300001_SM_1000_NS8cuda_cub4core6detail13_kernel_agentINS1_8__reduce11ReduceAgentINS0_12zip_iteratorIN4cuda3std3__45tupleIJNS0_6detail15normal_iteratorINS0_10device_ptrIjEEEENS0_17counting_iteratorIlNS0_11use_defaultESI_SI_EEEEEEEPNSB_IJjlEEESM_iNS1_9__extrema9arg_max_fIjlNSA_4lessIjEEEEEEJSL_SN_iN3cub18CUB_300001_SM_100013GridEvenShareIiEENSV_9GridQueueIjEESS_EEEvDpT0__param_5[1]
)
.maxntid 256
{
	.reg .pred 	%p<215>;
	.reg .b32 	%r<678>;
	.reg .b64 	%rd<286>;

	ld.param.u64 	%rd3, [_ZN6thrust24THRUST_300001_SM_1000_NS8cuda_cub4core6detail13_kernel_agentINS1_8__reduce11ReduceAgentINS0_12zip_iteratorIN4cuda3std3__45tupleIJNS0_6detail15normal_iteratorINS0_10device_ptrIjEEEENS0_17counting_iteratorIlNS0_11use_defaultESI_SI_EEEEEEEPNSB_IJjlEEESM_iNS1_9__extrema9arg_max_fIjlNSA_4lessIjEEEEEEJSL_SN_iN3cub18CUB_300001_SM_100013GridEvenShareIiEENSV_9GridQueueIjEESS_EEEvDpT0__param_0+8];
	ld.param.u64 	%rd181, [_ZN6thrust24THRUST_300001_SM_1000_NS8cuda_cub4core6detail13_kernel_agentINS1_8__reduce11ReduceAgentINS0_12zip_iteratorIN4cuda3std3__45tupleIJNS0_6detail15normal_iteratorINS0_10device_ptrIjEEEENS0_17counting_iteratorIlNS0_11use_defaultESI_SI_EEEEEEEPNSB_IJjlEEESM_iNS1_9__extrema9arg_max_fIjlNSA_4lessIjEEEEEEJSL_SN_iN3cub18CUB_300001_SM_100013GridEvenShareIiEENSV_9GridQueueIjEESS_EEEvDpT0__param_0];
	ld.param.u64 	%rd182, [_ZN6thrust24THRUST_300001_SM_1000_NS8cuda_cub4core6detail13_kernel_agentINS1_8__reduce11ReduceAgentINS0_12zip_iteratorIN4cuda3std3__45tupleIJNS0_6detail15normal_iteratorINS0_10device_ptrIjEEEENS0_17counting_iteratorIlNS0_11use_defaultESI_SI_EEEEEEEPNSB_IJjlEEESM_iNS1_9__extrema9arg_max_fIjlNSA_4lessIjEEEEEEJSL_SN_iN3cub18CUB_300001_SM_100013GridEvenShareIiEENSV_9GridQueueIjEESS_EEEvDpT0__param_4];
	ld.param.u32 	%r235, [_ZN6thrust24THRUST_300001_SM_1000_NS8cuda_cub4core6detail13_kernel_agentINS1_8__reduce11ReduceAgentINS0_12zip_iteratorIN4cuda3std3__45tupleIJNS0_6detail15normal_iteratorINS0_10device_ptrIjEEEENS0_17counting_iteratorIlNS0_11use_defaultESI_SI_EEEEEEEPNSB_IJjlEEESM_iNS1_9__extrema9arg_max_fIjlNSA_4lessIjEEEEEEJSL_SN_iN3cub18CUB_300001_SM_100013GridEvenShareIiEENSV_9GridQueueIjEESS_EEEvDpT0__param_2];
	cvta.to.global.u64 	%rd1, %rd182;
	cvta.to.global.u64 	%rd2, %rd181;
	mov.u32 	%r1, %ctaid.x;
	mul.lo.s32 	%r2, %r1, 1280;
	mov.u32 	%r236, %nctaid.x;
	mul.lo.s32 	%r3, %r236, 1280;
	add.s32 	%r237, %r2, 1280;
	setp.le.s32 	%p1, %r237, %r235;
	@%p1 bra 	$L__BB5_121;
	sub.s32 	%r4, %r235, %r2;
	mov.u32 	%r5, %tid.x;
	setp.ge.s32 	%p98, %r5, %r4;
	mov.b32 	%r613, 0;
	mov.b64 	%rd232, 0;
	mov.u32 	%r601, %r5;
	@%p98 bra 	$L__BB5_3;
	add.s32 	%r367, %r2, %r5;
	cvt.s64.s32 	%rd207, %r367;
	mul.wide.s32 	%rd208, %r367, 4;
	add.s64 	%rd209, %rd2, %rd208;
	add.s64 	%rd232, %rd3, %rd207;
	ld.global.u32 	%r613, [%rd209];
	add.s32 	%r601, %r5, 256;
$L__BB5_3:
	setp.ge.s32 	%p99, %r601, %r4;
	@%p99 bra 	$L__BB5_25;
	not.b32 	%r369, %r601;
	add.s32 	%r370, %r235, %r369;
	sub.s32 	%r10, %r370, %r2;
	and.b32  	%r371, %r10, 768;
	setp.eq.s32 	%p100, %r371, 768;
	@%p100 bra 	$L__BB5_10;
	add.s32 	%r597, %r601, %r2;
	shr.u32 	%r372, %r10, 8;
	add.s32 	%r373, %r372, 1;
	and.b32  	%r374, %r373, 3;
	neg.s32 	%r596, %r374;
$L__BB5_6:
	.pragma "nounroll";
	mov.u64 	%rd6, %rd232;
	mov.u32 	%r16, %r613;
	cvt.s64.s32 	%rd211, %r597;
	add.s64 	%rd7, %rd3, %rd211;
	mul.wide.s32 	%rd212, %r597, 4;
	add.s64 	%rd213, %rd2, %rd212;
	ld.global.u32 	%r17, [%rd213];
	setp.lt.u32 	%p101, %r16, %r17;
	mov.u64 	%rd232, %rd7;
	mov.u32 	%r613, %r17;
	@%p101 bra 	$L__BB5_9;
	setp.lt.u32 	%p102, %r17, %r16;
	mov.u64 	%rd232, %rd6;
	mov.u32 	%r613, %r16;
	@%p102 bra 	$L__BB5_9;
	setp.lt.s64 	%p103, %rd6, %rd7;
	min.s64 	%rd232, %rd6, %rd7;
	selp.b32 	%r613, %r16, %r17, %p103;
$L__BB5_9:
	add.s32 	%r601, %r601, 256;
	add.s32 	%r597, %r597, 256;
	add.s32 	%r596, %r596, 1;
	setp.ne.s32 	%p104, %r596, 0;
	@%p104 bra 	$L__BB5_6;
$L__BB5_10:
	setp.lt.u32 	%p105, %r10, 768;
	@%p105 bra 	$L__BB5_25;
	add.s32 	%r604, %r601, %r2;
	add.s32 	%r607, %r604, 256;
	add.s32 	%r606, %r604, 512;
	add.s32 	%r605, %r604, 768;
	add.s64 	%rd12, %rd2, 2048;
$L__BB5_12:
	cvt.s64.s32 	%rd214, %r607;
	add.s64 	%rd14, %rd3, %rd214;
	cvt.s64.s32 	%rd215, %r606;
	add.s64 	%rd15, %rd3, %rd215;
	cvt.s64.s32 	%rd216, %r605;
	add.s64 	%rd16, %rd3, %rd216;
	cvt.s64.s32 	%rd217, %r604;
	mul.wide.s32 	%rd218, %r604, 4;
	add.s64 	%rd17, %rd12, %rd218;
	add.s64 	%rd18, %rd3, %rd217;
	ld.global.u32 	%r36, [%rd17+-2048];
	setp.lt.u32 	%p106, %r613, %r36;
	mov.u64 	%rd229, %rd18;
	mov.u32 	%r610, %r36;
	@%p106 bra 	$L__BB5_15;
	setp.lt.u32 	%p107, %r36, %r613;
	mov.u64 	%rd229, %rd232;
	mov.u32 	%r610, %r613;
	@%p107 bra 	$L__BB5_15;
	setp.lt.s64 	%p108, %rd232, %rd18;
	min.s64 	%rd229, %rd232, %rd18;
	selp.b32 	%r610, %r613, %r36, %p108;
$L__BB5_15:
	ld.global.u32 	%r39, [%rd17+-1024];
	setp.lt.u32 	%p109, %r610, %r39;
	mov.u64 	%rd230, %rd14;
	mov.u32 	%r611, %r39;
	@%p109 bra 	$L__BB5_18;
	setp.lt.u32 	%p110, %r39, %r610;
	mov.u64 	%rd230, %rd229;
	mov.u32 	%r611, %r610;
	@%p110 bra 	$L__BB5_18;
	setp.lt.s64 	%p111, %rd229, %rd14;
	min.s64 	%rd230, %rd229, %rd14;
	selp.b32 	%r611, %r610, %r39, %p111;
$L__BB5_18:
	ld.global.u32 	%r42, [%rd17];
	setp.lt.u32 	%p112, %r611, %r42;
	mov.u64 	%rd231, %rd15;
	mov.u32 	%r612, %r42;
	@%p112 bra 	$L__BB5_21;
	setp.lt.u32 	%p113, %r42, %r611;
	mov.u64 	%rd231, %rd230;
	mov.u32 	%r612, %r611;
	@%p113 bra 	$L__BB5_21;
	setp.lt.s64 	%p114, %rd230, %rd15;
	min.s64 	%rd231, %rd230, %rd15;
	selp.b32 	%r612, %r611, %r42, %p114;
$L__BB5_21:
	ld.global.u32 	%r45, [%rd17+1024];
	setp.lt.u32 	%p115, %r612, %r45;
	mov.u64 	%rd232, %rd16;
	mov.u32 	%r613, %r45;
	@%p115 bra 	$L__BB5_24;
	setp.lt.u32 	%p116, %r45, %r612;
	mov.u64 	%rd232, %rd231;
	mov.u32 	%r613, %r612;
	@%p116 bra 	$L__BB5_24;
	setp.lt.s64 	%p117, %rd231, %rd16;
	min.s64 	%rd232, %rd231, %rd16;
	selp.b32 	%r613, %r612, %r45, %p117;
$L__BB5_24:
	add.s32 	%r601, %r601, 1024;
	add.s32 	%r607, %r607, 1024;
	add.s32 	%r606, %r606, 1024;
	add.s32 	%r605, %r605, 1024;
	add.s32 	%r604, %r604, 1024;
	setp.lt.s32 	%p118, %r601, %r4;
	@%p118 bra 	$L__BB5_12;
$L__BB5_25:
	setp.lt.s32 	%p119, %r4, 256;
	@%p119 bra 	$L__BB5_70;
	// begin inline asm
	mov.u32 %r488, %laneid;
	// end inline asm
	mov.b32 	%r506, 1;
	mov.b32 	%r507, 31;
	mov.b32 	%r508, -1;
	// begin inline asm
	shfl.sync.down.b32 %r489, %r613, %r506, %r507, %r508;
	// end inline asm
	// begin inline asm
	shfl.sync.down.b32 %r494, %r495, %r506, %r507, %r508;
	// end inline asm
	mov.b64 	{%r500, %r505}, %rd232;
	// begin inline asm
	shfl.sync.down.b32 %r499, %r500, %r506, %r507, %r508;
	// end inline asm
	// begin inline asm
	shfl.sync.down.b32 %r504, %r505, %r506, %r507, %r508;
	// end inline asm
	mov.b64 	%rd28, {%r499, %r504};
	setp.gt.s32 	%p171, %r488, 30;
	mov.u64 	%rd234, %rd232;
	mov.u32 	%r615, %r613;
	@%p171 bra 	$L__BB5_30;
	setp.lt.u32 	%p172, %r613, %r489;
	mov.u64 	%rd234, %rd28;
	mov.u32 	%r615, %r489;
	@%p172 bra 	$L__BB5_30;
	setp.lt.u32 	%p173, %r489, %r613;
	mov.u64 	%rd234, %rd232;
	mov.u32 	%r615, %r613;
	@%p173 bra 	$L__BB5_30;
	setp.lt.s64 	%p174, %rd232, %rd28;
	min.s64 	%rd234, %rd232, %rd28;
	selp.b32 	%r615, %r613, %r489, %p174;
$L__BB5_30:
	mov.b32 	%r526, 2;
	mov.b32 	%r527, 31;
	mov.b32 	%r528, -1;
	// begin inline asm
	shfl.sync.down.b32 %r509, %r615, %r526, %r527, %r528;
	// end inline asm
	// begin inline asm
	shfl.sync.down.b32 %r514, %r515, %r526, %r527, %r528;
	// end inline asm
	mov.b64 	{%r520, %r525}, %rd234;
	// begin inline asm
	shfl.sync.down.b32 %r519, %r520, %r526, %r527, %r528;
	// end inline asm
	// begin inline asm
	shfl.sync.down.b32 %r524, %r525, %r526, %r527, %r528;
	// end inline asm
	mov.b64 	%rd31, {%r519, %r524};
	setp.gt.s32 	%p175, %r488, 29;
	mov.u64 	%rd235, %rd234;
	mov.u32 	%r616, %r615;
	@%p175 bra 	$L__BB5_34;
	setp.lt.u32 	%p176, %r615, %r509;
	mov.u64 	%rd235, %rd31;
	mov.u32 	%r616, %r509;
	@%p176 bra 	$L__BB5_34;
	setp.lt.u32 	%p177, %r509, %r615;
	mov.u64 	%rd235, %rd234;
	mov.u32 	%r616, %r615;
	@%p177 bra 	$L__BB5_34;
	setp.lt.s64 	%p178, %rd234, %rd31;
	min.s64 	%rd235, %rd234, %rd31;
	selp.b32 	%r616, %r615, %r509, %p178;
$L__BB5_34:
	mov.b32 	%r546, 4;
	mov.b32 	%r547, 31;
	mov.b32 	%r548, -1;
	// begin inline asm
	shfl.sync.down.b32 %r529, %r616, %r546, %r547, %r548;
	// end inline asm
	// begin inline asm
	shfl.sync.down.b32 %r534, %r535, %r546, %r547, %r548;
	// end inline asm
	mov.b64 	{%r540, %r545}, %rd235;
	// begin inline asm
	shfl.sync.down.b32 %r539, %r540, %r546, %r547, %r548;
	// end inline asm
	// begin inline asm
	shfl.sync.down.b32 %r544, %r545, %r546, %r547, %r548;
	// end inline asm
	mov.b64 	%rd34, {%r539, %r544};
	setp.gt.s32 	%p179, %r488, 27;
	mov.u64 	%rd236, %rd235;
	mov.u32 	%r617, %r616;
	@%p179 bra 	$L__BB5_38;
	setp.lt.u32 	%p180, %r616, %r529;
	mov.u64 	%rd236, %rd34;
	mov.u32 	%r617, %r529;
	@%p180 bra 	$L__BB5_38;
	setp.lt.u32 	%p181, %r529, %r616;
	mov.u64 	%rd236, %rd235;
	mov.u32 	%r617, %r616;
	@%p181 bra 	$L__BB5_38;
	setp.lt.s64 	%p182, %rd235, %rd34;
	min.s64 	%rd236, %rd235, %rd34;
	selp.b32 	%r617, %r616, %r529, %p182;
$L__BB5_38:
	mov.b32 	%r566, 8;
	mov.b32 	%r567, 31;
	mov.b32 	%r568, -1;
	// begin inline asm
	shfl.sync.down.b32 %r549, %r617, %r566, %r567, %r568;
	// end inline asm
	// begin inline asm
	shfl.sync.down.b32 %r554, %r555, %r566, %r567, %r568;
	// end inline asm
	mov.b64 	{%r560, %r565}, %rd236;
	// begin inline asm
	shfl.sync.down.b32 %r559, %r560, %r566, %r567, %r568;
	// end inline asm
	// begin inline asm
	shfl.sync.down.b32 %r564, %r565, %r566, %r567, %r568;
	// end inline asm
	mov.b64 	%rd37, {%r559, %r564};
	setp.gt.s32 	%p183, %r488, 23;
	mov.u64 	%rd237, %rd236;
	mov.u32 	%r618, %r617;
	@%p183 bra 	$L__BB5_42;
	setp.lt.u32 	%p184, %r617, %r549;
	mov.u64 	%rd237, %rd37;
	mov.u32 	%r618, %r549;
	@%p184 bra 	$L__BB5_42;
	setp.lt.u32 	%p185, %r549, %r617;
	mov.u64 	%rd237, %rd236;
	mov.u32 	%r618, %r617;
	@%p185 bra 	$L__BB5_42;
	setp.lt.s64 	%p186, %rd236, %rd37;
	min.s64 	%rd237, %rd236, %rd37;
	selp.b32 	%r618, %r617, %r549, %p186;
$L__BB5_42:
	mov.b32 	%r586, 16;
	mov.b32 	%r587, 31;
	mov.b32 	%r588, -1;
	// begin inline asm
	shfl.sync.down.b32 %r569, %r618, %r586, %r587, %r588;
	// end inline asm
	// begin inline asm
	shfl.sync.down.b32 %r574, %r575, %r586, %r587, %r588;
	// end inline asm
	mov.b64 	{%r580, %r585}, %rd237;
	// begin inline asm
	shfl.sync.down.b32 %r579, %r580, %r586, %r587, %r588;
	// end inline asm
	// begin inline asm
	shfl.sync.down.b32 %r584, %r585, %r586, %r587, %r588;
	// end inline asm
	mov.b64 	%rd40, {%r579, %r584};
	setp.gt.s32 	%p187, %r488, 15;
	mov.u64 	%rd285, %rd237;
	mov.u32 	%r677, %r618;
	@%p187 bra 	$L__BB5_46;
	setp.lt.u32 	%p188, %r618, %r569;
	mov.u64 	%rd285, %rd40;
	mov.u32 	%r677, %r569;
	@%p188 bra 	$L__BB5_46;
	setp.lt.u32 	%p189, %r569, %r618;
	mov.u64 	%rd285, %rd237;
	mov.u32 	%r677, %r618;
	@%p189 bra 	$L__BB5_46;
	setp.lt.s64 	%p190, %rd237, %rd40;
	min.s64 	%rd285, %rd237, %rd40;
	selp.b32 	%r677, %r618, %r569, %p190;
$L__BB5_46:
	setp.ne.s32 	%p191, %r488, 0;
	@%p191 bra 	$L__BB5_48;
	shr.u32 	%r589, %r5, 1;
	and.b32  	%r590, %r589, 496;
	mov.u32 	%r591, _ZN6thrust24THRUST_300001_SM_1000_NS8cuda_cub4core6detail5shmemE;
	add.s32 	%r592, %r591, %r590;
	st.shared.u32 	[%r592+8], %r677;
	st.shared.u64 	[%r592+16], %rd285;
$L__BB5_48:
	bar.sync 	0;
	setp.ne.s32 	%p192, %r5, 0;
	@%p192 bra 	$L__BB5_208;
	ld.shared.u32 	%r70, [_ZN6thrust24THRUST_300001_SM_1000_NS8cuda_cub4core6detail5shmemE+24];
	ld.shared.u64 	%rd43, [_ZN6thrust24THRUST_300001_SM_1000_NS8cuda_cub4core6detail5shmemE+32];
	setp.lt.u32 	%p193, %r677, %r70;
	mov.u64 	%rd239, %rd43;
	mov.u32 	%r620, %r70;
	@%p193 bra 	$L__BB5_52;
	setp.lt.u32 	%p194, %r70, %r677;
	mov.u64 	%rd239, %rd285;
	mov.u32 	%r620, %r677;
	@%p194 bra 	$L__BB5_52;
	setp.lt.s64 	%p195, %rd285, %rd43;
	min.s64 	%rd239, %rd285, %rd43;
	selp.b32 	%r620, %r677, %r70, %p195;
$L__BB5_52:
	ld.shared.u32 	%r73, [_ZN6thrust24THRUST_300001_SM_1000_NS8cuda_cub4core6detail5shmemE+40];
	ld.shared.u64 	%rd46, [_ZN6thrust24THRUST_300001_SM_1000_NS8cuda_cub4core6detail5shmemE+48];
	setp.lt.u32 	%p196, %r620, %r73;
	mov.u64 	%rd240, %rd46;
	mov.u32 	%r621, %r73;
	@%p196 bra 	$L__BB5_55;
	setp.lt.u32 	%p197, %r73, %r620;
	mov.u64 	%rd240, %rd239;
	mov.u32 	%r621, %r620;
	@%p197 bra 	$L__BB5_55;
	setp.lt.s64 	%p198, %rd239, %rd46;
	min.s64 	%rd240, %rd239, %rd46;
	selp.b32 	%r621, %r620, %r73, %p198;
$L__BB5_55:
	ld.shared.u32 	%r76, [_ZN6thrust24THRUST_300001_SM_1000_NS8cuda_cub4core6detail5shmemE+56];
	ld.shared.u64 	%rd49, [_ZN6thrust24THRUST_300001_SM_1000_NS8cuda_cub4core6detail5shmemE+64];
	setp.lt.u32 	%p199, %r621, %r76;
	mov.u64 	%rd241, %rd49;
	mov.u32 	%r622, %r76;
	@%p199 bra 	$L__BB5_58;
	setp.lt.u32 	%p200, %r76, %r621;
	mov.u64 	%rd241, %rd240;
	mov.u32 	%r622, %r621;
	@%p200 bra 	$L__BB5_58;
	setp.lt.s64 	%p201, %rd240, %rd49;
	min.s64 	%rd241, %rd240, %rd49;
	selp.b32 	%r622, %r621, %r76, %p201;
$L__BB5_58:
	ld.shared.u32 	%r79, [_ZN6thrust24THRUST_300001_SM_1000_NS8cuda_cub4core6detail5shmemE+72];
	ld.shared.u64 	%rd52, [_ZN6thrust24THRUST_300001_SM_1000_NS8cuda_cub4core6detail5shmemE+80];
	setp.lt.u32 	%p202, %r622, %r79;
	mov.u64 	%rd242, %rd52;
	mov.u32 	%r623, %r79;
	@%p202 bra 	$L__BB5_61;
	setp.lt.u32 	%p203, %r79, %r622;
	mov.u64 	%rd242, %rd241;
	mov.u32 	%r623, %r622;
	@%p203 bra 	$L__BB5_61;
	setp.lt.s64 	%p204, %rd241, %rd52;
	min.s64 	%rd242, %rd241, %rd52;
	selp.b32 	%r623, %r622, %r79, %p204;
$L__BB5_61:
	ld.shared.u32 	%r82, [_ZN6thrust24THRUST_300001_SM_1000_NS8cuda_cub4core6detail5shmemE+88];
	ld.shared.u64 	%rd55, [_ZN6thrust24THRUST_300001_SM_1000_NS8cuda_cub4core6detail5shmemE+96];
	setp.lt.u32 	%p205, %r623, %r82;
	mov.u32 	%r624, %r82;
	mov.u64 	%rd243, %rd55;
	@%p205 bra 	$L__BB5_64;
	setp.lt.u32 	%p206, %r82, %r623;
	mov.u32 	%r624, %r623;
	mov.u64 	%rd243, %rd242;
	@%p206 bra 	$L__BB5_64;
	setp.lt.s64 	%p207, %rd242, %rd55;
	selp.b32 	%r624, %r623, %r82, %p207;
	min.s64 	%rd243, %rd242, %rd55;
$L__BB5_64:
	ld.shared.u32 	%r85, [_ZN6thrust24THRUST_300001_SM_1000_NS8cuda_cub4core6detail5shmemE+104];
	ld.shared.u64 	%rd58, [_ZN6thrust24THRUST_300001_SM_1000_NS8cuda_cub4core6detail5shmemE+112];
	setp.lt.u32 	%p208, %r624, %r85;
	mov.u32 	%r625, %r85;
	mov.u64 	%rd244, %rd58;
	@%p208 bra 	$L__BB5_67;
	setp.lt.u32 	%p209, %r85, %r624;
	mov.u32 	%r625, %r624;
	mov.u64 	%rd244, %rd243;
	@%p209 bra 	$L__BB5_67;
	setp.lt.s64 	%p210, %rd243, %rd58;
	selp.b32 	%r625, %r624, %r85, %p210;
	min.s64 	%rd244, %rd243, %rd58;
$L__BB5_67:
	ld.shared.u32 	%r88, [_ZN6thrust24THRUST_300001_SM_1000_NS8cuda_cub4core6detail5shmemE+120];
	ld.shared.u64 	%rd61, [_ZN6thrust24THRUST_300001_SM_1000_NS8cuda_cub4core6detail5shmemE+128];
	setp.lt.u32 	%p211, %r625, %r88;
	mov.u32 	%r677, %r88;
	mov.u64 	%rd285, %rd61;
	@%p211 bra 	$L__BB5_208;
	setp.lt.u32 	%p212, %r88, %r625;
	mov.u32 	%r677, %r625;
	mov.u64 	%rd285, %rd244;
	@%p212 bra 	$L__BB5_208;
	setp.lt.s64 	%p213, %rd244, %rd61;
	selp.b32 	%r677, %r625, %r88, %p213;
	min.s64 	%rd285, %rd244, %rd61;
	bra.uni 	$L__BB5_208;
$L__BB5_70:
	// begin inline asm
	mov.u32 %r375, %laneid;
	// end inline asm
	and.b32  	%r396, %r5, 992;
	add.s32 	%r397, %r396, 32;
	setp.gt.s32 	%p120, %r397, %r4;
	not.b32 	%r398, %r396;
	add.s32 	%r399, %r4, %r398;
	selp.b32 	%r394, %r399, 31, %p120;
	mov.b32 	%r393, 1;
	mov.b32 	%r395, -1;
	// begin inline asm
	shfl.sync.down.b32 %r376, %r613, %r393, %r394, %r395;
	// end inline asm
	// begin inline asm
	shfl.sync.down.b32 %r381, %r382, %r393, %r394, %r395;
	// end inline asm
	mov.b64 	{%r387, %r392}, %rd232;
	// begin inline asm
	shfl.sync.down.b32 %r386, %r387, %r393, %r394, %r395;
	// end inline asm
	// begin inline asm
	shfl.sync.down.b32 %r391, %r392, %r393, %r394, %r395;
	// end inline asm
	mov.b64 	%rd63, {%r386, %r391};
	setp.ge.s32 	%p121, %r375, %r394;
	mov.u32 	%r626, %r613;
	mov.u64 	%rd245, %rd232;
	@%p121 bra 	$L__BB5_74;
	setp.lt.u32 	%p122, %r613, %r376;
	mov.u32 	%r626, %r376;
	mov.u64 	%rd245, %rd63;
	@%p122 bra 	$L__BB5_74;
	setp.lt.u32 	%p123, %r376, %r613;
	mov.u32 	%r626, %r613;
	mov.u64 	%rd245, %rd232;
	@%p123 bra 	$L__BB5_74;
	setp.lt.s64 	%p124, %rd232, %rd63;
	selp.b32 	%r626, %r613, %r376, %p124;
	min.s64 	%rd245, %rd232, %rd63;
$L__BB5_74:
	mov.b32 	%r417, 2;
	mov.b32 	%r419, -1;
	// begin inline asm
	shfl.sync.down.b32 %r400, %r626, %r417, %r394, %r419;
	// end inline asm
	// begin inline asm
	shfl.sync.down.b32 %r405, %r406, %r417, %r394, %r419;
	// end inline asm
	mov.b64 	{%r411, %r416}, %rd245;
	// begin inline asm
	shfl.sync.down.b32 %r410, %r411, %r417, %r394, %r419;
	// end inline asm
	// begin inline asm
	shfl.sync.down.b32 %r415, %r416, %r417, %r394, %r419;
	// end inline asm
	mov.b64 	%rd66, {%r410, %r415};
	add.s32 	%r420, %r375, 2;
	setp.gt.s32 	%p125, %r420, %r394;
	mov.u32 	%r627, %r626;
	mov.u64 	%rd246, %rd245;
	@%p125 bra 	$L__BB5_78;
	setp.lt.u32 	%p126, %r626, %r400;
	mov.u32 	%r627, %r400;
	mov.u64 	%rd246, %rd66;
	@%p126 bra 	$L__BB5_78;
	setp.lt.u32 	%p127, %r400, %r626;
	mov.u32 	%r627, %r626;
	mov.u64 	%rd246, %rd245;
	@%p127 bra 	$L__BB5_78;
	setp.lt.s64 	%p128, %rd245, %rd66;
	selp.b32 	%r627, %r626, %r400, %p128;
	min.s64 	%rd246, %rd245, %rd66;
$L__BB5_78:
	mov.b32 	%r438, 4;
	mov.b32 	%r440, -1;
	// begin inline asm
	shfl.sync.down.b32 %r421, %r627, %r438, %r394, %r440;
	// end inline asm
	// begin inline asm
	shfl.sync.down.b32 %r426, %r427, %r438, %r394, %r440;
	// end inline asm
	mov.b64 	{%r432, %r437}, %rd246;
	// begin inline asm
	shfl.sync.down.b32 %r431, %r432, %r438, %r394, %r440;
	// end inline asm
	// begin inline asm
	shfl.sync.down.b32 %r436, %r437, %r438, %r394, %r440;
	// end inline asm
	mov.b64 	%rd69, {%r431, %r436};
	add.s32 	%r441, %r375, 4;
	setp.gt.s32 	%p129, %r441, %r394;
	mov.u32 	%r628, %r627;
	mov.u64 	%rd247, %rd246;
	@%p129 bra 	$L__BB5_82;
	setp.lt.u32 	%p130, %r627, %r421;
	mov.u32 	%r628, %r421;
	mov.u64 	%rd247, %rd69;
	@%p130 bra 	$L__BB5_82;
	setp.lt.u32 	%p131, %r421, %r627;
	mov.u32 	%r628, %r627;
	mov.u64 	%rd247, %rd246;
	@%p131 bra 	$L__BB5_82;
	setp.lt.s64 	%p132, %rd246, %rd69;
	selp.b32 	%r628, %r627, %r421, %p132;
	min.s64 	%rd247, %rd246, %rd69;
$L__BB5_82:
	mov.b32 	%r459, 8;
	mov.b32 	%r461, -1;
	// begin inline asm
	shfl.sync.down.b32 %r442, %r628, %r459, %r394, %r461;
	// end inline asm
	// begin inline asm
	shfl.sync.down.b32 %r447, %r448, %r459, %r394, %r461;
	// end inline asm
	mov.b64 	{%r453, %r458}, %rd247;
	// begin inline asm
	shfl.sync.down.b32 %r452, %r453, %r459, %r394, %r461;
	// end inline asm
	// begin inline asm
	shfl.sync.down.b32 %r457, %r458, %r459, %r394, %r461;
	// end inline asm
	mov.b64 	%rd72, {%r452, %r457};
	add.s32 	%r462, %r375, 8;
	setp.gt.s32 	%p133, %r462, %r394;
	mov.u32 	%r629, %r628;
	mov.u64 	%rd248, %rd247;
	@%p133 bra 	$L__BB5_86;
	setp.lt.u32 	%p134, %r628, %r442;
	mov.u32 	%r629, %r442;
	mov.u64 	%rd248, %rd72;
	@%p134 bra 	$L__BB5_86;
	setp.lt.u32 	%p135, %r442, %r628;
	mov.u32 	%r629, %r628;
	mov.u64 	%rd248, %rd247;
	@%p135 bra 	$L__BB5_86;
	setp.lt.s64 	%p136, %rd247, %rd72;
	selp.b32 	%r629, %r628, %r442, %p136;
	min.s64 	%rd248, %rd247, %rd72;
$L__BB5_86:
	mov.b32 	%r480, 16;
	mov.b32 	%r482, -1;
	// begin inline asm
	shfl.sync.down.b32 %r463, %r629, %r480, %r394, %r482;
	// end inline asm
	// begin inline asm
	shfl.sync.down.b32 %r468, %r469, %r480, %r394, %r482;
	// end inline asm
	mov.b64 	{%r474, %r479}, %rd248;
	// begin inline asm
	shfl.sync.down.b32 %r473, %r474, %r480, %r394, %r482;
	// end inline asm
	// begin inline asm
	shfl.sync.down.b32 %r478, %r479, %r480, %r394, %r482;
	// end inline asm
	mov.b64 	%rd75, {%r473, %r478};
	add.s32 	%r483, %r375, 16;
	setp.gt.s32 	%p137, %r483, %r394;
	mov.u32 	%r677, %r629;
	mov.u64 	%rd285, %rd248;
	@%p137 bra 	$L__BB5_90;
	setp.lt.u32 	%p138, %r629, %r463;
	mov.u32 	%r677, %r463;
	mov.u64 	%rd285, %rd75;
	@%p138 bra 	$L__BB5_90;
	setp.lt.u32 	%p139, %r463, %r629;
	mov.u32 	%r677, %r629;
	mov.u64 	%rd285, %rd248;
	@%p139 bra 	$L__BB5_90;
	setp.lt.s64 	%p140, %rd248, %rd75;
	selp.b32 	%r677, %r629, %r463, %p140;
	min.s64 	%rd285, %rd248, %rd75;
$L__BB5_90:
	setp.ne.s32 	%p141, %r375, 0;
	@%p141 bra 	$L__BB5_92;
	shr.u32 	%r484, %r5, 1;
	and.b32  	%r485, %r484, 496;
	mov.u32 	%r486, _ZN6thrust24THRUST_300001_SM_1000_NS8cuda_cub4core6detail5shmemE;
	add.s32 	%r487, %r486, %r485;
	st.shared.u32 	[%r487+8], %r677;
	st.shared.u64 	[%r487+16], %rd285;
$L__BB5_92:
	bar.sync 	0;
	setp.ne.s32 	%p142, %r5, 0;
	@%p142 bra 	$L__BB5_208;
	setp.lt.s32 	%p143, %r4, 33;
	mov.u32 	%r631, %r677;
	mov.u64 	%rd250, %rd285;
	@%p143 bra 	$L__BB5_97;
	ld.shared.u32 	%r107, [_ZN6thrust24THRUST_300001_SM_1000_NS8cuda_cub4core6detail5shmemE+24];
	ld.shared.u64 	%rd78, [_ZN6thrust24THRUST_300001_SM_1000_NS8cuda_cub4core6detail5shmemE+32];
	setp.lt.u32 	%p144, %r677, %r107;
	mov.u32 	%r631, %r107;
	mov.u64 	%rd250, %rd78;
	@%p144 bra 	$L__BB5_97;
	setp.lt.u32 	%p145, %r107, %r677;
	mov.u32 	%r631, %r677;
	mov.u64 	%rd250, %rd285;
	@%p145 bra 	$L__BB5_97;
	setp.lt.s64 	%p146, %rd285, %rd78;
	selp.b32 	%r631, %r677, %r107, %p146;
	min.s64 	%rd250, %rd285, %rd78;
$L__BB5_97:
	setp.lt.s32 	%p147, %r4, 65;
	mov.u32 	%r632, %r631;
	mov.u64 	%rd251, %rd250;
	@%p147 bra 	$L__BB5_101;
	ld.shared.u32 	%r110, [_ZN6thrust24THRUST_300001_SM_1000_NS8cuda_cub4core6detail5shmemE+40];
	ld.shared.u64 	%rd81, [_ZN6thrust24THRUST_300001_SM_1000_NS8cuda_cub4core6detail5shmemE+48];
	setp.lt.u32 	%p148, %r631, %r110;
	mov.u32 	%r632, %r110;
	mov.u64 	%rd251, %rd81;
	@%p148 bra 	$L__BB5_101;
	setp.lt.u32 	%p149, %r110, %r631;
	mov.u32 	%r632, %r631;
	mov.u64 	%rd251, %rd250;
	@%p149 bra 	$L__BB5_101;
	setp.lt.s64 	%p150, %rd250, %rd81;
	selp.b32 	%r632, %r631, %r110, %p150;
	min.s64 	%rd251, %rd250, %rd81;
$L__BB5_101:
	setp.lt.s32 	%p151, %r4, 97;
	mov.u32 	%r633, %r632;
	mov.u64 	%rd252, %rd251;
	@%p151 bra 	$L__BB5_105;
	ld.shared.u32 	%r113, [_ZN6thrust24THRUST_300001_SM_1000_NS8cuda_cub4core6detail5shmemE+56];
	ld.shared.u64 	%rd84, [_ZN6thrust24THRUST_300001_SM_1000_NS8cuda_cub4core6detail5shmemE+64];
	setp.lt.u32 	%p152, %r632, %r113;
	mov.u32 	%r633, %r113;
	mov.u64 	%rd252, %rd84;
	@%p152 bra 	$L__BB5_105;
	setp.lt.u32 	%p153, %r113, %r632;
	mov.u32 	%r633, %r632;
	mov.u64 	%rd252, %rd251;
	@%p153 bra 	$L__BB5_105;
	setp.lt.s64 	%p154, %rd251, %rd84;
	selp.b32 	%r633, %r632, %r113, %p154;
	min.s64 	%rd252, %rd251, %rd84;
$L__BB5_105:
	setp.lt.s32 	%p155, %r4, 129;
	mov.u32 	%r634, %r633;
	mov.u64 	%rd253, %rd252;
	@%p155 bra 	$L__BB5_109;
	ld.shared.u32 	%r116, [_ZN6thrust24THRUST_300001_SM_1000_NS8cuda_cub4core6detail5shmemE+72];
	ld.shared.u64 	%rd87, [_ZN6thrust24THRUST_300001_SM_1000_NS8cuda_cub4core6detail5shmemE+80];
	setp.lt.u32 	%p156, %r633, %r116;
	mov.u32 	%r634, %r116;
	mov.u64 	%rd253, %rd87;
	@%p156 bra 	$L__BB5_109;
	setp.lt.u32 	%p157, %r116, %r633;
	mov.u32 	%r634, %r633;
	mov.u64 	%rd253, %rd252;
	@%p157 bra 	$L__BB5_109;
	setp.lt.s64 	%p158, %rd252, %rd87;
	selp.b32 	%r634, %r633, %r116, %p158;
	min.s64 	%rd253, %rd252, %rd87;
$L__BB5_109:
	setp.lt.s32 	%p159, %r4, 161;
	mov.u32 	%r635, %r634;
	mov.u64 	%rd254, %rd253;
	@%p159 bra 	$L__BB5_113;
	ld.shared.u32 	%r119, [_ZN6thrust24THRUST_300001_SM_1000_NS8cuda_cub4core6detail5shmemE+88];
	ld.shared.u64 	%rd90, [_ZN6thrust24THRUST_300001_SM_1000_NS8cuda_cub4core6detail5shmemE+96];
	setp.lt.u32 	%p160, %r634, %r119;
	mov.u32 	%r635, %r119;
	mov.u64 	%rd254, %rd90;
	@%p160 bra 	$L__BB5_113;
	setp.lt.u32 	%p161, %r119, %r634;
	mov.u32 	%r635, %r634;
	mov.u64 	%rd254, %rd253;
	@%p161 bra 	$L__BB5_113;
	setp.lt.s64 	%p162, %rd253, %rd90;
	selp.b32 	%r635, %r634, %r119, %p162;
	min.s64 	%rd254, %rd253, %rd90;
$L__BB5_113:
	setp.lt.s32 	%p163, %r4, 193;
	mov.u32 	%r636, %r635;
	mov.u64 	%rd255, %rd254;
	@%p163 bra 	$L__BB5_117;
	ld.shared.u32 	%r122, [_ZN6thrust24THRUST_300001_SM_1000_NS8cuda_cub4core6detail5shmemE+104];
	ld.shared.u64 	%rd93, [_ZN6thrust24THRUST_300001_SM_1000_NS8cuda_cub4core6detail5shmemE+112];
	setp.lt.u32 	%p164, %r635, %r122;
	mov.u32 	%r636, %r122;
	mov.u64 	%rd255, %rd93;
	@%p164 bra 	$L__BB5_117;
	setp.lt.u32 	%p165, %r122, %r635;
	mov.u32 	%r636, %r635;
	mov.u64 	%rd255, %rd254;
	@%p165 bra 	$L__BB5_117;
	setp.lt.s64 	%p166, %rd254, %rd93;
	selp.b32 	%r636, %r635, %r122, %p166;
	min.s64 	%rd255, %rd254, %rd93;
$L__BB5_117:
	setp.lt.s32 	%p167, %r4, 225;
	mov.u32 	%r677, %r636;
	mov.u64 	%rd285, %rd255;
	@%p167 bra 	$L__BB5_208;
	ld.shared.u32 	%r125, [_ZN6thrust24THRUST_300001_SM_1000_NS8cuda_cub4core6detail5shmemE+120];
	ld.shared.u64 	%rd96, [_ZN6thrust24THRUST_300001_SM_1000_NS8cuda_cub4core6detail5shmemE+128];
	setp.lt.u32 	%p168, %r636, %r125;
	mov.u32 	%r677, %r125;
	mov.u64 	%rd285, %rd96;
	@%p168 bra 	$L__BB5_208;
	setp.lt.u32 	%p169, %r125, %r636;
	mov.u32 	%r677, %r636;
	mov.u64 	%rd285, %rd255;
	@%p169 bra 	$L__BB5_208;
	setp.lt.s64 	%p170, %rd255, %rd96;
	selp.b32 	%r677, %r636, %r125, %p170;
	min.s64 	%rd285, %rd255, %rd96;
	bra.uni 	$L__BB5_208;
$L__BB5_121:
	mov.u32 	%r127, %tid.x;
	cvt.s64.s32 	%rd183, %r2;
	add.s64 	%rd98, %rd3, %rd183;
	cvt.u64.u32 	%rd99, %r127;
	add.s64 	%rd184, %rd99, %rd183;
	shl.b64 	%rd185, %rd184, 2;
	add.s64 	%rd186, %rd2, %rd185;
	ld.global.u32 	%r238, [%rd186];
	add.s32 	%r239, %r127, 256;
	cvt.u64.u32 	%rd187, %r239;
	ld.global.u32 	%r240, [%rd186+1024];
	add.s32 	%r241, %r127, 512;
	cvt.u64.u32 	%rd188, %r241;
	ld.global.u32 	%r242, [%rd186+2048];
	add.s32 	%r243, %r127, 768;
	cvt.u64.u32 	%rd189, %r243;
	ld.global.u32 	%r244, [%rd186+3072];
	or.b32  	%r245, %r127, 1024;
	cvt.u64.u32 	%rd100, %r245;
	add.s64 	%rd273, %rd98, %rd100;
	ld.global.u32 	%r665, [%rd186+4096];
	setp.lt.u32 	%p2, %r238, %r240;
	max.u32 	%r246, %r238, %r240;
	selp.b64 	%rd190, %rd187, %rd99, %p2;
	setp.lt.u32 	%p3, %r246, %r242;
	max.u32 	%r247, %r246, %r242;
	selp.b64 	%rd191, %rd188, %rd190, %p3;
	setp.lt.u32 	%p4, %r247, %r244;
	max.u32 	%r129, %r247, %r244;
	selp.b64 	%rd102, %rd189, %rd191, %p4;
	setp.lt.u32 	%p5, %r129, %r665;
	@%p5 bra 	$L__BB5_123;
	setp.lt.u32 	%p6, %r665, %r129;
	setp.lt.u64 	%p7, %rd102, %rd100;
	or.pred  	%p8, %p6, %p7;
	selp.b32 	%r665, %r129, %r665, %p8;
	add.s64 	%rd192, %rd98, %rd102;
	selp.b64 	%rd273, %rd192, %rd273, %p8;
$L__BB5_123:
	setp.le.s32 	%p9, %r235, %r3;
	@%p9 bra 	$L__BB5_164;
	setp.ne.s32 	%p10, %r127, 0;
	@%p10 bra 	$L__BB5_126;
	atom.global.add.u32 	%r248, [%rd1+4], 1280;
	add.s32 	%r249, %r248, %r3;
	st.shared.u32 	[_ZN6thrust24THRUST_300001_SM_1000_NS8cuda_cub4core6detail5shmemE+152], %r249;
$L__BB5_126:
	bar.sync 	0;
	ld.shared.u32 	%r646, [_ZN6thrust24THRUST_300001_SM_1000_NS8cuda_cub4core6detail5shmemE+152];
	add.s32 	%r250, %r646, 1280;
	setp.gt.s32 	%p11, %r250, %r235;
	@%p11 bra 	$L__BB5_141;
	mov.u32 	%r639, %r665;
	mov.u64 	%rd257, %rd273;
$L__BB5_128:
	cvt.s64.s32 	%rd193, %r646;
	add.s64 	%rd194, %rd99, %rd193;
	shl.b64 	%rd195, %rd194, 2;
	add.s64 	%rd196, %rd2, %rd195;
	add.s64 	%rd258, %rd194, %rd3;
	ld.global.u32 	%r640, [%rd196];
	add.s64 	%rd259, %rd258, 256;
	ld.global.u32 	%r641, [%rd196+1024];
	add.s64 	%rd260, %rd258, 512;
	ld.global.u32 	%r642, [%rd196+2048];
	add.s64 	%rd261, %rd258, 768;
	ld.global.u32 	%r643, [%rd196+3072];
	add.s64 	%rd273, %rd258, 1024;
	ld.global.u32 	%r665, [%rd196+4096];
	setp.lt.u32 	%p12, %r639, %r640;
	@%p12 bra 	$L__BB5_130;
	setp.lt.u32 	%p13, %r640, %r639;
	setp.lt.s64 	%p14, %rd257, %rd258;
	or.pred  	%p15, %p13, %p14;
	selp.b32 	%r640, %r639, %r640, %p15;
	selp.b64 	%rd258, %rd257, %rd258, %p15;
$L__BB5_130:
	setp.lt.u32 	%p16, %r640, %r641;
	@%p16 bra 	$L__BB5_132;
	setp.lt.u32 	%p17, %r641, %r640;
	setp.lt.s64 	%p18, %rd258, %rd259;
	or.pred  	%p19, %p17, %p18;
	selp.b32 	%r641, %r640, %r641, %p19;
	selp.b64 	%rd259, %rd258, %rd259, %p19;
$L__BB5_132:
	setp.lt.u32 	%p20, %r641, %r642;
	@%p20 bra 	$L__BB5_134;
	setp.lt.u32 	%p21, %r642, %r641;
	setp.lt.s64 	%p22, %rd259, %rd260;
	or.pred  	%p23, %p21, %p22;
	selp.b32 	%r642, %r641, %r642, %p23;
	selp.b64 	%rd260, %rd259, %rd260, %p23;
$L__BB5_134:
	setp.lt.u32 	%p24, %r642, %r643;
	@%p24 bra 	$L__BB5_136;
	setp.lt.u32 	%p25, %r643, %r642;
	setp.lt.s64 	%p26, %rd260, %rd261;
	or.pred  	%p27, %p25, %p26;
	selp.b32 	%r643, %r642, %r643, %p27;
	selp.b64 	%rd261, %rd260, %rd261, %p27;
$L__BB5_136:
	setp.lt.u32 	%p28, %r643, %r665;
	@%p28 bra 	$L__BB5_138;
	setp.lt.u32 	%p29, %r665, %r643;
	setp.lt.s64 	%p30, %rd261, %rd273;
	or.pred  	%p31, %p29, %p30;
	selp.b32 	%r665, %r643, %r665, %p31;
	selp.b64 	%rd273, %rd261, %rd273, %p31;
$L__BB5_138:
	setp.ne.s32 	%p32, %r127, 0;
	bar.sync 	0;
	@%p32 bra 	$L__BB5_140;
	atom.global.add.u32 	%r251, [%rd1+4], 1280;
	add.s32 	%r252, %r251, %r3;
	st.shared.u32 	[_ZN6thrust24THRUST_300001_SM_1000_NS8cuda_cub4core6detail5shmemE+152], %r252;
$L__BB5_140:
	bar.sync 	0;
	ld.shared.u32 	%r646, [_ZN6thrust24THRUST_300001_SM_1000_NS8cuda_cub4core6detail5shmemE+152];
	add.s32 	%r253, %r646, 1280;
	setp.le.s32 	%p33, %r253, %r235;
	mov.u32 	%r639, %r665;
	mov.u64 	%rd257, %rd273;
	@%p33 bra 	$L__BB5_128;
$L__BB5_141:
	setp.le.s32 	%p34, %r235, %r646;
	@%p34 bra 	$L__BB5_164;
	sub.s32 	%r153, %r235, %r646;
	setp.ge.s32 	%p35, %r127, %r153;
	@%p35 bra 	$L__BB5_164;
	not.b32 	%r255, %r127;
	add.s32 	%r256, %r235, %r255;
	sub.s32 	%r154, %r256, %r646;
	and.b32  	%r257, %r154, 768;
	setp.eq.s32 	%p36, %r257, 768;
	mov.u32 	%r652, %r127;
	@%p36 bra 	$L__BB5_149;
	add.s32 	%r648, %r127, %r646;
	shr.u32 	%r258, %r154, 8;
	add.s32 	%r259, %r258, 1;
	and.b32  	%r260, %r259, 3;
	neg.s32 	%r647, %r260;
	mov.u32 	%r652, %r127;
$L__BB5_145:
	.pragma "nounroll";
	mov.u64 	%rd122, %rd273;
	mov.u32 	%r160, %r665;
	cvt.s64.s32 	%rd198, %r648;
	add.s64 	%rd123, %rd3, %rd198;
	mul.wide.s32 	%rd199, %r648, 4;
	add.s64 	%rd200, %rd2, %rd199;
	ld.global.u32 	%r161, [%rd200];
	setp.lt.u32 	%p37, %r160, %r161;
	mov.u32 	%r665, %r161;
	mov.u64 	%rd273, %rd123;
	@%p37 bra 	$L__BB5_148;
	setp.lt.u32 	%p38, %r161, %r160;
	mov.u32 	%r665, %r160;
	mov.u64 	%rd273, %rd122;
	@%p38 bra 	$L__BB5_148;
	setp.lt.s64 	%p39, %rd122, %rd123;
	selp.b32 	%r665, %r160, %r161, %p39;
	min.s64 	%rd273, %rd122, %rd123;
$L__BB5_148:
	add.s32 	%r652, %r652, 256;
	add.s32 	%r648, %r648, 256;
	add.s32 	%r647, %r647, 1;
	setp.ne.s32 	%p40, %r647, 0;
	@%p40 bra 	$L__BB5_145;
$L__BB5_149:
	setp.lt.u32 	%p41, %r154, 768;
	@%p41 bra 	$L__BB5_164;
	add.s32 	%r655, %r652, %r646;
	add.s32 	%r658, %r655, 256;
	add.s32 	%r657, %r655, 512;
	add.s32 	%r656, %r655, 768;
	add.s64 	%rd128, %rd2, 2048;
$L__BB5_151:
	cvt.s64.s32 	%rd201, %r658;
	add.s64 	%rd130, %rd3, %rd201;
	cvt.s64.s32 	%rd202, %r657;
	add.s64 	%rd131, %rd3, %rd202;
	cvt.s64.s32 	%rd203, %r656;
	add.s64 	%rd132, %rd3, %rd203;
	cvt.s64.s32 	%rd204, %r655;
	mul.wide.s32 	%rd205, %r655, 4;
	add.s64 	%rd133, %rd128, %rd205;
	add.s64 	%rd134, %rd3, %rd204;
	ld.global.u32 	%r180, [%rd133+-2048];
	setp.lt.u32 	%p42, %r665, %r180;
	mov.u32 	%r661, %r180;
	mov.u64 	%rd269, %rd134;
	@%p42 bra 	$L__BB5_154;
	setp.lt.u32 	%p43, %r180, %r665;
	mov.u32 	%r661, %r665;
	mov.u64 	%rd269, %rd273;
	@%p43 bra 	$L__BB5_154;
	setp.lt.s64 	%p44, %rd273, %rd134;
	selp.b32 	%r661, %r665, %r180, %p44;
	min.s64 	%rd269, %rd273, %rd134;
$L__BB5_154:
	ld.global.u32 	%r183, [%rd133+-1024];
	setp.lt.u32 	%p45, %r661, %r183;
	mov.u32 	%r662, %r183;
	mov.u64 	%rd270, %rd130;
	@%p45 bra 	$L__BB5_157;
	setp.lt.u32 	%p46, %r183, %r661;
	mov.u32 	%r662, %r661;
	mov.u64 	%rd270, %rd269;
	@%p46 bra 	$L__BB5_157;
	setp.lt.s64 	%p47, %rd269, %rd130;
	selp.b32 	%r662, %r661, %r183, %p47;
	min.s64 	%rd270, %rd269, %rd130;
$L__BB5_157:
	ld.global.u32 	%r186, [%rd133];
	setp.lt.u32 	%p48, %r662, %r186;
	mov.u32 	%r663, %r186;
	mov.u64 	%rd271, %rd131;
	@%p48 bra 	$L__BB5_160;
	setp.lt.u32 	%p49, %r186, %r662;
	mov.u32 	%r663, %r662;
	mov.u64 	%rd271, %rd270;
	@%p49 bra 	$L__BB5_160;
	setp.lt.s64 	%p50, %rd270, %rd131;
	selp.b32 	%r663, %r662, %r186, %p50;
	min.s64 	%rd271, %rd270, %rd131;
$L__BB5_160:
	ld.global.u32 	%r189, [%rd133+1024];
	setp.lt.u32 	%p51, %r663, %r189;
	mov.u32 	%r665, %r189;
	mov.u64 	%rd273, %rd132;
	@%p51 bra 	$L__BB5_163;
	setp.lt.u32 	%p52, %r189, %r663;
	mov.u32 	%r665, %r663;
	mov.u64 	%rd273, %rd271;
	@%p52 bra 	$L__BB5_163;
	setp.lt.s64 	%p53, %rd271, %rd132;
	selp.b32 	%r665, %r663, %r189, %p53;
	min.s64 	%rd273, %rd271, %rd132;
$L__BB5_163:
	add.s32 	%r652, %r652, 1024;
	add.s32 	%r658, %r658, 1024;
	add.s32 	%r657, %r657, 1024;
	add.s32 	%r656, %r656, 1024;
	add.s32 	%r655, %r655, 1024;
	setp.lt.s32 	%p54, %r652, %r153;
	@%p54 bra 	$L__BB5_151;
$L__BB5_164:
	// begin inline asm
	mov.u32 %r261, %laneid;
	// end inline asm
	mov.b32 	%r279, 1;
	mov.b32 	%r280, 31;
	mov.b32 	%r281, -1;
	// begin inline asm
	shfl.sync.down.b32 %r262, %r665, %r279, %r280, %r281;
	// end inline asm
	// begin inline asm
	shfl.sync.down.b32 %r267, %r268, %r279, %r280, %r281;
	// end inline asm
	mov.b64 	{%r273, %r278}, %rd273;
	// begin inline asm
	shfl.sync.down.b32 %r272, %r273, %r279, %r280, %r281;
	// end inline asm
	// begin inline asm
	shfl.sync.down.b32 %r277, %r278, %r279, %r280, %r281;
	// end inline asm
	mov.b64 	%rd144, {%r272, %r277};
	setp.gt.s32 	%p55, %r261, 30;
	mov.u32 	%r666, %r665;
	mov.u64 	%rd274, %rd273;
	@%p55 bra 	$L__BB5_168;
	setp.lt.u32 	%p56, %r665, %r262;
	mov.u32 	%r666, %r262;
	mov.u64 	%rd274, %rd144;
	@%p56 bra 	$L__BB5_168;
	setp.lt.u32 	%p57, %r262, %r665;
	mov.u32 	%r666, %r665;
	mov.u64 	%rd274, %rd273;
	@%p57 bra 	$L__BB5_168;
	setp.lt.s64 	%p58, %rd273, %rd144;
	selp.b32 	%r666, %r665, %r262, %p58;
	min.s64 	%rd274, %rd273, %rd144;
$L__BB5_168:
	mov.b32 	%r299, 2;
	mov.b32 	%r300, 31;
	mov.b32 	%r301, -1;
	// begin inline asm
	shfl.sync.down.b32 %r282, %r666, %r299, %r300, %r301;
	// end inline asm
	// begin inline asm
	shfl.sync.down.b32 %r287, %r288, %r299, %r300, %r301;
	// end inline asm
	mov.b64 	{%r293, %r298}, %rd274;
	// begin inline asm
	shfl.sync.down.b32 %r292, %r293, %r299, %r300, %r301;
	// end inline asm
	// begin inline asm
	shfl.sync.down.b32 %r297, %r298, %r299, %r300, %r301;
	// end inline asm
	mov.b64 	%rd147, {%r292, %r297};
	setp.gt.s32 	%p59, %r261, 29;
	mov.u32 	%r667, %r666;
	mov.u64 	%rd275, %rd274;
	@%p59 bra 	$L__BB5_172;
	setp.lt.u32 	%p60, %r666, %r282;
	mov.u32 	%r667, %r282;
	mov.u64 	%rd275, %rd147;
	@%p60 bra 	$L__BB5_172;
	setp.lt.u32 	%p61, %r282, %r666;
	mov.u32 	%r667, %r666;
	mov.u64 	%rd275, %rd274;
	@%p61 bra 	$L__BB5_172;
	setp.lt.s64 	%p62, %rd274, %rd147;
	selp.b32 	%r667, %r666, %r282, %p62;
	min.s64 	%rd275, %rd274, %rd147;
$L__BB5_172:
	mov.b32 	%r319, 4;
	mov.b32 	%r320, 31;
	mov.b32 	%r321, -1;
	// begin inline asm
	shfl.sync.down.b32 %r302, %r667, %r319, %r320, %r321;
	// end inline asm
	// begin inline asm
	shfl.sync.down.b32 %r307, %r308, %r319, %r320, %r321;
	// end inline asm
	mov.b64 	{%r313, %r318}, %rd275;
	// begin inline asm
	shfl.sync.down.b32 %r312, %r313, %r319, %r320, %r321;
	// end inline asm
	// begin inline asm
	shfl.sync.down.b32 %r317, %r318, %r319, %r320, %r321;
	// end inline asm
	mov.b64 	%rd150, {%r312, %r317};
	setp.gt.s32 	%p63, %r261, 27;
	mov.u32 	%r668, %r667;
	mov.u64 	%rd276, %rd275;
	@%p63 bra 	$L__BB5_176;
	setp.lt.u32 	%p64, %r667, %r302;
	mov.u32 	%r668, %r302;
	mov.u64 	%rd276, %rd150;
	@%p64 bra 	$L__BB5_176;
	setp.lt.u32 	%p65, %r302, %r667;
	mov.u32 	%r668, %r667;
	mov.u64 	%rd276, %rd275;
	@%p65 bra 	$L__BB5_176;
	setp.lt.s64 	%p66, %rd275, %rd150;
	selp.b32 	%r668, %r667, %r302, %p66;
	min.s64 	%rd276, %rd275, %rd150;
$L__BB5_176:
	mov.b32 	%r339, 8;
	mov.b32 	%r340, 31;
	mov.b32 	%r341, -1;
	// begin inline asm
	shfl.sync.down.b32 %r322, %r668, %r339, %r340, %r341;
	// end inline asm
	// begin inline asm
	shfl.sync.down.b32 %r327, %r328, %r339, %r340, %r341;
	// end inline asm
	mov.b64 	{%r333, %r338}, %rd276;
	// begin inline asm
	shfl.sync.down.b32 %r332, %r333, %r339, %r340, %r341;
	// end inline asm
	// begin inline asm
	shfl.sync.down.b32 %r337, %r338, %r339, %r340, %r341;
	// end inline asm
	mov.b64 	%rd153, {%r332, %r337};
	setp.gt.s32 	%p67, %r261, 23;
	mov.u32 	%r669, %r668;
	mov.u64 	%rd277, %rd276;
	@%p67 bra 	$L__BB5_180;
	setp.lt.u32 	%p68, %r668, %r322;
	mov.u32 	%r669, %r322;
	mov.u64 	%rd277, %rd153;
	@%p68 bra 	$L__BB5_180;
	setp.lt.u32 	%p69, %r322, %r668;
	mov.u32 	%r669, %r668;
	mov.u64 	%rd277, %rd276;
	@%p69 bra 	$L__BB5_180;
	setp.lt.s64 	%p70, %rd276, %rd153;
	selp.b32 	%r669, %r668, %r322, %p70;
	min.s64 	%rd277, %rd276, %rd153;
$L__BB5_180:
	mov.b32 	%r359, 16;
	mov.b32 	%r360, 31;
	mov.b32 	%r361, -1;
	// begin inline asm
	shfl.sync.down.b32 %r342, %r669, %r359, %r360, %r361;
	// end inline asm
	// begin inline asm
	shfl.sync.down.b32 %r347, %r348, %r359, %r360, %r361;
	// end inline asm
	mov.b64 	{%r353, %r358}, %rd277;
	// begin inline asm
	shfl.sync.down.b32 %r352, %r353, %r359, %r360, %r361;
	// end inline asm
	// begin inline asm
	shfl.sync.down.b32 %r357, %r358, %r359, %r360, %r361;
	// end inline asm
	mov.b64 	%rd156, {%r352, %r357};
	setp.gt.s32 	%p71, %r261, 15;
	mov.u32 	%r677, %r669;
	mov.u64 	%rd285, %rd277;
	@%p71 bra 	$L__BB5_184;
	setp.lt.u32 	%p72, %r669, %r342;
	mov.u32 	%r677, %r342;
	mov.u64 	%rd285, %rd156;
	@%p72 bra 	$L__BB5_184;
	setp.lt.u32 	%p73, %r342, %r669;
	mov.u32 	%r677, %r669;
	mov.u64 	%rd285, %rd277;
	@%p73 bra 	$L__BB5_184;
	setp.lt.s64 	%p74, %rd277, %rd156;
	selp.b32 	%r677, %r669, %r342, %p74;
	min.s64 	%rd285, %rd277, %rd156;
$L__BB5_184:
	setp.ne.s32 	%p75, %r261, 0;
	@%p75 bra 	$L__BB5_186;
	shr.u32 	%r362, %r127, 1;
	and.b32  	%r363, %r362, 496;
	mov.u32 	%r364, _ZN6thrust24THRUST_300001_SM_1000_NS8cuda_cub4core6detail5shmemE;
	add.s32 	%r365, %r364, %r363;
	st.shared.u32 	[%r365+8], %r677;
	st.shared.u64 	[%r365+16], %rd285;
$L__BB5_186:
	bar.sync 	0;
	setp.ne.s32 	%p76, %r127, 0;
	@%p76 bra 	$L__BB5_208;
	ld.shared.u32 	%r214, [_ZN6thrust24THRUST_300001_SM_1000_NS8cuda_cub4core6detail5shmemE+24];
	ld.shared.u64 	%rd159, [_ZN6thrust24THRUST_300001_SM_1000_NS8cuda_cub4core6detail5shmemE+32];
	setp.lt.u32 	%p77, %r677, %r214;
	mov.u32 	%r671, %r214;
	mov.u64 	%rd279, %rd159;
	@%p77 bra 	$L__BB5_190;
	setp.lt.u32 	%p78, %r214, %r677;
	mov.u32 	%r671, %r677;
	mov.u64 	%rd279, %rd285;
	@%p78 bra 	$L__BB5_190;
	setp.lt.s64 	%p79, %rd285, %rd159;
	selp.b32 	%r671, %r677, %r214, %p79;
	min.s64 	%rd279, %rd285, %rd159;
$L__BB5_190:
	ld.shared.u32 	%r217, [_ZN6thrust24THRUST_300001_SM_1000_NS8cuda_cub4core6detail5shmemE+40];
	ld.shared.u64 	%rd162, [_ZN6thrust24THRUST_300001_SM_1000_NS8cuda_cub4core6detail5shmemE+48];
	setp.lt.u32 	%p80, %r671, %r217;
	mov.u32 	%r672, %r217;
	mov.u64 	%rd280, %rd162;
	@%p80 bra 	$L__BB5_193;
	setp.lt.u32 	%p81, %r217, %r671;
	mov.u32 	%r672, %r671;
	mov.u64 	%rd280, %rd279;
	@%p81 bra 	$L__BB5_193;
	setp.lt.s64 	%p82, %rd279, %rd162;
	selp.b32 	%r672, %r671, %r217, %p82;
	min.s64 	%rd280, %rd279, %rd162;
$L__BB5_193:
	ld.shared.u32 	%r220, [_ZN6thrust24THRUST_300001_SM_1000_NS8cuda_cub4core6detail5shmemE+56];
	ld.shared.u64 	%rd165, [_ZN6thrust24THRUST_300001_SM_1000_NS8cuda_cub4core6detail5shmemE+64];
	setp.lt.u32 	%p83, %r672, %r220;
	mov.u32 	%r673, %r220;
	mov.u64 	%rd281, %rd165;
	@%p83 bra 	$L__BB5_196;
	setp.lt.u32 	%p84, %r220, %r672;
	mov.u32 	%r673, %r672;
	mov.u64 	%rd281, %rd280;
	@%p84 bra 	$L__BB5_196;
	setp.lt.s64 	%p85, %rd280, %rd165;
	selp.b32 	%r673, %r672, %r220, %p85;
	min.s64 	%rd281, %rd280, %rd165;
$L__BB5_196:
	ld.shared.u32 	%r223, [_ZN6thrust24THRUST_300001_SM_1000_NS8cuda_cub4core6detail5shmemE+72];
	ld.shared.u64 	%rd168, [_ZN6thrust24THRUST_300001_SM_1000_NS8cuda_cub4core6detail5shmemE+80];
	setp.lt.u32 	%p86, %r673, %r223;
	mov.u32 	%r674, %r223;
	mov.u64 	%rd282, %rd168;
	@%p86 bra 	$L__BB5_199;
	setp.lt.u32 	%p87, %r223, %r673;
	mov.u32 	%r674, %r673;
	mov.u64 	%rd282, %rd281;
	@%p87 bra 	$L__BB5_199;
	setp.lt.s64 	%p88, %rd281, %rd168;
	selp.b32 	%r674, %r673, %r223, %p88;
	min.s64 	%rd282, %rd281, %rd168;
$L__BB5_199:
	ld.shared.u32 	%r226, [_ZN6thrust24THRUST_300001_SM_1000_NS8cuda_cub4core6detail5shmemE+88];
	ld.shared.u64 	%rd171, [_ZN6thrust24THRUST_300001_SM_1000_NS8cuda_cub4core6detail5shmemE+96];
	setp.lt.u32 	%p89, %r674, %r226;
	mov.u32 	%r675, %r226;
	mov.u64 	%rd283, %rd171;
	@%p89 bra 	$L__BB5_202;
	setp.lt.u32 	%p90, %r226, %r674;
	mov.u32 	%r675, %r674;
	mov.u64 	%rd283, %rd282;
	@%p90 bra 	$L__BB5_202;
	setp.lt.s64 	%p91, %rd282, %rd171;
	selp.b32 	%r675, %r674, %r226, %p91;
	min.s64 	%rd283, %rd282, %rd171;
$L__BB5_202:
	ld.shared.u32 	%r229, [_ZN6thrust24THRUST_300001_SM_1000_NS8cuda_cub4core6detail5shmemE+104];
	ld.shared.u64 	%rd174, [_ZN6thrust24THRUST_300001_SM_1000_NS8cuda_cub4core6detail5shmemE+112];
	setp.lt.u32 	%p92, %r675, %r229;
	mov.u32 	%r676, %r229;
	mov.u64 	%rd284, %rd174;
	@%p92 bra 	$L__BB5_205;
	setp.lt.u32 	%p93, %r229, %r675;
	mov.u32 	%r676, %r675;
	mov.u64 	%rd284, %rd283;
	@%p93 bra 	$L__BB5_205;
	setp.lt.s64 	%p94, %rd283, %rd174;
	selp.b32 	%r676, %r675, %r229, %p94;
	min.s64 	%rd284, %rd283, %rd174;
$L__BB5_205:
	ld.shared.u32 	%r232, [_ZN6thrust24THRUST_300001_SM_1000_NS8cuda_cub4core6detail5shmemE+120];
	ld.shared.u64 	%rd177, [_ZN6thrust24THRUST_300001_SM_1000_NS8cuda_cub4core6detail5shmemE+128];
	setp.lt.u32 	%p95, %r676, %r232;
	mov.u32 	%r677, %r232;
	mov.u64 	%rd285, %rd177;
	@%p95 bra 	$L__BB5_208;
	setp.lt.u32 	%p96, %r232, %r676;
	mov.u32 	%r677, %r676;
	mov.u64 	%rd285, %rd284;
	@%p96 bra 	$L__BB5_208;
	setp.lt.s64 	%p97, %rd284, %rd177;
	selp.b32 	%r677, %r676, %r232, %p97;
	min.s64 	%rd285, %rd284, %rd177;
$L__BB5_208:
	mov.u32 	%r593, %tid.x;
	setp.ne.s32 	%p214, %r593, 0;
	@%p214 bra 	$L__BB5_210;
	ld.param.u64 	%rd222, [_ZN6thrust24THRUST_300001_SM_1000_NS8cuda_cub4core6detail13_kernel_agentINS1_8__reduce11ReduceAgentINS0_12zip_iteratorIN4cuda3std3__45tupleIJNS0_6detail15normal_iteratorINS0_10device_ptrIjEEEENS0_17counting_iteratorIlNS0_11use_defaultESI_SI_EEEEEEEPNSB_IJjlEEESM_iNS1_9__extrema9arg_max_fIjlNSA_4lessIjEEEEEEJSL_SN_iN3cub18CUB_300001_SM_100013GridEvenShareIiEENSV_9GridQueueIjEESS_EEEvDpT0__param_1];
	cvta.to.global.u64 	%rd219, %rd222;
	mul.wide.u32 	%rd220, %r1, 16;
	add.s64 	%rd221, %rd219, %rd220;
	st.global.u32 	[%rd221], %r677;
	st.global.u64 	[%rd221+8], %rd285;
$L__BB5_210:
	ret;

}
	// .globl	_ZN6thrust24THRUST_300001_SM_1000_NS8cuda_cub4core6detail13_kernel_agentINS1_8__reduce10DrainAgentIiEEJN3cub18CUB_300001_SM_10009GridQueueIjEEiEEEvDpT0_
.visible .entry _ZN6thrust24THRUST_300001_SM_1000_NS8cuda_cub4core6detail13_kernel_agentINS1_8__reduce10DrainAgentIiEEJN3cub18CUB_300001_SM_10009GridQueueIjEEiEEEvDpT0_(
	.param .align 8 .b8 _ZN6thrust24THRUST_300001_SM_1000_NS8cuda_cub4core6detail13_kernel_agentINS1_8__reduce10DrainAgentIiEEJN3cub18CUB_300001_SM_10009GridQueueIjEEiEEEvDpT0__param_0[8],
	.param .u32 _ZN6thrust24THRUST_300001_SM_1000_NS8cuda_cub4core6detail13_kernel_agentINS1_8__reduce10DrainAgentIiEEJN3cub18CUB_300001_SM_10009GridQueueIjEEiEEEvDpT0__param_1
)
.maxntid 1
{
	.reg .b32 	%r<3>;
	.reg .b64 	%rd<3>;

	ld.param.u64 	%rd1, [_ZN6thrust24THRUST_300001_SM_1000_NS8cuda_cub4core6detail13_kernel_agentINS1_8__reduce10DrainAgentIiEEJN3cub18CUB_300001_SM_10009GridQueueIjEEiEEEvDpT0__param_0];
	ld.param.u32 	%r1, [_ZN6thrust24THRUST_300001_SM_1000_NS8cuda_cub4core6detail13_kernel_agentINS1_8__reduce10DrainAgentIiEEJN3cub18CUB_300001_SM_10009GridQueueIjEEiEEEvDpT0__param_1];
	cvta.to.global.u64 	%rd2, %rd1;
	st.global.u32 	[%rd2], %r1;
	mov.b32 	%r2, 0;
	st.global.u32 	[%rd2+4], %r2;
	ret;

}
	// .globl	_ZN6thrust24THRUST_300001_SM_1000_NS8cuda_cub4core6detail13_kernel_agentINS1_8__reduce11ReduceAgentIPN4cuda3std3__45tupleIJjlEEESC_SB_iNS1_9__extrema9arg_max_fIjlNS9_4lessIjEEEEEEJSC_SC_iSH_EEEvDpT0_
.visible .entry _ZN6thrust24THRUST_300001_SM_1000_NS8cuda_cub4core6detail13_kernel_agentINS1_8__reduce11ReduceAgentIPN4cuda3std3__45tupleIJjlEEESC_SB_iNS1_9__extrema9arg_max_fIjlNS9_4lessIjEEEEEEJSC_SC_iSH_EEEvDpT0_(
	.param .u64 .ptr .align 1 _ZN6thrust24THRUST_300001_SM_1000_NS8cuda_cub4core6detail13_kernel_agentINS1_8__reduce11ReduceAgentIPN4cuda3std3__45tupleIJjlEEESC_SB_iNS1_9__extrema9arg_max_fIjlNS9_4lessIjEEEEEEJSC_SC_iSH_EEEvDpT0__param_0,
	.param .u64 .ptr .align 1 _ZN6thrust24THRUST_300001_SM_1000_NS8cuda_cub4core6detail13_kernel_agentINS1_8__reduce11ReduceAgentIPN4cuda3std3__45tupleIJjlEEESC_SB_iNS1_9__extrema9arg_max_fIjlNS9_4lessIjEEEEEEJSC_SC_iSH_EEEvDpT0__param_1,
	.param .u32 _ZN6thrust24THRUST_300001_SM_1000_NS8cuda_cub4core6detail13_kernel_agentINS1_8__reduce11ReduceAgentIPN4cuda3std3__45tupleIJjlEEESC_SB_iNS1_9__extrema9arg_max_fIjlNS9_4lessIjEEEEEEJSC_SC_iSH_EEEvDpT0__param_2,
	.param .align 1 .b8 _ZN6thrust24THRUST_300001_SM_1000_NS8cuda_cub4core6detail13_kernel_agentINS1_8__reduce11ReduceAgentIPN4cuda3std3__45tupleIJjlEEESC_SB_iNS1_9__extrema9arg_max_fIjlNS9_4lessIjEEEEEEJSC_SC_iSH_EEEvDpT0__param_3[1]
)
.maxntid 256
{
	.reg .pred 	%p<222>;
	.reg .b32 	%r<637>;
	.reg .b64 	%rd<356>;

	ld.param.u64 	%rd186, [_ZN6thrust24THRUST_300001_SM_1000_NS8cuda_cub4core6detail13_kernel_agentINS1_8__reduce11ReduceAgentIPN4cuda3std3__45tupleIJjlEEESC_SB_iNS1_9__extrema9arg_max_fIjlNS9_4lessIjEEEEEEJSC_SC_iSH_EEEvDpT0__param_0];
	ld.param.u64 	%rd187, [_ZN6thrust24THRUST_300001_SM_1000_NS8cuda_cub4core6detail13_kernel_agentINS1_8__reduce11ReduceAgentIPN4cuda3std3__45tupleIJjlEEESC_SB_iNS1_9__extrema9arg_max_fIjlNS9_4lessIjEEEEEEJSC_SC_iSH_EEEvDpT0__param_1];
	ld.param.u32 	%r215, [_ZN6thrust24THRUST_300001_SM_1000_NS8cuda_cub4core6detail13_kernel_agentINS1_8__reduce11ReduceAgentIPN4cuda3std3__45tupleIJjlEEESC_SB_iNS1_9__extrema9arg_max_fIjlNS9_4lessIjEEEEEEJSC_SC_iSH_EEEvDpT0__param_2];
	setp.eq.s32 	%p1, %r215, 0;
	@%p1 bra 	$L__BB7_211;
	setp.gt.s32 	%p2, %r215, 1279;
	@%p2 bra 	$L__BB7_121;
	mov.u32 	%r1, %tid.x;
	setp.ge.s32 	%p105, %r1, %r215;
	mov.b32 	%r572, 0;
	mov.b64 	%rd298, 0;
	mov.u32 	%r564, %r1;
	@%p105 bra 	$L__BB7_4;
	mul.wide.u32 	%rd263, %r1, 16;
	add.s64 	%rd260, %rd186, %rd263;
	// begin inline asm
	ld.global.nc.u64 %rd259, [%rd260];
	// end inline asm
	add.s64 	%rd262, %rd260, 8;
	// begin inline asm
	ld.global.nc.u64 %rd298, [%rd262];
	// end inline asm
	cvt.u32.u64 	%r572, %rd259;
	add.s32 	%r564, %r1, 256;
$L__BB7_4:
	setp.ge.s32 	%p106, %r564, %r215;
	@%p106 bra 	$L__BB7_25;
	not.b32 	%r334, %r564;
	add.s32 	%r6, %r215, %r334;
	and.b32  	%r335, %r6, 768;
	setp.eq.s32 	%p107, %r335, 768;
	@%p107 bra 	$L__BB7_11;
	mul.wide.u32 	%rd265, %r564, 16;
	add.s64 	%rd289, %rd186, %rd265;
	shr.u32 	%r336, %r6, 8;
	add.s32 	%r337, %r336, 1;
	and.b32  	%r338, %r337, 3;
	neg.s32 	%r560, %r338;
$L__BB7_7:
	.pragma "nounroll";
	mov.u64 	%rd5, %rd298;
	mov.u32 	%r10, %r572;
	// begin inline asm
	ld.global.nc.u64 %rd266, [%rd289];
	// end inline asm
	add.s64 	%rd269, %rd289, 8;
	// begin inline asm
	ld.global.nc.u64 %rd268, [%rd269];
	// end inline asm
	cvt.u32.u64 	%r11, %rd266;
	setp.lt.u32 	%p108, %r10, %r11;
	mov.u64 	%rd298, %rd268;
	mov.u32 	%r572, %r11;
	@%p108 bra 	$L__BB7_10;
	setp.lt.u32 	%p109, %r11, %r10;
	mov.u64 	%rd298, %rd5;
	mov.u32 	%r572, %r10;
	@%p109 bra 	$L__BB7_10;
	setp.lt.s64 	%p110, %rd5, %rd268;
	min.s64 	%rd298, %rd5, %rd268;
	selp.b32 	%r572, %r10, %r11, %p110;
$L__BB7_10:
	add.s32 	%r564, %r564, 256;
	add.s64 	%rd289, %rd289, 4096;
	add.s32 	%r560, %r560, 1;
	setp.ne.s32 	%p111, %r560, 0;
	@%p111 bra 	$L__BB7_7;
$L__BB7_11:
	setp.lt.u32 	%p112, %r6, 768;
	@%p112 bra 	$L__BB7_25;
$L__BB7_12:
	mul.wide.s32 	%rd274, %r564, 16;
	add.s64 	%rd271, %rd186, %rd274;
	// begin inline asm
	ld.global.nc.u64 %rd270, [%rd271];
	// end inline asm
	add.s64 	%rd273, %rd271, 8;
	// begin inline asm
	ld.global.nc.u64 %rd272, [%rd273];
	// end inline asm
	cvt.u32.u64 	%r21, %rd270;
	setp.lt.u32 	%p113, %r572, %r21;
	mov.u64 	%rd295, %rd272;
	mov.u32 	%r569, %r21;
	@%p113 bra 	$L__BB7_15;
	setp.lt.u32 	%p114, %r21, %r572;
	mov.u64 	%rd295, %rd298;
	mov.u32 	%r569, %r572;
	@%p114 bra 	$L__BB7_15;
	setp.lt.s64 	%p115, %rd298, %rd272;
	min.s64 	%rd295, %rd298, %rd272;
	selp.b32 	%r569, %r572, %r21, %p115;
$L__BB7_15:
	add.s64 	%rd276, %rd271, 4096;
	// begin inline asm
	ld.global.nc.u64 %rd275, [%rd276];
	// end inline asm
	add.s64 	%rd278, %rd271, 4104;
	// begin inline asm
	ld.global.nc.u64 %rd277, [%rd278];
	// end inline asm
	cvt.u32.u64 	%r24, %rd275;
	setp.lt.u32 	%p116, %r569, %r24;
	mov.u64 	%rd296, %rd277;
	mov.u32 	%r570, %r24;
	@%p116 bra 	$L__BB7_18;
	setp.lt.u32 	%p117, %r24, %r569;
	mov.u64 	%rd296, %rd295;
	mov.u32 	%r570, %r569;
	@%p117 bra 	$L__BB7_18;
	setp.lt.s64 	%p118, %rd295, %rd277;
	min.s64 	%rd296, %rd295, %rd277;
	selp.b32 	%r570, %r569, %r24, %p118;
$L__BB7_18:
	add.s64 	%rd280, %rd271, 8192;
	// begin inline asm
	ld.global.nc.u64 %rd279, [%rd280];
	// end inline asm
	add.s64 	%rd282, %rd271, 8200;
	// begin inline asm
	ld.global.nc.u64 %rd281, [%rd282];
	// end inline asm
	cvt.u32.u64 	%r27, %rd279;
	setp.lt.u32 	%p119, %r570, %r27;
	mov.u64 	%rd297, %rd281;
	mov.u32 	%r571, %r27;
	@%p119 bra 	$L__BB7_21;
	setp.lt.u32 	%p120, %r27, %r570;
	mov.u64 	%rd297, %rd296;
	mov.u32 	%r571, %r570;
	@%p120 bra 	$L__BB7_21;
	setp.lt.s64 	%p121, %rd296, %rd281;
	min.s64 	%rd297, %rd296, %rd281;
	selp.b32 	%r571, %r570, %r27, %p121;
$L__BB7_21:
	add.s64 	%rd284, %rd271, 12288;
	// begin inline asm
	ld.global.nc.u64 %rd283, [%rd284];
	// end inline asm
	add.s64 	%rd286, %rd271, 12296;
	// begin inline asm
	ld.global.nc.u64 %rd285, [%rd286];
	// end inline asm
	cvt.u32.u64 	%r30, %rd283;
	setp.lt.u32 	%p122, %r571, %r30;
	mov.u64 	%rd298, %rd285;
	mov.u32 	%r572, %r30;
	@%p122 bra 	$L__BB7_24;
	setp.lt.u32 	%p123, %r30, %r571;
	mov.u64 	%rd298, %rd297;
	mov.u32 	%r572, %r571;
	@%p123 bra 	$L__BB7_24;
	setp.lt.s64 	%p124, %rd297, %rd285;
	min.s64 	%rd298, %rd297, %rd285;
	selp.b32 	%r572, %r571, %r30, %p124;
$L__BB7_24:
	add.s32 	%r564, %r564, 1024;
	setp.lt.s32 	%p125, %r564, %r215;
	@%p125 bra 	$L__BB7_12;
$L__BB7_25:
	setp.lt.s32 	%p126, %r215, 256;
	@%p126 bra 	$L__BB7_70;
	// begin inline asm
	mov.u32 %r452, %laneid;
	// end inline asm
	mov.b32 	%r470, 1;
	mov.b32 	%r471, 31;
	mov.b32 	%r472, -1;
	// begin inline asm
	shfl.sync.down.b32 %r453, %r572, %r470, %r471, %r472;
	// end inline asm
	// begin inline asm
	shfl.sync.down.b32 %r458, %r459, %r470, %r471, %r472;
	// end inline asm
	mov.b64 	{%r464, %r469}, %rd298;
	// begin inline asm
	shfl.sync.down.b32 %r463, %r464, %r470, %r471, %r472;
	// end inline asm
	// begin inline asm
	shfl.sync.down.b32 %r468, %r469, %r470, %r471, %r472;
	// end inline asm
	mov.b64 	%rd27, {%r463, %r468};
	setp.gt.s32 	%p178, %r452, 30;
	mov.u64 	%rd300, %rd298;
	mov.u32 	%r574, %r572;
	@%p178 bra 	$L__BB7_30;
	setp.lt.u32 	%p179, %r572, %r453;
	mov.u64 	%rd300, %rd27;
	mov.u32 	%r574, %r453;
	@%p179 bra 	$L__BB7_30;
	setp.lt.u32 	%p180, %r453, %r572;
	mov.u64 	%rd300, %rd298;
	mov.u32 	%r574, %r572;
	@%p180 bra 	$L__BB7_30;
	setp.lt.s64 	%p181, %rd298, %rd27;
	min.s64 	%rd300, %rd298, %rd27;
	selp.b32 	%r574, %r572, %r453, %p181;
$L__BB7_30:
	mov.b32 	%r490, 2;
	mov.b32 	%r491, 31;
	mov.b32 	%r492, -1;
	// begin inline asm
	shfl.sync.down.b32 %r473, %r574, %r490, %r491, %r492;
	// end inline asm
	// begin inline asm
	shfl.sync.down.b32 %r478, %r479, %r490, %r491, %r492;
	// end inline asm
	mov.b64 	{%r484, %r489}, %rd300;
	// begin inline asm
	shfl.sync.down.b32 %r483, %r484, %r490, %r491, %r492;
	// end inline asm
	// begin inline asm
	shfl.sync.down.b32 %r488, %r489, %r490, %r491, %r492;
	// end inline asm
	mov.b64 	%rd30, {%r483, %r488};
	setp.gt.s32 	%p182, %r452, 29;
	mov.u64 	%rd301, %rd300;
	mov.u32 	%r575, %r574;
	@%p182 bra 	$L__BB7_34;
	setp.lt.u32 	%p183, %r574, %r473;
	mov.u64 	%rd301, %rd30;
	mov.u32 	%r575, %r473;
	@%p183 bra 	$L__BB7_34;
	setp.lt.u32 	%p184, %r473, %r574;
	mov.u64 	%rd301, %rd300;
	mov.u32 	%r575, %r574;
	@%p184 bra 	$L__BB7_34;
	setp.lt.s64 	%p185, %rd300, %rd30;
	min.s64 	%rd301, %rd300, %rd30;
	selp.b32 	%r575, %r574, %r473, %p185;
$L__BB7_34:
	mov.b32 	%r510, 4;
	mov.b32 	%r511, 31;
	mov.b32 	%r512, -1;
	// begin inline asm
	shfl.sync.down.b32 %r493, %r575, %r510, %r511, %r512;
	// end inline asm
	// begin inline asm
	shfl.sync.down.b32 %r498, %r499, %r510, %r511, %r512;
	// end inline asm
	mov.b64 	{%r504, %r509}, %rd301;
	// begin inline asm
	shfl.sync.down.b32 %r503, %r504, %r510, %r511, %r512;
	// end inline asm
	// begin inline asm
	shfl.sync.down.b32 %r508, %r509, %r510, %r511, %r512;
	// end inline asm
	mov.b64 	%rd33, {%r503, %r508};
	setp.gt.s32 	%p186, %r452, 27;
	mov.u64 	%rd302, %rd301;
	mov.u32 	%r576, %r575;
	@%p186 bra 	$L__BB7_38;
	setp.lt.u32 	%p187, %r575, %r493;
	mov.u64 	%rd302, %rd33;
	mov.u32 	%r576, %r493;
	@%p187 bra 	$L__BB7_38;
	setp.lt.u32 	%p188, %r493, %r575;
	mov.u64 	%rd302, %rd301;
	mov.u32 	%r576, %r575;
	@%p188 bra 	$L__BB7_38;
	setp.lt.s64 	%p189, %rd301, %rd33;
	min.s64 	%rd302, %rd301, %rd33;
	selp.b32 	%r576, %r575, %r493, %p189;
$L__BB7_38:
	mov.b32 	%r530, 8;
	mov.b32 	%r531, 31;
	mov.b32 	%r532, -1;
	// begin inline asm
	shfl.sync.down.b32 %r513, %r576, %r530, %r531, %r532;
	// end inline asm
	// begin inline asm
	shfl.sync.down.b32 %r518, %r519, %r530, %r531, %r532;
	// end inline asm
	mov.b64 	{%r524, %r529}, %rd302;
	// begin inline asm
	shfl.sync.down.b32 %r523, %r524, %r530, %r531, %r532;
	// end inline asm
	// begin inline asm
	shfl.sync.down.b32 %r528, %r529, %r530, %r531, %r532;
	// end inline asm
	mov.b64 	%rd36, {%r523, %r528};
	setp.gt.s32 	%p190, %r452, 23;
	mov.u64 	%rd303, %rd302;
	mov.u32 	%r577, %r576;
	@%p190 bra 	$L__BB7_42;
	setp.lt.u32 	%p191, %r576, %r513;
	mov.u64 	%rd303, %rd36;
	mov.u32 	%r577, %r513;
	@%p191 bra 	$L__BB7_42;
	setp.lt.u32 	%p192, %r513, %r576;
	mov.u64 	%rd303, %rd302;
	mov.u32 	%r577, %r576;
	@%p192 bra 	$L__BB7_42;
	setp.lt.s64 	%p193, %rd302, %rd36;
	min.s64 	%rd303, %rd302, %rd36;
	selp.b32 	%r577, %r576, %r513, %p193;
$L__BB7_42:
	mov.b32 	%r550, 16;
	mov.b32 	%r551, 31;
	mov.b32 	%r552, -1;
	// begin inline asm
	shfl.sync.down.b32 %r533, %r577, %r550, %r551, %r552;
	// end inline asm
	// begin inline asm
	shfl.sync.down.b32 %r538, %r539, %r550, %r551, %r552;
	// end inline asm
	mov.b64 	{%r544, %r549}, %rd303;
	// begin inline asm
	shfl.sync.down.b32 %r543, %r544, %r550, %r551, %r552;
	// end inline asm
	// begin inline asm
	shfl.sync.down.b32 %r548, %r549, %r550, %r551, %r552;
	// end inline asm
	mov.b64 	%rd39, {%r543, %r548};
	setp.gt.s32 	%p194, %r452, 15;
	mov.u64 	%rd355, %rd303;
	mov.u32 	%r636, %r577;
	@%p194 bra 	$L__BB7_46;
	setp.lt.u32 	%p195, %r577, %r533;
	mov.u64 	%rd355, %rd39;
	mov.u32 	%r636, %r533;
	@%p195 bra 	$L__BB7_46;
	setp.lt.u32 	%p196, %r533, %r577;
	mov.u64 	%rd355, %rd303;
	mov.u32 	%r636, %r577;
	@%p196 bra 	$L__BB7_46;
	setp.lt.s64 	%p197, %rd303, %rd39;
	min.s64 	%rd355, %rd303, %rd39;
	selp.b32 	%r636, %r577, %r533, %p197;
$L__BB7_46:
	setp.ne.s32 	%p198, %r452, 0;
	@%p198 bra 	$L__BB7_48;
	shr.u32 	%r553, %r1, 1;
	and.b32  	%r554, %r553, 496;
	mov.u32 	%r555, _ZN6thrust24THRUST_300001_SM_1000_NS8cuda_cub4core6detail5shmemE;
	add.s32 	%r556, %r555, %r554;
	st.shared.u32 	[%r556+8], %r636;
	st.shared.u64 	[%r556+16], %rd355;
$L__BB7_48:
	bar.sync 	0;
	setp.ne.s32 	%p199, %r1, 0;
	@%p199 bra 	$L__BB7_209;
	ld.shared.u32 	%r51, [_ZN6thrust24THRUST_300001_SM_1000_NS8cuda_cub4core6detail5shmemE+24];
	ld.shared.u64 	%rd42, [_ZN6thrust24THRUST_300001_SM_1000_NS8cuda_cub4core6detail5shmemE+32];
	setp.lt.u32 	%p200, %r636, %r51;
	mov.u64 	%rd305, %rd42;
	mov.u32 	%r579, %r51;
	@%p200 bra 	$L__BB7_52;
	setp.lt.u32 	%p201, %r51, %r636;
	mov.u64 	%rd305, %rd355;
	mov.u32 	%r579, %r636;
	@%p201 bra 	$L__BB7_52;
	setp.lt.s64 	%p202, %rd355, %rd42;
	min.s64 	%rd305, %rd355, %rd42;
	selp.b32 	%r579, %r636, %r51, %p202;
$L__BB7_52:
	ld.shared.u32 	%r54, [_ZN6thrust24THRUST_300001_SM_1000_NS8cuda_cub4core6detail5shmemE+40];
	ld.shared.u64 	%rd45, [_ZN6thrust24THRUST_300001_SM_1000_NS8cuda_cub4core6detail5shmemE+48];
	setp.lt.u32 	%p203, %r579, %r54;
	mov.u64 	%rd306, %rd45;
	mov.u32 	%r580, %r54;
	@%p203 bra 	$L__BB7_55;
	setp.lt.u32 	%p204, %r54, %r579;
	mov.u64 	%rd306, %rd305;
	mov.u32 	%r580, %r579;
	@%p204 bra 	$L__BB7_55;
	setp.lt.s64 	%p205, %rd305, %rd45;
	min.s64 	%rd306, %rd305, %rd45;
	selp.b32 	%r580, %r579, %r54, %p205;
$L__BB7_55:
	ld.shared.u32 	%r57, [_ZN6thrust24THRUST_300001_SM_1000_NS8cuda_cub4core6detail5shmemE+56];
	ld.shared.u64 	%rd48, [_ZN6thrust24THRUST_300001_SM_1000_NS8cuda_cub4core6detail5shmemE+64];
	setp.lt.u32 	%p206, %r580, %r57;
	mov.u64 	%rd307, %rd48;
	mov.u32 	%r581, %r57;
	@%p206 bra 	$L__BB7_58;
	setp.lt.u32 	%p207, %r57, %r580;
	mov.u64 	%rd307, %rd306;
	mov.u32 	%r581, %r580;
	@%p207 bra 	$L__BB7_58;
	setp.lt.s64 	%p208, %rd306, %rd48;
	min.s64 	%rd307, %rd306, %rd48;
	selp.b32 	%r581, %r580, %r57, %p208;
$L__BB7_58:
	ld.shared.u32 	%r60, [_ZN6thrust24THRUST_300001_SM_1000_NS8cuda_cub4core6detail5shmemE+72];
	ld.shared.u64 	%rd51, [_ZN6thrust24THRUST_300001_SM_1000_NS8cuda_cub4core6detail5shmemE+80];
	setp.lt.u32 	%p209, %r581, %r60;
	mov.u64 	%rd308, %rd51;
	mov.u32 	%r582, %r60;
	@%p209 bra 	$L__BB7_61;
	setp.lt.u32 	%p210, %r60, %r581;
	mov.u64 	%rd308, %rd307;
	mov.u32 	%r582, %r581;
	@%p210 bra 	$L__BB7_61;
	setp.lt.s64 	%p211, %rd307, %rd51;
	min.s64 	%rd308, %rd307, %rd51;
	selp.b32 	%r582, %r581, %r60, %p211;
$L__BB7_61:
	ld.shared.u32 	%r63, [_ZN6thrust24THRUST_300001_SM_1000_NS8cuda_cub4core6detail5shmemE+88];
	ld.shared.u64 	%rd54, [_ZN6thrust24THRUST_300001_SM_1000_NS8cuda_cub4core6detail5shmemE+96];
	setp.lt.u32 	%p212, %r582, %r63;
	mov.u64 	%rd309, %rd54;
	mov.u32 	%r583, %r63;
	@%p212 bra 	$L__BB7_64;
	setp.lt.u32 	%p213, %r63, %r582;
	mov.u64 	%rd309, %rd308;
	mov.u32 	%r583, %r582;
	@%p213 bra 	$L__BB7_64;
	setp.lt.s64 	%p214, %rd308, %rd54;
	min.s64 	%rd309, %rd308, %rd54;
	selp.b32 	%r583, %r582, %r63, %p214;
$L__BB7_64:
	ld.shared.u32 	%r66, [_ZN6thrust24THRUST_300001_SM_1000_NS8cuda_cub4core6detail5shmemE+104];
	ld.shared.u64 	%rd57, [_ZN6thrust24THRUST_300001_SM_1000_NS8cuda_cub4core6detail5shmemE+112];
	setp.lt.u32 	%p215, %r583, %r66;
	mov.u64 	%rd310, %rd57;
	mov.u32 	%r584, %r66;
	@%p215 bra 	$L__BB7_67;
	setp.lt.u32 	%p216, %r66, %r583;
	mov.u64 	%rd310, %rd309;
	mov.u32 	%r584, %r583;
	@%p216 bra 	$L__BB7_67;
	setp.lt.s64 	%p217, %rd309, %rd57;
	min.s64 	%rd310, %rd309, %rd57;
	selp.b32 	%r584, %r583, %r66, %p217;
$L__BB7_67:
	ld.shared.u32 	%r69, [_ZN6thrust24THRUST_300001_SM_1000_NS8cuda_cub4core6detail5shmemE+120];
	ld.shared.u64 	%rd60, [_ZN6thrust24THRUST_300001_SM_1000_NS8cuda_cub4core6detail5shmemE+128];
	setp.lt.u32 	%p218, %r584, %r69;
	mov.u32 	%r636, %r69;
	mov.u64 	%rd355, %rd60;
	@%p218 bra 	$L__BB7_209;
	setp.lt.u32 	%p219, %r69, %r584;
	mov.u32 	%r636, %r584;
	mov.u64 	%rd355, %rd310;
	@%p219 bra 	$L__BB7_209;
	setp.lt.s64 	%p220, %rd310, %rd60;
	min.s64 	%rd355, %rd310, %rd60;
	selp.b32 	%r636, %r584, %r69, %p220;
	bra.uni 	$L__BB7_209;
$L__BB7_70:
	// begin inline asm
	mov.u32 %r339, %laneid;
	// end inline asm
	and.b32  	%r360, %r1, 992;
	add.s32 	%r361, %r360, 32;
	setp.gt.s32 	%p127, %r361, %r215;
	not.b32 	%r362, %r360;
	add.s32 	%r363, %r215, %r362;
	selp.b32 	%r358, %r363, 31, %p127;
	mov.b32 	%r357, 1;
	mov.b32 	%r359, -1;
	// begin inline asm
	shfl.sync.down.b32 %r340, %r572, %r357, %r358, %r359;
	// end inline asm
	// begin inline asm
	shfl.sync.down.b32 %r345, %r346, %r357, %r358, %r359;
	// end inline asm
	mov.b64 	{%r351, %r356}, %rd298;
	// begin inline asm
	shfl.sync.down.b32 %r350, %r351, %r357, %r358, %r359;
	// end inline asm
	// begin inline asm
	shfl.sync.down.b32 %r355, %r356, %r357, %r358, %r359;
	// end inline asm
	mov.b64 	%rd62, {%r350, %r355};
	setp.ge.s32 	%p128, %r339, %r358;
	mov.u64 	%rd311, %rd298;
	mov.u32 	%r585, %r572;
	@%p128 bra 	$L__BB7_74;
	setp.lt.u32 	%p129, %r572, %r340;
	mov.u64 	%rd311, %rd62;
	mov.u32 	%r585, %r340;
	@%p129 bra 	$L__BB7_74;
	setp.lt.u32 	%p130, %r340, %r572;
	mov.u64 	%rd311, %rd298;
	mov.u32 	%r585, %r572;
	@%p130 bra 	$L__BB7_74;
	setp.lt.s64 	%p131, %rd298, %rd62;
	min.s64 	%rd311, %rd298, %rd62;
	selp.b32 	%r585, %r572, %r340, %p131;
$L__BB7_74:
	mov.b32 	%r381, 2;
	mov.b32 	%r383, -1;
	// begin inline asm
	shfl.sync.down.b32 %r364, %r585, %r381, %r358, %r383;
	// end inline asm
	// begin inline asm
	shfl.sync.down.b32 %r369, %r370, %r381, %r358, %r383;
	// end inline asm
	mov.b64 	{%r375, %r380}, %rd311;
	// begin inline asm
	shfl.sync.down.b32 %r374, %r375, %r381, %r358, %r383;
	// end inline asm
	// begin inline asm
	shfl.sync.down.b32 %r379, %r380, %r381, %r358, %r383;
	// end inline asm
	mov.b64 	%rd65, {%r374, %r379};
	add.s32 	%r384, %r339, 2;
	setp.gt.s32 	%p132, %r384, %r358;
	mov.u64 	%rd312, %rd311;
	mov.u32 	%r586, %r585;
	@%p132 bra 	$L__BB7_78;
	setp.lt.u32 	%p133, %r585, %r364;
	mov.u64 	%rd312, %rd65;
	mov.u32 	%r586, %r364;
	@%p133 bra 	$L__BB7_78;
	setp.lt.u32 	%p134, %r364, %r585;
	mov.u64 	%rd312, %rd311;
	mov.u32 	%r586, %r585;
	@%p134 bra 	$L__BB7_78;
	setp.lt.s64 	%p135, %rd311, %rd65;
	min.s64 	%rd312, %rd311, %rd65;
	selp.b32 	%r586, %r585, %r364, %p135;
$L__BB7_78:
	mov.b32 	%r402, 4;
	mov.b32 	%r404, -1;
	// begin inline asm
	shfl.sync.down.b32 %r385, %r586, %r402, %r358, %r404;
	// end inline asm
	// begin inline asm
	shfl.sync.down.b32 %r390, %r391, %r402, %r358, %r404;
	// end inline asm
	mov.b64 	{%r396, %r401}, %rd312;
	// begin inline asm
	shfl.sync.down.b32 %r395, %r396, %r402, %r358, %r404;
	// end inline asm
	// begin inline asm
	shfl.sync.down.b32 %r400, %r401, %r402, %r358, %r404;
	// end inline asm
	mov.b64 	%rd68, {%r395, %r400};
	add.s32 	%r405, %r339, 4;
	setp.gt.s32 	%p136, %r405, %r358;
	mov.u32 	%r587, %r586;
	mov.u64 	%rd313, %rd312;
	@%p136 bra 	$L__BB7_82;
	setp.lt.u32 	%p137, %r586, %r385;
	mov.u32 	%r587, %r385;
	mov.u64 	%rd313, %rd68;
	@%p137 bra 	$L__BB7_82;
	setp.lt.u32 	%p138, %r385, %r586;
	mov.u32 	%r587, %r586;
	mov.u64 	%rd313, %rd312;
	@%p138 bra 	$L__BB7_82;
	setp.lt.s64 	%p139, %rd312, %rd68;
	selp.b32 	%r587, %r586, %r385, %p139;
	min.s64 	%rd313, %rd312, %rd68;
$L__BB7_82:
	mov.b32 	%r423, 8;
	mov.b32 	%r425, -1;
	// begin inline asm
	shfl.sync.down.b32 %r406, %r587, %r423, %r358, %r425;
	// end inline asm
	// begin inline asm
	shfl.sync.down.b32 %r411, %r412, %r423, %r358, %r425;
	// end inline asm
	mov.b64 	{%r417, %r422}, %rd313;
	// begin inline asm
	shfl.sync.down.b32 %r416, %r417, %r423, %r358, %r425;
	// end inline asm
	// begin inline asm
	shfl.sync.down.b32 %r421, %r422, %r423, %r358, %r425;
	// end inline asm
	mov.b64 	%rd71, {%r416, %r421};
	add.s32 	%r426, %r339, 8;
	setp.gt.s32 	%p140, %r426, %r358;
	mov.u32 	%r588, %r587;
	mov.u64 	%rd314, %rd313;
	@%p140 bra 	$L__BB7_86;
	setp.lt.u32 	%p141, %r587, %r406;
	mov.u32 	%r588, %r406;
	mov.u64 	%rd314, %rd71;
	@%p141 bra 	$L__BB7_86;
	setp.lt.u32 	%p142, %r406, %r587;
	mov.u32 	%r588, %r587;
	mov.u64 	%rd314, %rd313;
	@%p142 bra 	$L__BB7_86;
	setp.lt.s64 	%p143, %rd313, %rd71;
	selp.b32 	%r588, %r587, %r406, %p143;
	min.s64 	%rd314, %rd313, %rd71;
$L__BB7_86:
	mov.b32 	%r444, 16;
	mov.b32 	%r446, -1;
	// begin inline asm
	shfl.sync.down.b32 %r427, %r588, %r444, %r358, %r446;
	// end inline asm
	// begin inline asm
	shfl.sync.down.b32 %r432, %r433, %r444, %r358, %r446;
	// end inline asm
	mov.b64 	{%r438, %r443}, %rd314;
	// begin inline asm
	shfl.sync.down.b32 %r437, %r438, %r444, %r358, %r446;
	// end inline asm
	// begin inline asm
	shfl.sync.down.b32 %r442, %r443, %r444, %r358, %r446;
	// end inline asm
	mov.b64 	%rd74, {%r437, %r442};
	add.s32 	%r447, %r339, 16;
	setp.gt.s32 	%p144, %r447, %r358;
	mov.u32 	%r636, %r588;
	mov.u64 	%rd355, %rd314;
	@%p144 bra 	$L__BB7_90;
	setp.lt.u32 	%p145, %r588, %r427;
	mov.u32 	%r636, %r427;
	mov.u64 	%rd355, %rd74;
	@%p145 bra 	$L__BB7_90;
	setp.lt.u32 	%p146, %r427, %r588;
	mov.u32 	%r636, %r588;
	mov.u64 	%rd355, %rd314;
	@%p146 bra 	$L__BB7_90;
	setp.lt.s64 	%p147, %rd314, %rd74;
	selp.b32 	%r636, %r588, %r427, %p147;
	min.s64 	%rd355, %rd314, %rd74;
$L__BB7_90:
	setp.ne.s32 	%p148, %r339, 0;
	@%p148 bra 	$L__BB7_92;
	shr.u32 	%r448, %r1, 1;
	and.b32  	%r449, %r448, 496;
	mov.u32 	%r450, _ZN6thrust24THRUST_300001_SM_1000_NS8cuda_cub4core6detail5shmemE;
	add.s32 	%r451, %r450, %r449;
	st.shared.u32 	[%r451+8], %r636;
	st.shared.u64 	[%r451+16], %rd355;
$L__BB7_92:
	bar.sync 	0;
	setp.ne.s32 	%p149, %r1, 0;
	@%p149 bra 	$L__BB7_209;
	setp.lt.s32 	%p150, %r215, 33;
	mov.u32 	%r590, %r636;
	mov.u64 	%rd316, %rd355;
	@%p150 bra 	$L__BB7_97;
	ld.shared.u32 	%r88, [_ZN6thrust24THRUST_300001_SM_1000_NS8cuda_cub4core6detail5shmemE+24];
	ld.shared.u64 	%rd77, [_ZN6thrust24THRUST_300001_SM_1000_NS8cuda_cub4core6detail5shmemE+32];
	setp.lt.u32 	%p151, %r636, %r88;
	mov.u32 	%r590, %r88;
	mov.u64 	%rd316, %rd77;
	@%p151 bra 	$L__BB7_97;
	setp.lt.u32 	%p152, %r88, %r636;
	mov.u32 	%r590, %r636;
	mov.u64 	%rd316, %rd355;
	@%p152 bra 	$L__BB7_97;
	setp.lt.s64 	%p153, %rd355, %rd77;
	selp.b32 	%r590, %r636, %r88, %p153;
	min.s64 	%rd316, %rd355, %rd77;
$L__BB7_97:
	setp.lt.s32 	%p154, %r215, 65;
	mov.u32 	%r591, %r590;
	mov.u64 	%rd317, %rd316;
	@%p154 bra 	$L__BB7_101;
	ld.shared.u32 	%r91, [_ZN6thrust24THRUST_300001_SM_1000_NS8cuda_cub4core6detail5shmemE+40];
	ld.shared.u64 	%rd80, [_ZN6thrust24THRUST_300001_SM_1000_NS8cuda_cub4core6detail5shmemE+48];
	setp.lt.u32 	%p155, %r590, %r91;
	mov.u32 	%r591, %r91;
	mov.u64 	%rd317, %rd80;
	@%p155 bra 	$L__BB7_101;
	setp.lt.u32 	%p156, %r91, %r590;
	mov.u32 	%r591, %r590;
	mov.u64 	%rd317, %rd316;
	@%p156 bra 	$L__BB7_101;
	setp.lt.s64 	%p157, %rd316, %rd80;
	selp.b32 	%r591, %r590, %r91, %p157;
	min.s64 	%rd317, %rd316, %rd80;
$L__BB7_101:
	setp.lt.s32 	%p158, %r215, 97;
	mov.u32 	%r592, %r591;
	mov.u64 	%rd318, %rd317;
	@%p158 bra 	$L__BB7_105;
	ld.shared.u32 	%r94, [_ZN6thrust24THRUST_300001_SM_1000_NS8cuda_cub4core6detail5shmemE+56];
	ld.shared.u64 	%rd83, [_ZN6thrust24THRUST_300001_SM_1000_NS8cuda_cub4core6detail5shmemE+64];
	setp.lt.u32 	%p159, %r591, %r94;
	mov.u32 	%r592, %r94;
	mov.u64 	%rd318, %rd83;
	@%p159 bra 	$L__BB7_105;
	setp.lt.u32 	%p160, %r94, %r591;
	mov.u32 	%r592, %r591;
	mov.u64 	%rd318, %rd317;
	@%p160 bra 	$L__BB7_105;
	setp.lt.s64 	%p161, %rd317, %rd83;
	selp.b32 	%r592, %r591, %r94, %p161;
	min.s64 	%rd318, %rd317, %rd83;
$L__BB7_105:
	setp.lt.s32 	%p162, %r215, 129;
	mov.u32 	%r593, %r592;
	mov.u64 	%rd319, %rd318;
	@%p162 bra 	$L__BB7_109;
	ld.shared.u32 	%r97, [_ZN6thrust24THRUST_300001_SM_1000_NS8cuda_cub4core6detail5shmemE+72];
	ld.shared.u64 	%rd86, [_ZN6thrust24THRUST_300001_SM_1000_NS8cuda_cub4core6detail5shmemE+80];
	setp.lt.u32 	%p163, %r592, %r97;
	mov.u32 	%r593, %r97;
	mov.u64 	%rd319, %rd86;
	@%p163 bra 	$L__BB7_109;
	setp.lt.u32 	%p164, %r97, %r592;
	mov.u32 	%r593, %r592;
	mov.u64 	%rd319, %rd318;
	@%p164 bra 	$L__BB7_109;
	setp.lt.s64 	%p165, %rd318, %rd86;
	selp.b32 	%r593, %r592, %r97, %p165;
	min.s64 	%rd319, %rd318, %rd86;
$L__BB7_109:
	setp.lt.s32 	%p166, %r215, 161;
	mov.u32 	%r594, %r593;
	mov.u64 	%rd320, %rd319;
	@%p166 bra 	$L__BB7_113;
	ld.shared.u32 	%r100, [_ZN6thrust24THRUST_300001_SM_1000_NS8cuda_cub4core6detail5shmemE+88];
	ld.shared.u64 	%rd89, [_ZN6thrust24THRUST_300001_SM_1000_NS8cuda_cub4core6detail5shmemE+96];
	setp.lt.u32 	%p167, %r593, %r100;
	mov.u32 	%r594, %r100;
	mov.u64 	%rd320, %rd89;
	@%p167 bra 	$L__BB7_113;
	setp.lt.u32 	%p168, %r100, %r593;
	mov.u32 	%r594, %r593;
	mov.u64 	%rd320, %rd319;
	@%p168 bra 	$L__BB7_113;
	setp.lt.s64 	%p169, %rd319, %rd89;
	selp.b32 	%r594, %r593, %r100, %p169;
	min.s64 	%rd320, %rd319, %rd89;
$L__BB7_113:
	setp.lt.s32 	%p170, %r215, 193;
	mov.u32 	%r595, %r594;
	mov.u64 	%rd321, %rd320;
	@%p170 bra 	$L__BB7_117;
	ld.shared.u32 	%r103, [_ZN6thrust24THRUST_300001_SM_1000_NS8cuda_cub4core6detail5shmemE+104];
	ld.shared.u64 	%rd92, [_ZN6thrust24THRUST_300001_SM_1000_NS8cuda_cub4core6detail5shmemE+112];
	setp.lt.u32 	%p171, %r594, %r103;
	mov.u32 	%r595, %r103;
	mov.u64 	%rd321, %rd92;
	@%p171 bra 	$L__BB7_117;
	setp.lt.u32 	%p172, %r103, %r594;
	mov.u32 	%r595, %r594;
	mov.u64 	%rd321, %rd320;
	@%p172 bra 	$L__BB7_117;
	setp.lt.s64 	%p173, %rd320, %rd92;
	selp.b32 	%r595, %r594, %r103, %p173;
	min.s64 	%rd321, %rd320, %rd92;
$L__BB7_117:
	setp.lt.s32 	%p174, %r215, 225;
	mov.u32 	%r636, %r595;
	mov.u64 	%rd355, %rd321;
	@%p174 bra 	$L__BB7_209;
	ld.shared.u32 	%r106, [_ZN6thrust24THRUST_300001_SM_1000_NS8cuda_cub4core6detail5shmemE+120];
	ld.shared.u64 	%rd95, [_ZN6thrust24THRUST_300001_SM_1000_NS8cuda_cub4core6detail5shmemE+128];
	setp.lt.u32 	%p175, %r595, %r106;
	mov.u32 	%r636, %r106;
	mov.u64 	%rd355, %rd95;
	@%p175 bra 	$L__BB7_209;
	setp.lt.u32 	%p176, %r106, %r595;
	mov.u32 	%r636, %r595;
	mov.u64 	%rd355, %rd321;
	@%p176 bra 	$L__BB7_209;
	setp.lt.s64 	%p177, %rd321, %rd95;
	selp.b32 	%r636, %r595, %r106, %p177;
	min.s64 	%rd355, %rd321, %rd95;
	bra.uni 	$L__BB7_209;
$L__BB7_121:
	mov.u32 	%r108, %tid.x;
	mul.wide.u32 	%rd208, %r108, 16;
	add.s64 	%rd189, %rd186, %rd208;
	// begin inline asm
	ld.global.nc.u64 %rd188, [%rd189];
	// end inline asm
	add.s64 	%rd191, %rd189, 8;
	// begin inline asm
	ld.global.nc.u64 %rd190, [%rd191];
	// end inline asm
	cvt.u32.u64 	%r109, %rd188;
	add.s64 	%rd193, %rd189, 4096;
	// begin inline asm
	ld.global.nc.u64 %rd192, [%rd193];
	// end inline asm
	add.s64 	%rd195, %rd189, 4104;
	// begin inline asm
	ld.global.nc.u64 %rd322, [%rd195];
	// end inline asm
	cvt.u32.u64 	%r596, %rd192;
	add.s64 	%rd197, %rd189, 8192;
	// begin inline asm
	ld.global.nc.u64 %rd196, [%rd197];
	// end inline asm
	add.s64 	%rd199, %rd189, 8200;
	// begin inline asm
	ld.global.nc.u64 %rd323, [%rd199];
	// end inline asm
	cvt.u32.u64 	%r597, %rd196;
	add.s64 	%rd201, %rd189, 12288;
	// begin inline asm
	ld.global.nc.u64 %rd200, [%rd201];
	// end inline asm
	add.s64 	%rd203, %rd189, 12296;
	// begin inline asm
	ld.global.nc.u64 %rd324, [%rd203];
	// end inline asm
	cvt.u32.u64 	%r598, %rd200;
	add.s64 	%rd205, %rd189, 16384;
	// begin inline asm
	ld.global.nc.u64 %rd204, [%rd205];
	// end inline asm
	add.s64 	%rd207, %rd189, 16392;
	// begin inline asm
	ld.global.nc.u64 %rd342, [%rd207];
	// end inline asm
	cvt.u32.u64 	%r623, %rd204;
	setp.lt.u32 	%p3, %r109, %r596;
	@%p3 bra 	$L__BB7_123;
	setp.lt.u32 	%p4, %r596, %r109;
	setp.lt.s64 	%p5, %rd190, %rd322;
	or.pred  	%p6, %p4, %p5;
	selp.b32 	%r596, %r109, %r596, %p6;
	selp.b64 	%rd322, %rd190, %rd322, %p6;
$L__BB7_123:
	setp.lt.u32 	%p7, %r596, %r597;
	@%p7 bra 	$L__BB7_125;
	setp.lt.u32 	%p8, %r597, %r596;
	setp.lt.s64 	%p9, %rd322, %rd323;
	or.pred  	%p10, %p8, %p9;
	selp.b32 	%r597, %r596, %r597, %p10;
	selp.b64 	%rd323, %rd322, %rd323, %p10;
$L__BB7_125:
	setp.lt.u32 	%p11, %r597, %r598;
	@%p11 bra 	$L__BB7_127;
	setp.lt.u32 	%p12, %r598, %r597;
	setp.lt.s64 	%p13, %rd323, %rd324;
	or.pred  	%p14, %p12, %p13;
	selp.b32 	%r598, %r597, %r598, %p14;
	selp.b64 	%rd324, %rd323, %rd324, %p14;
$L__BB7_127:
	setp.lt.u32 	%p15, %r598, %r623;
	@%p15 bra 	$L__BB7_129;
	setp.lt.u32 	%p16, %r623, %r598;
	setp.lt.s64 	%p17, %rd324, %rd342;
	or.pred  	%p18, %p16, %p17;
	selp.b32 	%r623, %r598, %r623, %p18;
	selp.b64 	%rd342, %rd324, %rd342, %p18;
$L__BB7_129:
	setp.lt.u32 	%p19, %r215, 2560;
	mov.b32 	%r608, 1280;
	@%p19 bra 	$L__BB7_142;
	mov.b32 	%r600, 1280;
	mov.u32 	%r601, %r623;
	mov.u64 	%rd326, %rd342;
$L__BB7_131:
	add.s32 	%r218, %r600, %r108;
	mul.wide.u32 	%rd229, %r218, 16;
	add.s64 	%rd210, %rd186, %rd229;
	// begin inline asm
	ld.global.nc.u64 %rd209, [%rd210];
	// end inline asm
	add.s64 	%rd212, %rd210, 8;
	// begin inline asm
	ld.global.nc.u64 %rd327, [%rd212];
	// end inline asm
	cvt.u32.u64 	%r602, %rd209;
	add.s64 	%rd214, %rd210, 4096;
	// begin inline asm
	ld.global.nc.u64 %rd213, [%rd214];
	// end inline asm
	add.s64 	%rd216, %rd210, 4104;
	// begin inline asm
	ld.global.nc.u64 %rd328, [%rd216];
	// end inline asm
	cvt.u32.u64 	%r603, %rd213;
	add.s64 	%rd218, %rd210, 8192;
	// begin inline asm
	ld.global.nc.u64 %rd217, [%rd218];
	// end inline asm
	add.s64 	%rd220, %rd210, 8200;
	// begin inline asm
	ld.global.nc.u64 %rd329, [%rd220];
	// end inline asm
	cvt.u32.u64 	%r604, %rd217;
	add.s64 	%rd222, %rd210, 12288;
	// begin inline asm
	ld.global.nc.u64 %rd221, [%rd222];
	// end inline asm
	add.s64 	%rd224, %rd210, 12296;
	// begin inline asm
	ld.global.nc.u64 %rd330, [%rd224];
	// end inline asm
	cvt.u32.u64 	%r605, %rd221;
	add.s64 	%rd226, %rd210, 16384;
	// begin inline asm
	ld.global.nc.u64 %rd225, [%rd226];
	// end inline asm
	add.s64 	%rd228, %rd210, 16392;
	// begin inline asm
	ld.global.nc.u64 %rd342, [%rd228];
	// end inline asm
	cvt.u32.u64 	%r623, %rd225;
	setp.lt.u32 	%p20, %r601, %r602;
	@%p20 bra 	$L__BB7_133;
	setp.lt.u32 	%p21, %r602, %r601;
	setp.lt.s64 	%p22, %rd326, %rd327;
	or.pred  	%p23, %p21, %p22;
	selp.b32 	%r602, %r601, %r602, %p23;
	selp.b64 	%rd327, %rd326, %rd327, %p23;
$L__BB7_133:
	setp.lt.u32 	%p24, %r602, %r603;
	@%p24 bra 	$L__BB7_135;
	setp.lt.u32 	%p25, %r603, %r602;
	setp.lt.s64 	%p26, %rd327, %rd328;
	or.pred  	%p27, %p25, %p26;
	selp.b32 	%r603, %r602, %r603, %p27;
	selp.b64 	%rd328, %rd327, %rd328, %p27;
$L__BB7_135:
	setp.lt.u32 	%p28, %r603, %r604;
	@%p28 bra 	$L__BB7_137;
	setp.lt.u32 	%p29, %r604, %r603;
	setp.lt.s64 	%p30, %rd328, %rd329;
	or.pred  	%p31, %p29, %p30;
	selp.b32 	%r604, %r603, %r604, %p31;
	selp.b64 	%rd329, %rd328, %rd329, %p31;
$L__BB7_137:
	setp.lt.u32 	%p32, %r604, %r605;
	@%p32 bra 	$L__BB7_139;
	setp.lt.u32 	%p33, %r605, %r604;
	setp.lt.s64 	%p34, %rd329, %rd330;
	or.pred  	%p35, %p33, %p34;
	selp.b32 	%r605, %r604, %r605, %p35;
	selp.b64 	%rd330, %rd329, %rd330, %p35;
$L__BB7_139:
	setp.lt.u32 	%p36, %r605, %r623;
	@%p36 bra 	$L__BB7_141;
	setp.lt.u32 	%p37, %r623, %r605;
	setp.lt.s64 	%p38, %rd330, %rd342;
	or.pred  	%p39, %p37, %p38;
	selp.b32 	%r623, %r605, %r623, %p39;
	selp.b64 	%rd342, %rd330, %rd342, %p39;
$L__BB7_141:
	add.s32 	%r608, %r600, 1280;
	add.s32 	%r219, %r600, 2560;
	setp.le.s32 	%p40, %r219, %r215;
	mov.u32 	%r600, %r608;
	mov.u32 	%r601, %r623;
	mov.u64 	%rd326, %rd342;
	@%p40 bra 	$L__BB7_131;
$L__BB7_142:
	setp.le.s32 	%p41, %r215, %r608;
	@%p41 bra 	$L__BB7_165;
	sub.s32 	%r142, %r215, %r608;
	setp.ge.s32 	%p42, %r108, %r142;
	@%p42 bra 	$L__BB7_165;
	not.b32 	%r221, %r108;
	add.s32 	%r222, %r215, %r221;
	sub.s32 	%r143, %r222, %r608;
	and.b32  	%r223, %r143, 768;
	setp.eq.s32 	%p43, %r223, 768;
	mov.u32 	%r614, %r108;
	@%p43 bra 	$L__BB7_150;
	add.s32 	%r610, %r108, %r608;
	shr.u32 	%r224, %r143, 8;
	add.s32 	%r225, %r224, 1;
	and.b32  	%r226, %r225, 3;
	neg.s32 	%r609, %r226;
	mov.u32 	%r614, %r108;
$L__BB7_146:
	.pragma "nounroll";
	mov.u64 	%rd127, %rd342;
	mov.u32 	%r149, %r623;
	mul.wide.u32 	%rd235, %r610, 16;
	add.s64 	%rd232, %rd186, %rd235;
	// begin inline asm
	ld.global.nc.u64 %rd231, [%rd232];
	// end inline asm
	add.s64 	%rd234, %rd232, 8;
	// begin inline asm
	ld.global.nc.u64 %rd233, [%rd234];
	// end inline asm
	cvt.u32.u64 	%r150, %rd231;
	setp.lt.u32 	%p44, %r149, %r150;
	mov.u32 	%r623, %r150;
	mov.u64 	%rd342, %rd233;
	@%p44 bra 	$L__BB7_149;
	setp.lt.u32 	%p45, %r150, %r149;
	mov.u32 	%r623, %r149;
	mov.u64 	%rd342, %rd127;
	@%p45 bra 	$L__BB7_149;
	setp.lt.s64 	%p46, %rd127, %rd233;
	selp.b32 	%r623, %r149, %r150, %p46;
	min.s64 	%rd342, %rd127, %rd233;
$L__BB7_149:
	add.s32 	%r614, %r614, 256;
	add.s32 	%r610, %r610, 256;
	add.s32 	%r609, %r609, 1;
	setp.ne.s32 	%p47, %r609, 0;
	@%p47 bra 	$L__BB7_146;
$L__BB7_150:
	setp.lt.u32 	%p48, %r143, 768;
	@%p48 bra 	$L__BB7_165;
	cvt.u64.u32 	%rd236, %r614;
	cvt.u64.u32 	%rd237, %r608;
	add.s64 	%rd238, %rd236, %rd237;
	shl.b64 	%rd239, %rd238, 4;
	add.s64 	%rd240, %rd239, %rd186;
	add.s64 	%rd337, %rd240, 12296;
	add.s32 	%r617, %r614, %r608;
$L__BB7_152:
	mul.wide.u32 	%rd245, %r617, 16;
	add.s64 	%rd242, %rd186, %rd245;
	// begin inline asm
	ld.global.nc.u64 %rd241, [%rd242];
	// end inline asm
	add.s64 	%rd244, %rd242, 8;
	// begin inline asm
	ld.global.nc.u64 %rd243, [%rd244];
	// end inline asm
	cvt.u32.u64 	%r163, %rd241;
	setp.lt.u32 	%p49, %r623, %r163;
	mov.u32 	%r620, %r163;
	mov.u64 	%rd339, %rd243;
	@%p49 bra 	$L__BB7_155;
	setp.lt.u32 	%p50, %r163, %r623;
	mov.u32 	%r620, %r623;
	mov.u64 	%rd339, %rd342;
	@%p50 bra 	$L__BB7_155;
	setp.lt.s64 	%p51, %rd342, %rd243;
	selp.b32 	%r620, %r623, %r163, %p51;
	min.s64 	%rd339, %rd342, %rd243;
$L__BB7_155:
	add.s64 	%rd247, %rd337, -8200;
	// begin inline asm
	ld.global.nc.u64 %rd246, [%rd247];
	// end inline asm
	add.s64 	%rd249, %rd337, -8192;
	// begin inline asm
	ld.global.nc.u64 %rd248, [%rd249];
	// end inline asm
	cvt.u32.u64 	%r166, %rd246;
	setp.lt.u32 	%p52, %r620, %r166;
	mov.u32 	%r621, %r166;
	mov.u64 	%rd340, %rd248;
	@%p52 bra 	$L__BB7_158;
	setp.lt.u32 	%p53, %r166, %r620;
	mov.u32 	%r621, %r620;
	mov.u64 	%rd340, %rd339;
	@%p53 bra 	$L__BB7_158;
	setp.lt.s64 	%p54, %rd339, %rd248;
	selp.b32 	%r621, %r620, %r166, %p54;
	min.s64 	%rd340, %rd339, %rd248;
$L__BB7_158:
	add.s64 	%rd251, %rd337, -4104;
	// begin inline asm
	ld.global.nc.u64 %rd250, [%rd251];
	// end inline asm
	add.s64 	%rd253, %rd337, -4096;
	// begin inline asm
	ld.global.nc.u64 %rd252, [%rd253];
	// end inline asm
	cvt.u32.u64 	%r169, %rd250;
	setp.lt.u32 	%p55, %r621, %r169;
	mov.u32 	%r622, %r169;
	mov.u64 	%rd341, %rd252;
	@%p55 bra 	$L__BB7_161;
	setp.lt.u32 	%p56, %r169, %r621;
	mov.u32 	%r622, %r621;
	mov.u64 	%rd341, %rd340;
	@%p56 bra 	$L__BB7_161;
	setp.lt.s64 	%p57, %rd340, %rd252;
	selp.b32 	%r622, %r621, %r169, %p57;
	min.s64 	%rd341, %rd340, %rd252;
$L__BB7_161:
	add.s64 	%rd255, %rd337, -8;
	// begin inline asm
	ld.global.nc.u64 %rd254, [%rd255];
	// end inline asm
	// begin inline asm
	ld.global.nc.u64 %rd256, [%rd337];
	// end inline asm
	cvt.u32.u64 	%r172, %rd254;
	setp.lt.u32 	%p58, %r622, %r172;
	mov.u32 	%r623, %r172;
	mov.u64 	%rd342, %rd256;
	@%p58 bra 	$L__BB7_164;
	setp.lt.u32 	%p59, %r172, %r622;
	mov.u32 	%r623, %r622;
	mov.u64 	%rd342, %rd341;
	@%p59 bra 	$L__BB7_164;
	setp.lt.s64 	%p60, %rd341, %rd256;
	selp.b32 	%r623, %r622, %r172, %p60;
	min.s64 	%rd342, %rd341, %rd256;
$L__BB7_164:
	add.s32 	%r614, %r614, 1024;
	add.s64 	%rd337, %rd337, 16384;
	add.s32 	%r617, %r617, 1024;
	setp.lt.s32 	%p61, %r614, %r142;
	@%p61 bra 	$L__BB7_152;
$L__BB7_165:
	// begin inline asm
	mov.u32 %r227, %laneid;
	// end inline asm
	mov.b32 	%r245, 1;
	mov.b32 	%r246, 31;
	mov.b32 	%r247, -1;
	// begin inline asm
	shfl.sync.down.b32 %r228, %r623, %r245, %r246, %r247;
	// end inline asm
	// begin inline asm
	shfl.sync.down.b32 %r233, %r234, %r245, %r246, %r247;
	// end inline asm
	mov.b64 	{%r239, %r244}, %rd342;
	// begin inline asm
	shfl.sync.down.b32 %r238, %r239, %r245, %r246, %r247;
	// end inline asm
	// begin inline asm
	shfl.sync.down.b32 %r243, %r244, %r245, %r246, %r247;
	// end inline asm
	mov.b64 	%rd150, {%r238, %r243};
	setp.gt.s32 	%p62, %r227, 30;
	mov.u32 	%r625, %r623;
	mov.u64 	%rd344, %rd342;
	@%p62 bra 	$L__BB7_169;
	setp.lt.u32 	%p63, %r623, %r228;
	mov.u32 	%r625, %r228;
	mov.u64 	%rd344, %rd150;
	@%p63 bra 	$L__BB7_169;
	setp.lt.u32 	%p64, %r228, %r623;
	mov.u32 	%r625, %r623;
	mov.u64 	%rd344, %rd342;
	@%p64 bra 	$L__BB7_169;
	setp.lt.s64 	%p65, %rd342, %rd150;
	selp.b32 	%r625, %r623, %r228, %p65;
	min.s64 	%rd344, %rd342, %rd150;
$L__BB7_169:
	mov.b32 	%r265, 2;
	mov.b32 	%r266, 31;
	mov.b32 	%r267, -1;
	// begin inline asm
	shfl.sync.down.b32 %r248, %r625, %r265, %r266, %r267;
	// end inline asm
	// begin inline asm
	shfl.sync.down.b32 %r253, %r254, %r265, %r266, %r267;
	// end inline asm
	mov.b64 	{%r259, %r264}, %rd344;
	// begin inline asm
	shfl.sync.down.b32 %r258, %r259, %r265, %r266, %r267;
	// end inline asm
	// begin inline asm
	shfl.sync.down.b32 %r263, %r264, %r265, %r266, %r267;
	// end inline asm
	mov.b64 	%rd153, {%r258, %r263};
	setp.gt.s32 	%p66, %r227, 29;
	mov.u32 	%r626, %r625;
	mov.u64 	%rd345, %rd344;
	@%p66 bra 	$L__BB7_173;
	setp.lt.u32 	%p67, %r625, %r248;
	mov.u32 	%r626, %r248;
	mov.u64 	%rd345, %rd153;
	@%p67 bra 	$L__BB7_173;
	setp.lt.u32 	%p68, %r248, %r625;
	mov.u32 	%r626, %r625;
	mov.u64 	%rd345, %rd344;
	@%p68 bra 	$L__BB7_173;
	setp.lt.s64 	%p69, %rd344, %rd153;
	selp.b32 	%r626, %r625, %r248, %p69;
	min.s64 	%rd345, %rd344, %rd153;
$L__BB7_173:
	mov.b32 	%r285, 4;
	mov.b32 	%r286, 31;
	mov.b32 	%r287, -1;
	// begin inline asm
	shfl.sync.down.b32 %r268, %r626, %r285, %r286, %r287;
	// end inline asm
	// begin inline asm
	shfl.sync.down.b32 %r273, %r274, %r285, %r286, %r287;
	// end inline asm
	mov.b64 	{%r279, %r284}, %rd345;
	// begin inline asm
	shfl.sync.down.b32 %r278, %r279, %r285, %r286, %r287;
	// end inline asm
	// begin inline asm
	shfl.sync.down.b32 %r283, %r284, %r285, %r286, %r287;
	// end inline asm
	mov.b64 	%rd156, {%r278, %r283};
	setp.gt.s32 	%p70, %r227, 27;
	mov.u32 	%r627, %r626;
	mov.u64 	%rd346, %rd345;
	@%p70 bra 	$L__BB7_177;
	setp.lt.u32 	%p71, %r626, %r268;
	mov.u32 	%r627, %r268;
	mov.u64 	%rd346, %rd156;
	@%p71 bra 	$L__BB7_177;
	setp.lt.u32 	%p72, %r268, %r626;
	mov.u32 	%r627, %r626;
	mov.u64 	%rd346, %rd345;
	@%p72 bra 	$L__BB7_177;
	setp.lt.s64 	%p73, %rd345, %rd156;
	selp.b32 	%r627, %r626, %r268, %p73;
	min.s64 	%rd346, %rd345, %rd156;
$L__BB7_177:
	mov.b32 	%r305, 8;
	mov.b32 	%r306, 31;
	mov.b32 	%r307, -1;
	// begin inline asm
	shfl.sync.down.b32 %r288, %r627, %r305, %r306, %r307;
	// end inline asm
	// begin inline asm
	shfl.sync.down.b32 %r293, %r294, %r305, %r306, %r307;
	// end inline asm
	mov.b64 	{%r299, %r304}, %rd346;
	// begin inline asm
	shfl.sync.down.b32 %r298, %r299, %r305, %r306, %r307;
	// end inline asm
	// begin inline asm
	shfl.sync.down.b32 %r303, %r304, %r305, %r306, %r307;
	// end inline asm
	mov.b64 	%rd159, {%r298, %r303};
	setp.gt.s32 	%p74, %r227, 23;
	mov.u32 	%r628, %r627;
	mov.u64 	%rd347, %rd346;
	@%p74 bra 	$L__BB7_181;
	setp.lt.u32 	%p75, %r627, %r288;
	mov.u32 	%r628, %r288;
	mov.u64 	%rd347, %rd159;
	@%p75 bra 	$L__BB7_181;
	setp.lt.u32 	%p76, %r288, %r627;
	mov.u32 	%r628, %r627;
	mov.u64 	%rd347, %rd346;
	@%p76 bra 	$L__BB7_181;
	setp.lt.s64 	%p77, %rd346, %rd159;
	selp.b32 	%r628, %r627, %r288, %p77;
	min.s64 	%rd347, %rd346, %rd159;
$L__BB7_181:
	mov.b32 	%r325, 16;
	mov.b32 	%r326, 31;
	mov.b32 	%r327, -1;
	// begin inline asm
	shfl.sync.down.b32 %r308, %r628, %r325, %r326, %r327;
	// end inline asm
	// begin inline asm
	shfl.sync.down.b32 %r313, %r314, %r325, %r326, %r327;
	// end inline asm
	mov.b64 	{%r319, %r324}, %rd347;
	// begin inline asm
	shfl.sync.down.b32 %r318, %r319, %r325, %r326, %r327;
	// end inline asm
	// begin inline asm
	shfl.sync.down.b32 %r323, %r324, %r325, %r326, %r327;
	// end inline asm
	mov.b64 	%rd162, {%r318, %r323};
	setp.gt.s32 	%p78, %r227, 15;
	mov.u32 	%r636, %r628;
	mov.u64 	%rd355, %rd347;
	@%p78 bra 	$L__BB7_185;
	setp.lt.u32 	%p79, %r628, %r308;
	mov.u32 	%r636, %r308;
	mov.u64 	%rd355, %rd162;
	@%p79 bra 	$L__BB7_185;
	setp.lt.u32 	%p80, %r308, %r628;
	mov.u32 	%r636, %r628;
	mov.u64 	%rd355, %rd347;
	@%p80 bra 	$L__BB7_185;
	setp.lt.s64 	%p81, %rd347, %rd162;
	selp.b32 	%r636, %r628, %r308, %p81;
	min.s64 	%rd355, %rd347, %rd162;
$L__BB7_185:
	setp.ne.s32 	%p82, %r227, 0;
	@%p82 bra 	$L__BB7_187;
	shr.u32 	%r328, %r108, 1;
	and.b32  	%r329, %r328, 496;
	mov.u32 	%r330, _ZN6thrust24THRUST_300001_SM_1000_NS8cuda_cub4core6detail5shmemE;
	add.s32 	%r331, %r330, %r329;
	st.shared.u32 	[%r331+8], %r636;
	st.shared.u64 	[%r331+16], %rd355;
$L__BB7_187:
	bar.sync 	0;
	setp.ne.s32 	%p83, %r108, 0;
	@%p83 bra 	$L__BB7_209;
	ld.shared.u32 	%r194, [_ZN6thrust24THRUST_300001_SM_1000_NS8cuda_cub4core6detail5shmemE+24];
	ld.shared.u64 	%rd165, [_ZN6thrust24THRUST_300001_SM_1000_NS8cuda_cub4core6detail5shmemE+32];
	setp.lt.u32 	%p84, %r636, %r194;
	mov.u32 	%r630, %r194;
	mov.u64 	%rd349, %rd165;
	@%p84 bra 	$L__BB7_191;
	setp.lt.u32 	%p85, %r194, %r636;
	mov.u32 	%r630, %r636;
	mov.u64 	%rd349, %rd355;
	@%p85 bra 	$L__BB7_191;
	setp.lt.s64 	%p86, %rd355, %rd165;
	selp.b32 	%r630, %r636, %r194, %p86;
	min.s64 	%rd349, %rd355, %rd165;
$L__BB7_191:
	ld.shared.u32 	%r197, [_ZN6thrust24THRUST_300001_SM_1000_NS8cuda_cub4core6detail5shmemE+40];
	ld.shared.u64 	%rd168, [_ZN6thrust24THRUST_300001_SM_1000_NS8cuda_cub4core6detail5shmemE+48];
	setp.lt.u32 	%p87, %r630, %r197;
	mov.u32 	%r631, %r197;
	mov.u64 	%rd350, %rd168;
	@%p87 bra 	$L__BB7_194;
	setp.lt.u32 	%p88, %r197, %r630;
	mov.u32 	%r631, %r630;
	mov.u64 	%rd350, %rd349;
	@%p88 bra 	$L__BB7_194;
	setp.lt.s64 	%p89, %rd349, %rd168;
	selp.b32 	%r631, %r630, %r197, %p89;
	min.s64 	%rd350, %rd349, %rd168;
$L__BB7_194:
	ld.shared.u32 	%r200, [_ZN6thrust24THRUST_300001_SM_1000_NS8cuda_cub4core6detail5shmemE+56];
	ld.shared.u64 	%rd171, [_ZN6thrust24THRUST_300001_SM_1000_NS8cuda_cub4core6detail5shmemE+64];
	setp.lt.u32 	%p90, %r631, %r200;
	mov.u32 	%r632, %r200;
	mov.u64 	%rd351, %rd171;
	@%p90 bra 	$L__BB7_197;
	setp.lt.u32 	%p91, %r200, %r631;
	mov.u32 	%r632, %r631;
	mov.u64 	%rd351, %rd350;
	@%p91 bra 	$L__BB7_197;
	setp.lt.s64 	%p92, %rd350, %rd171;
	selp.b32 	%r632, %r631, %r200, %p92;
	min.s64 	%rd351, %rd350, %rd171;
$L__BB7_197:
	ld.shared.u32 	%r203, [_ZN6thrust24THRUST_300001_SM_1000_NS8cuda_cub4core6detail5shmemE+72];
	ld.shared.u64 	%rd174, [_ZN6thrust24THRUST_300001_SM_1000_NS8cuda_cub4core6detail5shmemE+80];
	setp.lt.u32 	%p93, %r632, %r203;
	mov.u32 	%r633, %r203;
	mov.u64 	%rd352, %rd174;
	@%p93 bra 	$L__BB7_200;
	setp.lt.u32 	%p94, %r203, %r632;
	mov.u32 	%r633, %r632;
	mov.u64 	%rd352, %rd351;
	@%p94 bra 	$L__BB7_200;
	setp.lt.s64 	%p95, %rd351, %rd174;
	selp.b32 	%r633, %r632, %r203, %p95;
	min.s64 	%rd352, %rd351, %rd174;
$L__BB7_200:
	ld.shared.u32 	%r206, [_ZN6thrust24THRUST_300001_SM_1000_NS8cuda_cub4core6detail5shmemE+88];
	ld.shared.u64 	%rd177, [_ZN6thrust24THRUST_300001_SM_1000_NS8cuda_cub4core6detail5shmemE+96];
	setp.lt.u32 	%p96, %r633, %r206;
	mov.u32 	%r634, %r206;
	mov.u64 	%rd353, %rd177;
	@%p96 bra 	$L__BB7_203;
	setp.lt.u32 	%p97, %r206, %r633;
	mov.u32 	%r634, %r633;
	mov.u64 	%rd353, %rd352;
	@%p97 bra 	$L__BB7_203;
	setp.lt.s64 	%p98, %rd352, %rd177;
	selp.b32 	%r634, %r633, %r206, %p98;
	min.s64 	%rd353, %rd352, %rd177;
$L__BB7_203:
	ld.shared.u32 	%r209, [_ZN6thrust24THRUST_300001_SM_1000_NS8cuda_cub4core6detail5shmemE+104];
	ld.shared.u64 	%rd180, [_ZN6thrust24THRUST_300001_SM_1000_NS8cuda_cub4core6detail5shmemE+112];
	setp.lt.u32 	%p99, %r634, %r209;
	mov.u32 	%r635, %r209;
	mov.u64 	%rd354, %rd180;
	@%p99 bra 	$L__BB7_206;
	setp.lt.u32 	%p100, %r209, %r634;
	mov.u32 	%r635, %r634;
	mov.u64 	%rd354, %rd353;
	@%p100 bra 	$L__BB7_206;
	setp.lt.s64 	%p101, %rd353, %rd180;
	selp.b32 	%r635, %r634, %r209, %p101;
	min.s64 	%rd354, %rd353, %rd180;
$L__BB7_206:
	ld.shared.u32 	%r212, [_ZN6thrust24THRUST_300001_SM_1000_NS8cuda_cub4core6detail5shmemE+120];
	ld.shared.u64 	%rd183, [_ZN6thrust24THRUST_300001_SM_1000_NS8cuda_cub4core6detail5shmemE+128];
	setp.lt.u32 	%p102, %r635, %r212;
	mov.u32 	%r636, %r212;
	mov.u64 	%rd355, %rd183;
	@%p102 bra 	$L__BB7_209;
	setp.lt.u32 	%p103, %r212, %r635;
	mov.u32 	%r636, %r635;
	mov.u64 	%rd355, %rd354;
	@%p103 bra 	$L__BB7_209;
	setp.lt.s64 	%p104, %rd354, %rd183;
	selp.b32 	%r636, %r635, %r212, %p104;
	min.s64 	%rd355, %rd354, %rd183;
$L__BB7_209:
	mov.u32 	%r557, %tid.x;
	setp.ne.s32 	%p221, %r557, 0;
	@%p221 bra 	$L__BB7_211;
	cvta.to.global.u64 	%rd287, %rd187;
	st.global.u32 	[%rd287], %r636;
	st.global.u64 	[%rd287+8], %rd355;
$L__BB7_211:
	ret;

}
	// .globl	_ZN6thrust24THRUST_300001_SM_1000_NS8cuda_cub4core6detail13_kernel_agentINS1_8__reduce11ReduceAgentINS0_12zip_iteratorIN4cuda3std3__45tupleIJNS0_6detail15normal_iteratorINS0_10device_ptrIjEEEENS0_17counting_iteratorIlNS0_11use_defaultESI_SI_EEEEEEEPNSB_IJjlEEESM_lNS1_9__extrema9arg_max_fIjlNSA_4lessIjEEEEEEJSL_SN_lSS_EEEvDpT0_
.visible .entry _ZN6thrust24THRUST_300001_SM_1000_NS8cuda_cub4core6detail13_kernel_agentINS1_8__reduce11ReduceAgentINS0_12zip_iteratorIN4cuda3std3__45tupleIJNS0_6detail15normal_iteratorINS0_10device_ptrIjEEEENS0_17counting_iteratorIlNS0_11use_defaultESI_SI_EEEEEEEPNSB_IJjlEEESM_lNS1_9__extrema9arg_max_fIjlNSA_4lessIjEEEEEEJSL_SN_lSS_EEEvDpT0_(
	.param .align 8 .b8 _ZN6thrust24THRUST_300001_SM_1000_NS8cuda_cub4core6detail13_kernel_agentINS1_8__reduce11ReduceAgentINS0_12zip_iteratorIN4cuda3std3__45tupleIJNS0_6detail15normal_iteratorINS0_10device_ptrIjEEEENS0_17counting_iteratorIlNS0_11use_defaultESI_SI_EEEEEEEPNSB_IJjlEEESM_lNS1_9__extrema9arg_max_fIjlNSA_4lessIjEEEEEEJSL_SN_lSS_EEEvDpT0__param_0[16],
	.param .u64 .ptr .align 1 _ZN6thrust24THRUST_300001_SM_1000_NS8cuda_cub4core6detail13_kernel_agentINS1_8__reduce11ReduceAgentINS0_12zip_iteratorIN4cuda3std3__45tupleIJNS0_6detail15normal_iteratorINS0_10device_ptrIjEEEENS0_17counting_iteratorIlNS0_11use_defaultESI_SI_EEEEEEEPNSB_IJjlEEESM_lNS1_9__extrema9arg_max_fIjlNSA_4lessIjEEEEEEJSL_SN_lSS_EEEvDpT0__param_1,
	.param .u64 _ZN6thrust24THRUST_300001_SM_1000_NS8cuda_cub4core6detail13_kernel_agentINS1_8__reduce11ReduceAgentINS0_12zip_iteratorIN4cuda3std3__45tupleIJNS0_6detail15normal_iteratorINS0_10device_ptrIjEEEENS0_17counting_iteratorIlNS0_11use_defaultESI_SI_EEEEEEEPNSB_IJjlEEESM_lNS1_9__extrema9arg_max_fIjlNSA_4lessIjEEEEEEJSL_SN_lSS_EEEvDpT0__param_2,
	.param .align 1 .b8 _ZN6thrust24THRUST_300001_SM_1000_NS8cuda_cub4core6detail13_kernel_agentINS1_8__reduce11ReduceAgentINS0_12zip_iteratorIN4cuda3std3__45tupleIJNS0_6detail15normal_iteratorINS0_10device_ptrIjEEEENS0_17counting_iteratorIlNS0_11use_defaultESI_SI_EEEEEEEPNSB_IJjlEEESM_lNS1_9__extrema9arg_max_fIjlNSA_4lessIjEEEEEEJSL_SN_lSS_EEEvDpT0__param_3[1]
)
.maxntid 256
{
	.reg .pred 	%p<213>;
	.reg .b32 	%r<632>;
	.reg .b64 	%rd<307>;

	ld.param.u64 	%rd192, [_ZN6thrust24THRUST_300001_SM_1000_NS8cuda_cub4core6detail13_kernel_agentINS1_8__reduce11ReduceAgentINS0_12zip_iteratorIN4cuda3std3__45tupleIJNS0_6detail15normal_iteratorINS0_10device_ptrIjEEEENS0_17counting_iteratorIlNS0_11use_defaultESI_SI_EEEEEEEPNSB_IJjlEEESM_lNS1_9__extrema9arg_max_fIjlNSA_4lessIjEEEEEEJSL_SN_lSS_EEEvDpT0__param_0+8];
	ld.param.u64 	%rd191, [_ZN6thrust24THRUST_300001_SM_1000_NS8cuda_cub4core6detail13_kernel_agentINS1_8__reduce11ReduceAgentINS0_12zip_iteratorIN4cuda3std3__45tupleIJNS0_6detail15normal_iteratorINS0_10device_ptrIjEEEENS0_17counting_iteratorIlNS0_11use_defaultESI_SI_EEEEEEEPNSB_IJjlEEESM_lNS1_9__extrema9arg_max_fIjlNSA_4lessIjEEEEEEJSL_SN_lSS_EEEvDpT0__param_0];
	ld.param.u64 	%rd194, [_ZN6thrust24THRUST_300001_SM_1000_NS8cuda_cub4core6detail13_kernel_agentINS1_8__reduce11ReduceAgentINS0_12zip_iteratorIN4cuda3std3__45tupleIJNS0_6detail15normal_iteratorINS0_10device_ptrIjEEEENS0_17counting_iteratorIlNS0_11use_defaultESI_SI_EEEEEEEPNSB_IJjlEEESM_lNS1_9__extrema9arg_max_fIjlNSA_4lessIjEEEEEEJSL_SN_lSS_EEEvDpT0__param_2];
	setp.eq.s64 	%p1, %rd194, 0;
	@%p1 bra 	$L__BB8_206;
	cvta.to.global.u64 	%rd1, %rd191;
	setp.gt.s64 	%p2, %rd194, 1279;
	@%p2 bra 	$L__BB8_122;
	cvt.u32.u64 	%r1, %rd194;
	mov.u32 	%r2, %tid.x;
	setp.ge.s32 	%p96, %r2, %r1;
	mov.b32 	%r574, 0;
	mov.b64 	%rd249, 0;
	mov.u32 	%r566, %r2;
	@%p96 bra 	$L__BB8_4;
	cvt.u64.u32 	%rd225, %r2;
	mul.wide.u32 	%rd226, %r2, 4;
	add.s64 	%rd227, %rd1, %rd226;
	add.s64 	%rd249, %rd192, %rd225;
	ld.global.u32 	%r574, [%rd227];
	add.s32 	%r566, %r2, 256;
$L__BB8_4:
	setp.ge.s32 	%p97, %r566, %r1;
	@%p97 bra 	$L__BB8_26;
	not.b32 	%r332, %r566;
	add.s32 	%r7, %r332, %r1;
	and.b32  	%r333, %r7, 768;
	setp.eq.s32 	%p98, %r333, 768;
	@%p98 bra 	$L__BB8_11;
	cvt.u64.u32 	%rd229, %r566;
	add.s64 	%rd240, %rd192, %rd229;
	mul.wide.u32 	%rd230, %r566, 4;
	add.s64 	%rd239, %rd1, %rd230;
	shr.u32 	%r334, %r7, 8;
	add.s32 	%r335, %r334, 1;
	and.b32  	%r336, %r335, 3;
	neg.s32 	%r562, %r336;
$L__BB8_7:
	.pragma "nounroll";
	mov.u64 	%rd9, %rd249;
	mov.u32 	%r11, %r574;
	ld.global.u32 	%r12, [%rd239];
	setp.lt.u32 	%p99, %r11, %r12;
	mov.u64 	%rd249, %rd240;
	mov.u32 	%r574, %r12;
	@%p99 bra 	$L__BB8_10;
	setp.lt.u32 	%p100, %r12, %r11;
	mov.u64 	%rd249, %rd9;
	mov.u32 	%r574, %r11;
	@%p100 bra 	$L__BB8_10;
	setp.lt.s64 	%p101, %rd9, %rd240;
	min.s64 	%rd249, %rd9, %rd240;
	selp.b32 	%r574, %r11, %r12, %p101;
$L__BB8_10:
	add.s32 	%r566, %r566, 256;
	add.s64 	%rd240, %rd240, 256;
	add.s64 	%rd239, %rd239, 1024;
	add.s32 	%r562, %r562, 1;
	setp.ne.s32 	%p102, %r562, 0;
	@%p102 bra 	$L__BB8_7;
$L__BB8_11:
	setp.lt.u32 	%p103, %r7, 768;
	@%p103 bra 	$L__BB8_26;
	add.s32 	%r569, %r566, 512;
$L__BB8_13:
	mov.u32 	%r21, %r569;
	add.s32 	%r337, %r21, -512;
	cvt.s64.s32 	%rd231, %r337;
	mul.wide.s32 	%rd232, %r337, 4;
	add.s64 	%rd17, %rd1, %rd232;
	add.s64 	%rd18, %rd192, %rd231;
	ld.global.u32 	%r23, [%rd17];
	setp.lt.u32 	%p104, %r574, %r23;
	mov.u64 	%rd246, %rd18;
	mov.u32 	%r571, %r23;
	@%p104 bra 	$L__BB8_16;
	setp.lt.u32 	%p105, %r23, %r574;
	mov.u64 	%rd246, %rd249;
	mov.u32 	%r571, %r574;
	@%p105 bra 	$L__BB8_16;
	setp.lt.s64 	%p106, %rd249, %rd18;
	min.s64 	%rd246, %rd249, %rd18;
	selp.b32 	%r571, %r574, %r23, %p106;
$L__BB8_16:
	add.s32 	%r338, %r21, -256;
	cvt.s64.s32 	%rd233, %r338;
	add.s64 	%rd21, %rd192, %rd233;
	ld.global.u32 	%r26, [%rd17+1024];
	setp.lt.u32 	%p107, %r571, %r26;
	mov.u64 	%rd247, %rd21;
	mov.u32 	%r572, %r26;
	@%p107 bra 	$L__BB8_19;
	setp.lt.u32 	%p108, %r26, %r571;
	mov.u64 	%rd247, %rd246;
	mov.u32 	%r572, %r571;
	@%p108 bra 	$L__BB8_19;
	setp.lt.s64 	%p109, %rd246, %rd21;
	min.s64 	%rd247, %rd246, %rd21;
	selp.b32 	%r572, %r571, %r26, %p109;
$L__BB8_19:
	cvt.s64.s32 	%rd234, %r21;
	add.s64 	%rd24, %rd192, %rd234;
	ld.global.u32 	%r29, [%rd17+2048];
	setp.lt.u32 	%p110, %r572, %r29;
	mov.u64 	%rd248, %rd24;
	mov.u32 	%r573, %r29;
	@%p110 bra 	$L__BB8_22;
	setp.lt.u32 	%p111, %r29, %r572;
	mov.u64 	%rd248, %rd247;
	mov.u32 	%r573, %r572;
	@%p111 bra 	$L__BB8_22;
	setp.lt.s64 	%p112, %rd247, %rd24;
	min.s64 	%rd248, %rd247, %rd24;
	selp.b32 	%r573, %r572, %r29, %p112;
$L__BB8_22:
	add.s32 	%r339, %r21, 256;
	cvt.s64.s32 	%rd235, %r339;
	add.s64 	%rd27, %rd192, %rd235;
	ld.global.u32 	%r32, [%rd17+3072];
	setp.lt.u32 	%p113, %r573, %r32;
	mov.u64 	%rd249, %rd27;
	mov.u32 	%r574, %r32;
	@%p113 bra 	$L__BB8_25;
	setp.lt.u32 	%p114, %r32, %r573;
	mov.u64 	%rd249, %rd248;
	mov.u32 	%r574, %r573;
	@%p114 bra 	$L__BB8_25;
	setp.lt.s64 	%p115, %rd248, %rd27;
	min.s64 	%rd249, %rd248, %rd27;
	selp.b32 	%r574, %r573, %r32, %p115;
$L__BB8_25:
	add.s32 	%r569, %r21, 1024;
	add.s32 	%r340, %r21, 512;
	setp.lt.s32 	%p116, %r340, %r1;
	@%p116 bra 	$L__BB8_13;
$L__BB8_26:
	setp.lt.s32 	%p117, %r1, 256;
	@%p117 bra 	$L__BB8_71;
	// begin inline asm
	mov.u32 %r454, %laneid;
	// end inline asm
	mov.b32 	%r472, 1;
	mov.b32 	%r473, 31;
	mov.b32 	%r474, -1;
	// begin inline asm
	shfl.sync.down.b32 %r455, %r574, %r472, %r473, %r474;
	// end inline asm
	// begin inline asm
	shfl.sync.down.b32 %r460, %r461, %r472, %r473, %r474;
	// end inline asm
	mov.b64 	{%r466, %r471}, %rd249;
	// begin inline asm
	shfl.sync.down.b32 %r465, %r466, %r472, %r473, %r474;
	// end inline asm
	// begin inline asm
	shfl.sync.down.b32 %r470, %r471, %r472, %r473, %r474;
	// end inline asm
	mov.b64 	%rd31, {%r465, %r470};
	setp.gt.s32 	%p169, %r454, 30;
	mov.u64 	%rd251, %rd249;
	mov.u32 	%r576, %r574;
	@%p169 bra 	$L__BB8_31;
	setp.lt.u32 	%p170, %r574, %r455;
	mov.u64 	%rd251, %rd31;
	mov.u32 	%r576, %r455;
	@%p170 bra 	$L__BB8_31;
	setp.lt.u32 	%p171, %r455, %r574;
	mov.u64 	%rd251, %rd249;
	mov.u32 	%r576, %r574;
	@%p171 bra 	$L__BB8_31;
	setp.lt.s64 	%p172, %rd249, %rd31;
	min.s64 	%rd251, %rd249, %rd31;
	selp.b32 	%r576, %r574, %r455, %p172;
$L__BB8_31:
	mov.b32 	%r492, 2;
	mov.b32 	%r493, 31;
	mov.b32 	%r494, -1;
	// begin inline asm
	shfl.sync.down.b32 %r475, %r576, %r492, %r493, %r494;
	// end inline asm
	// begin inline asm
	shfl.sync.down.b32 %r480, %r481, %r492, %r493, %r494;
	// end inline asm
	mov.b64 	{%r486, %r491}, %rd251;
	// begin inline asm
	shfl.sync.down.b32 %r485, %r486, %r492, %r493, %r494;
	// end inline asm
	// begin inline asm
	shfl.sync.down.b32 %r490, %r491, %r492, %r493, %r494;
	// end inline asm
	mov.b64 	%rd34, {%r485, %r490};
	setp.gt.s32 	%p173, %r454, 29;
	mov.u64 	%rd252, %rd251;
	mov.u32 	%r577, %r576;
	@%p173 bra 	$L__BB8_35;
	setp.lt.u32 	%p174, %r576, %r475;
	mov.u64 	%rd252, %rd34;
	mov.u32 	%r577, %r475;
	@%p174 bra 	$L__BB8_35;
	setp.lt.u32 	%p175, %r475, %r576;
	mov.u64 	%rd252, %rd251;
	mov.u32 	%r577, %r576;
	@%p175 bra 	$L__BB8_35;
	setp.lt.s64 	%p176, %rd251, %rd34;
	min.s64 	%rd252, %rd251, %rd34;
	selp.b32 	%r577, %r576, %r475, %p176;
$L__BB8_35:
	mov.b32 	%r512, 4;
	mov.b32 	%r513, 31;
	mov.b32 	%r514, -1;
	// begin inline asm
	shfl.sync.down.b32 %r495, %r577, %r512, %r513, %r514;
	// end inline asm
	// begin inline asm
	shfl.sync.down.b32 %r500, %r501, %r512, %r513, %r514;
	// end inline asm
	mov.b64 	{%r506, %r511}, %rd252;
	// begin inline asm
	shfl.sync.down.b32 %r505, %r506, %r512, %r513, %r514;
	// end inline asm
	// begin inline asm
	shfl.sync.down.b32 %r510, %r511, %r512, %r513, %r514;
	// end inline asm
	mov.b64 	%rd37, {%r505, %r510};
	setp.gt.s32 	%p177, %r454, 27;
	mov.u64 	%rd253, %rd252;
	mov.u32 	%r578, %r577;
	@%p177 bra 	$L__BB8_39;
	setp.lt.u32 	%p178, %r577, %r495;
	mov.u64 	%rd253, %rd37;
	mov.u32 	%r578, %r495;
	@%p178 bra 	$L__BB8_39;
	setp.lt.u32 	%p179, %r495, %r577;
	mov.u64 	%rd253, %rd252;
	mov.u32 	%r578, %r577;
	@%p179 bra 	$L__BB8_39;
	setp.lt.s64 	%p180, %rd252, %rd37;
	min.s64 	%rd253, %rd252, %rd37;
	selp.b32 	%r578, %r577, %r495, %p180;
$L__BB8_39:
	mov.b32 	%r532, 8;
	mov.b32 	%r533, 31;
	mov.b32 	%r534, -1;
	// begin inline asm
	shfl.sync.down.b32 %r515, %r578, %r532, %r533, %r534;
	// end inline asm
	// begin inline asm
	shfl.sync.down.b32 %r520, %r521, %r532, %r533, %r534;
	// end inline asm
	mov.b64 	{%r526, %r531}, %rd253;
	// begin inline asm
	shfl.sync.down.b32 %r525, %r526, %r532, %r533, %r534;
	// end inline asm
	// begin inline asm
	shfl.sync.down.b32 %r530, %r531, %r532, %r533, %r534;
	// end inline asm
	mov.b64 	%rd40, {%r525, %r530};
	setp.gt.s32 	%p181, %r454, 23;
	mov.u64 	%rd254, %rd253;
	mov.u32 	%r579, %r578;
	@%p181 bra 	$L__BB8_43;
	setp.lt.u32 	%p182, %r578, %r515;
	mov.u64 	%rd254, %rd40;
	mov.u32 	%r579, %r515;
	@%p182 bra 	$L__BB8_43;
	setp.lt.u32 	%p183, %r515, %r578;
	mov.u64 	%rd254, %rd253;
	mov.u32 	%r579, %r578;
	@%p183 bra 	$L__BB8_43;
	setp.lt.s64 	%p184, %rd253, %rd40;
	min.s64 	%rd254, %rd253, %rd40;
	selp.b32 	%r579, %r578, %r515, %p184;
$L__BB8_43:
	mov.b32 	%r552, 16;
	mov.b32 	%r553, 31;
	mov.b32 	%r554, -1;
	// begin inline asm
	shfl.sync.down.b32 %r535, %r579, %r552, %r553, %r554;
	// end inline asm
	// begin inline asm
	shfl.sync.down.b32 %r540, %r541, %r552, %r553, %r554;
	// end inline asm
	mov.b64 	{%r546, %r551}, %rd254;
	// begin inline asm
	shfl.sync.down.b32 %r545, %r546, %r552, %r553, %r554;
	// end inline asm
	// begin inline asm
	shfl.sync.down.b32 %r550, %r551, %r552, %r553, %r554;
	// end inline asm
	mov.b64 	%rd43, {%r545, %r550};
	setp.gt.s32 	%p185, %r454, 15;
	mov.u64 	%rd306, %rd254;
	mov.u32 	%r631, %r579;
	@%p185 bra 	$L__BB8_47;
	setp.lt.u32 	%p186, %r579, %r535;
	mov.u64 	%rd306, %rd43;
	mov.u32 	%r631, %r535;
	@%p186 bra 	$L__BB8_47;
	setp.lt.u32 	%p187, %r535, %r579;
	mov.u64 	%rd306, %rd254;
	mov.u32 	%r631, %r579;
	@%p187 bra 	$L__BB8_47;
	setp.lt.s64 	%p188, %rd254, %rd43;
	min.s64 	%rd306, %rd254, %rd43;
	selp.b32 	%r631, %r579, %r535, %p188;
$L__BB8_47:
	setp.ne.s32 	%p189, %r454, 0;
	@%p189 bra 	$L__BB8_49;
	shr.u32 	%r555, %r2, 1;
	and.b32  	%r556, %r555, 496;
	mov.u32 	%r557, _ZN6thrust24THRUST_300001_SM_1000_NS8cuda_cub4core6detail5shmemE;
	add.s32 	%r558, %r557, %r556;
	st.shared.u32 	[%r558+8], %r631;
	st.shared.u64 	[%r558+16], %rd306;
$L__BB8_49:
	bar.sync 	0;
	setp.ne.s32 	%p190, %r2, 0;
	@%p190 bra 	$L__BB8_204;
	ld.shared.u32 	%r53, [_ZN6thrust24THRUST_300001_SM_1000_NS8cuda_cub4core6detail5shmemE+24];
	ld.shared.u64 	%rd46, [_ZN6thrust24THRUST_300001_SM_1000_NS8cuda_cub4core6detail5shmemE+32];
	setp.lt.u32 	%p191, %r631, %r53;
	mov.u64 	%rd256, %rd46;
	mov.u32 	%r581, %r53;
	@%p191 bra 	$L__BB8_53;
	setp.lt.u32 	%p192, %r53, %r631;
	mov.u64 	%rd256, %rd306;
	mov.u32 	%r581, %r631;
	@%p192 bra 	$L__BB8_53;
	setp.lt.s64 	%p193, %rd306, %rd46;
	min.s64 	%rd256, %rd306, %rd46;
	selp.b32 	%r581, %r631, %r53, %p193;
$L__BB8_53:
	ld.shared.u32 	%r56, [_ZN6thrust24THRUST_300001_SM_1000_NS8cuda_cub4core6detail5shmemE+40];
	ld.shared.u64 	%rd49, [_ZN6thrust24THRUST_300001_SM_1000_NS8cuda_cub4core6detail5shmemE+48];
	setp.lt.u32 	%p194, %r581, %r56;
	mov.u64 	%rd257, %rd49;
	mov.u32 	%r582, %r56;
	@%p194 bra 	$L__BB8_56;
	setp.lt.u32 	%p195, %r56, %r581;
	mov.u64 	%rd257, %rd256;
	mov.u32 	%r582, %r581;
	@%p195 bra 	$L__BB8_56;
	setp.lt.s64 	%p196, %rd256, %rd49;
	min.s64 	%rd257, %rd256, %rd49;
	selp.b32 	%r582, %r581, %r56, %p196;
$L__BB8_56:
	ld.shared.u32 	%r59, [_ZN6thrust24THRUST_300001_SM_1000_NS8cuda_cub4core6detail5shmemE+56];
	ld.shared.u64 	%rd52, [_ZN6thrust24THRUST_300001_SM_1000_NS8cuda_cub4core6detail5shmemE+64];
	setp.lt.u32 	%p197, %r582, %r59;
	mov.u64 	%rd258, %rd52;
	mov.u32 	%r583, %r59;
	@%p197 bra 	$L__BB8_59;
	setp.lt.u32 	%p198, %r59, %r582;
	mov.u64 	%rd258, %rd257;
	mov.u32 	%r583, %r582;
	@%p198 bra 	$L__BB8_59;
	setp.lt.s64 	%p199, %rd257, %rd52;
	min.s64 	%rd258, %rd257, %rd52;
	selp.b32 	%r583, %r582, %r59, %p199;
$L__BB8_59:
	ld.shared.u32 	%r62, [_ZN6thrust24THRUST_300001_SM_1000_NS8cuda_cub4core6detail5shmemE+72];
	ld.shared.u64 	%rd55, [_ZN6thrust24THRUST_300001_SM_1000_NS8cuda_cub4core6detail5shmemE+80];
	setp.lt.u32 	%p200, %r583, %r62;
	mov.u64 	%rd259, %rd55;
	mov.u32 	%r584, %r62;
	@%p200 bra 	$L__BB8_62;
	setp.lt.u32 	%p201, %r62, %r583;
	mov.u64 	%rd259, %rd258;
	mov.u32 	%r584, %r583;
	@%p201 bra 	$L__BB8_62;
	setp.lt.s64 	%p202, %rd258, %rd55;
	min.s64 	%rd259, %rd258, %rd55;
	selp.b32 	%r584, %r583, %r62, %p202;
$L__BB8_62:
	ld.shared.u32 	%r65, [_ZN6thrust24THRUST_300001_SM_1000_NS8cuda_cub4core6detail5shmemE+88];
	ld.shared.u64 	%rd58, [_ZN6thrust24THRUST_300001_SM_1000_NS8cuda_cub4core6detail5shmemE+96];
	setp.lt.u32 	%p203, %r584, %r65;
	mov.u64 	%rd260, %rd58;
	mov.u32 	%r585, %r65;
	@%p203 bra 	$L__BB8_65;
	setp.lt.u32 	%p204, %r65, %r584;
	mov.u64 	%rd260, %rd259;
	mov.u32 	%r585, %r584;
	@%p204 bra 	$L__BB8_65;
	setp.lt.s64 	%p205, %rd259, %rd58;
	min.s64 	%rd260, %rd259, %rd58;
	selp.b32 	%r585, %r584, %r65, %p205;
$L__BB8_65:
	ld.shared.u32 	%r68, [_ZN6thrust24THRUST_300001_SM_1000_NS8cuda_cub4core6detail5shmemE+104];
	ld.shared.u64 	%rd61, [_ZN6thrust24THRUST_300001_SM_1000_NS8cuda_cub4core6detail5shmemE+112];
	setp.lt.u32 	%p206, %r585, %r68;
	mov.u64 	%rd261, %rd61;
	mov.u32 	%r586, %r68;
	@%p206 bra 	$L__BB8_68;
	setp.lt.u32 	%p207, %r68, %r585;
	mov.u64 	%rd261, %rd260;
	mov.u32 	%r586, %r585;
	@%p207 bra 	$L__BB8_68;
	setp.lt.s64 	%p208, %rd260, %rd61;
	min.s64 	%rd261, %rd260, %rd61;
	selp.b32 	%r586, %r585, %r68, %p208;
$L__BB8_68:
	ld.shared.u32 	%r71, [_ZN6thrust24THRUST_300001_SM_1000_NS8cuda_cub4core6detail5shmemE+120];
	ld.shared.u64 	%rd64, [_ZN6thrust24THRUST_300001_SM_1000_NS8cuda_cub4core6detail5shmemE+128];
	setp.lt.u32 	%p209, %r586, %r71;
	mov.u32 	%r631, %r71;
	mov.u64 	%rd306, %rd64;
	@%p209 bra 	$L__BB8_204;
	setp.lt.u32 	%p210, %r71, %r586;
	mov.u32 	%r631, %r586;
	mov.u64 	%rd306, %rd261;
	@%p210 bra 	$L__BB8_204;
	setp.lt.s64 	%p211, %rd261, %rd64;
	min.s64 	%rd306, %rd261, %rd64;
	selp.b32 	%r631, %r586, %r71, %p211;
	bra.uni 	$L__BB8_204;
$L__BB8_71:
	// begin inline asm
	mov.u32 %r341, %laneid;
	// end inline asm
	and.b32  	%r362, %r2, 992;
	add.s32 	%r363, %r362, 32;
	setp.gt.s32 	%p118, %r363, %r1;
	not.b32 	%r364, %r362;
	add.s32 	%r365, %r1, %r364;
	selp.b32 	%r360, %r365, 31, %p118;
	mov.b32 	%r359, 1;
	mov.b32 	%r361, -1;
	// begin inline asm
	shfl.sync.down.b32 %r342, %r574, %r359, %r360, %r361;
	// end inline asm
	// begin inline asm
	shfl.sync.down.b32 %r347, %r348, %r359, %r360, %r361;
	// end inline asm
	mov.b64 	{%r353, %r358}, %rd249;
	// begin inline asm
	shfl.sync.down.b32 %r352, %r353, %r359, %r360, %r361;
	// end inline asm
	// begin inline asm
	shfl.sync.down.b32 %r357, %r358, %r359, %r360, %r361;
	// end inline asm
	mov.b64 	%rd66, {%r352, %r357};
	setp.ge.s32 	%p119, %r341, %r360;
	mov.u32 	%r587, %r574;
	mov.u64 	%rd262, %rd249;
	@%p119 bra 	$L__BB8_75;
	setp.lt.u32 	%p120, %r574, %r342;
	mov.u32 	%r587, %r342;
	mov.u64 	%rd262, %rd66;
	@%p120 bra 	$L__BB8_75;
	setp.lt.u32 	%p121, %r342, %r574;
	mov.u32 	%r587, %r574;
	mov.u64 	%rd262, %rd249;
	@%p121 bra 	$L__BB8_75;
	setp.lt.s64 	%p122, %rd249, %rd66;
	selp.b32 	%r587, %r574, %r342, %p122;
	min.s64 	%rd262, %rd249, %rd66;
$L__BB8_75:
	mov.b32 	%r383, 2;
	mov.b32 	%r385, -1;
	// begin inline asm
	shfl.sync.down.b32 %r366, %r587, %r383, %r360, %r385;
	// end inline asm
	// begin inline asm
	shfl.sync.down.b32 %r371, %r372, %r383, %r360, %r385;
	// end inline asm
	mov.b64 	{%r377, %r382}, %rd262;
	// begin inline asm
	shfl.sync.down.b32 %r376, %r377, %r383, %r360, %r385;
	// end inline asm
	// begin inline asm
	shfl.sync.down.b32 %r381, %r382, %r383, %r360, %r385;
	// end inline asm
	mov.b64 	%rd69, {%r376, %r381};
	add.s32 	%r386, %r341, 2;
	setp.gt.s32 	%p123, %r386, %r360;
	mov.u32 	%r588, %r587;
	mov.u64 	%rd263, %rd262;
	@%p123 bra 	$L__BB8_79;
	setp.lt.u32 	%p124, %r587, %r366;
	mov.u32 	%r588, %r366;
	mov.u64 	%rd263, %rd69;
	@%p124 bra 	$L__BB8_79;
	setp.lt.u32 	%p125, %r366, %r587;
	mov.u32 	%r588, %r587;
	mov.u64 	%rd263, %rd262;
	@%p125 bra 	$L__BB8_79;
	setp.lt.s64 	%p126, %rd262, %rd69;
	selp.b32 	%r588, %r587, %r366, %p126;
	min.s64 	%rd263, %rd262, %rd69;
$L__BB8_79:
	mov.b32 	%r404, 4;
	mov.b32 	%r406, -1;
	// begin inline asm
	shfl.sync.down.b32 %r387, %r588, %r404, %r360, %r406;
	// end inline asm
	// begin inline asm
	shfl.sync.down.b32 %r392, %r393, %r404, %r360, %r406;
	// end inline asm
	mov.b64 	{%r398, %r403}, %rd263;
	// begin inline asm
	shfl.sync.down.b32 %r397, %r398, %r404, %r360, %r406;
	// end inline asm
	// begin inline asm
	shfl.sync.down.b32 %r402, %r403, %r404, %r360, %r406;
	// end inline asm
	mov.b64 	%rd72, {%r397, %r402};
	add.s32 	%r407, %r341, 4;
	setp.gt.s32 	%p127, %r407, %r360;
	mov.u32 	%r589, %r588;
	mov.u64 	%rd264, %rd263;
	@%p127 bra 	$L__BB8_83;
	setp.lt.u32 	%p128, %r588, %r387;
	mov.u32 	%r589, %r387;
	mov.u64 	%rd264, %rd72;
	@%p128 bra 	$L__BB8_83;
	setp.lt.u32 	%p129, %r387, %r588;
	mov.u32 	%r589, %r588;
	mov.u64 	%rd264, %rd263;
	@%p129 bra 	$L__BB8_83;
	setp.lt.s64 	%p130, %rd263, %rd72;
	selp.b32 	%r589, %r588, %r387, %p130;
	min.s64 	%rd264, %rd263, %rd72;
$L__BB8_83:
	mov.b32 	%r425, 8;
	mov.b32 	%r427, -1;
	// begin inline asm
	shfl.sync.down.b32 %r408, %r589, %r425, %r360, %r427;
	// end inline asm
	// begin inline asm
	shfl.sync.down.b32 %r413, %r414, %r425, %r360, %r427;
	// end inline asm
	mov.b64 	{%r419, %r424}, %rd264;
	// begin inline asm
	shfl.sync.down.b32 %r418, %r419, %r425, %r360, %r427;
	// end inline asm
	// begin inline asm
	shfl.sync.down.b32 %r423, %r424, %r425, %r360, %r427;
	// end inline asm
	mov.b64 	%rd75, {%r418, %r423};
	add.s32 	%r428, %r341, 8;
	setp.gt.s32 	%p131, %r428, %r360;
	mov.u32 	%r590, %r589;
	mov.u64 	%rd265, %rd264;
	@%p131 bra 	$L__BB8_87;
	setp.lt.u32 	%p132, %r589, %r408;
	mov.u32 	%r590, %r408;
	mov.u64 	%rd265, %rd75;
	@%p132 bra 	$L__BB8_87;
	setp.lt.u32 	%p133, %r408, %r589;
	mov.u32 	%r590, %r589;
	mov.u64 	%rd265, %rd264;
	@%p133 bra 	$L__BB8_87;
	setp.lt.s64 	%p134, %rd264, %rd75;
	selp.b32 	%r590, %r589, %r408, %p134;
	min.s64 	%rd265, %rd264, %rd75;
$L__BB8_87:
	mov.b32 	%r446, 16;
	mov.b32 	%r448, -1;
	// begin inline asm
	shfl.sync.down.b32 %r429, %r590, %r446, %r360, %r448;
	// end inline asm
	// begin inline asm
	shfl.sync.down.b32 %r434, %r435, %r446, %r360, %r448;
	// end inline asm
	mov.b64 	{%r440, %r445}, %rd265;
	// begin inline asm
	shfl.sync.down.b32 %r439, %r440, %r446, %r360, %r448;
	// end inline asm
	// begin inline asm
	shfl.sync.down.b32 %r444, %r445, %r446, %r360, %r448;
	// end inline asm
	mov.b64 	%rd78, {%r439, %r444};
	add.s32 	%r449, %r341, 16;
	setp.gt.s32 	%p135, %r449, %r360;
	mov.u32 	%r631, %r590;
	mov.u64 	%rd306, %rd265;
	@%p135 bra 	$L__BB8_91;
	setp.lt.u32 	%p136, %r590, %r429;
	mov.u32 	%r631, %r429;
	mov.u64 	%rd306, %rd78;
	@%p136 bra 	$L__BB8_91;
	setp.lt.u32 	%p137, %r429, %r590;
	mov.u32 	%r631, %r590;
	mov.u64 	%rd306, %rd265;
	@%p137 bra 	$L__BB8_91;
	setp.lt.s64 	%p138, %rd265, %rd78;
	selp.b32 	%r631, %r590, %r429, %p138;
	min.s64 	%rd306, %rd265, %rd78;
$L__BB8_91:
	setp.ne.s32 	%p139, %r341, 0;
	@%p139 bra 	$L__BB8_93;
	shr.u32 	%r450, %r2, 1;
	and.b32  	%r451, %r450, 496;
	mov.u32 	%r452, _ZN6thrust24THRUST_300001_SM_1000_NS8cuda_cub4core6detail5shmemE;
	add.s32 	%r453, %r452, %r451;
	st.shared.u32 	[%r453+8], %r631;
	st.shared.u64 	[%r453+16], %rd306;
$L__BB8_93:
	bar.sync 	0;
	setp.ne.s32 	%p140, %r2, 0;
	@%p140 bra 	$L__BB8_204;
	setp.lt.s32 	%p141, %r1, 33;
	mov.u32 	%r592, %r631;
	mov.u64 	%rd267, %rd306;
	@%p141 bra 	$L__BB8_98;
	ld.shared.u32 	%r90, [_ZN6thrust24THRUST_300001_SM_1000_NS8cuda_cub4core6detail5shmemE+24];
	ld.shared.u64 	%rd81, [_ZN6thrust24THRUST_300001_SM_1000_NS8cuda_cub4core6detail5shmemE+32];
	setp.lt.u32 	%p142, %r631, %r90;
	mov.u32 	%r592, %r90;
	mov.u64 	%rd267, %rd81;
	@%p142 bra 	$L__BB8_98;
	setp.lt.u32 	%p143, %r90, %r631;
	mov.u32 	%r592, %r631;
	mov.u64 	%rd267, %rd306;
	@%p143 bra 	$L__BB8_98;
	setp.lt.s64 	%p144, %rd306, %rd81;
	selp.b32 	%r592, %r631, %r90, %p144;
	min.s64 	%rd267, %rd306, %rd81;
$L__BB8_98:
	setp.lt.s32 	%p145, %r1, 65;
	mov.u32 	%r593, %r592;
	mov.u64 	%rd268, %rd267;
	@%p145 bra 	$L__BB8_102;
	ld.shared.u32 	%r93, [_ZN6thrust24THRUST_300001_SM_1000_NS8cuda_cub4core6detail5shmemE+40];
	ld.shared.u64 	%rd84, [_ZN6thrust24THRUST_300001_SM_1000_NS8cuda_cub4core6detail5shmemE+48];
	setp.lt.u32 	%p146, %r592, %r93;
	mov.u32 	%r593, %r93;
	mov.u64 	%rd268, %rd84;
	@%p146 bra 	$L__BB8_102;
	setp.lt.u32 	%p147, %r93, %r592;
	mov.u32 	%r593, %r592;
	mov.u64 	%rd268, %rd267;
	@%p147 bra 	$L__BB8_102;
	setp.lt.s64 	%p148, %rd267, %rd84;
	selp.b32 	%r593, %r592, %r93, %p148;
	min.s64 	%rd268, %rd267, %rd84;
$L__BB8_102:
	setp.lt.s32 	%p149, %r1, 97;
	mov.u32 	%r594, %r593;
	mov.u64 	%rd269, %rd268;
	@%p149 bra 	$L__BB8_106;
	ld.shared.u32 	%r96, [_ZN6thrust24THRUST_300001_SM_1000_NS8cuda_cub4core6detail5shmemE+56];
	ld.shared.u64 	%rd87, [_ZN6thrust24THRUST_300001_SM_1000_NS8cuda_cub4core6detail5shmemE+64];
	setp.lt.u32 	%p150, %r593, %r96;
	mov.u32 	%r594, %r96;
	mov.u64 	%rd269, %rd87;
	@%p150 bra 	$L__BB8_106;
	setp.lt.u32 	%p151, %r96, %r593;
	mov.u32 	%r594, %r593;
	mov.u64 	%rd269, %rd268;
	@%p151 bra 	$L__BB8_106;
	setp.lt.s64 	%p152, %rd268, %rd87;
	selp.b32 	%r594, %r593, %r96, %p152;
	min.s64 	%rd269, %rd268, %rd87;
$L__BB8_106:
	setp.lt.s32 	%p153, %r1, 129;
	mov.u32 	%r595, %r594;
	mov.u64 	%rd270, %rd269;
	@%p153 bra 	$L__BB8_110;
	ld.shared.u32 	%r99, [_ZN6thrust24THRUST_300001_SM_1000_NS8cuda_cub4core6detail5shmemE+72];
	ld.shared.u64 	%rd90, [_ZN6thrust24THRUST_300001_SM_1000_NS8cuda_cub4core6detail5shmemE+80];
	setp.lt.u32 	%p154, %r594, %r99;
	mov.u32 	%r595, %r99;
	mov.u64 	%rd270, %rd90;
	@%p154 bra 	$L__BB8_110;
	setp.lt.u32 	%p155, %r99, %r594;
	mov.u32 	%r595, %r594;
	mov.u64 	%rd270, %rd269;
	@%p155 bra 	$L__BB8_110;
	setp.lt.s64 	%p156, %rd269, %rd90;
	selp.b32 	%r595, %r594, %r99, %p156;
	min.s64 	%rd270, %rd269, %rd90;
$L__BB8_110:
	setp.lt.s32 	%p157, %r1, 161;
	mov.u32 	%r596, %r595;
	mov.u64 	%rd271, %rd270;
	@%p157 bra 	$L__BB8_114;
	ld.shared.u32 	%r102, [_ZN6thrust24THRUST_300001_SM_1000_NS8cuda_cub4core6detail5shmemE+88];
	ld.shared.u64 	%rd93, [_ZN6thrust24THRUST_300001_SM_1000_NS8cuda_cub4core6detail5shmemE+96];
	setp.lt.u32 	%p158, %r595, %r102;
	mov.u32 	%r596, %r102;
	mov.u64 	%rd271, %rd93;
	@%p158 bra 	$L__BB8_114;
	setp.lt.u32 	%p159, %r102, %r595;
	mov.u32 	%r596, %r595;
	mov.u64 	%rd271, %rd270;
	@%p159 bra 	$L__BB8_114;
	setp.lt.s64 	%p160, %rd270, %rd93;
	selp.b32 	%r596, %r595, %r102, %p160;
	min.s64 	%rd271, %rd270, %rd93;
$L__BB8_114:
	setp.lt.s32 	%p161, %r1, 193;
	mov.u32 	%r597, %r596;
	mov.u64 	%rd272, %rd271;
	@%p161 bra 	$L__BB8_118;
	ld.shared.u32 	%r105, [_ZN6thrust24THRUST_300001_SM_1000_NS8cuda_cub4core6detail5shmemE+104];
	ld.shared.u64 	%rd96, [_ZN6thrust24THRUST_300001_SM_1000_NS8cuda_cub4core6detail5shmemE+112];
	setp.lt.u32 	%p162, %r596, %r105;
	mov.u32 	%r597, %r105;
	mov.u64 	%rd272, %rd96;
	@%p162 bra 	$L__BB8_118;
	setp.lt.u32 	%p163, %r105, %r596;
	mov.u32 	%r597, %r596;
	mov.u64 	%rd272, %rd271;
	@%p163 bra 	$L__BB8_118;
	setp.lt.s64 	%p164, %rd271, %rd96;
	selp.b32 	%r597, %r596, %r105, %p164;
	min.s64 	%rd272, %rd271, %rd96;
$L__BB8_118:
	setp.lt.s32 	%p165, %r1, 225;
	mov.u32 	%r631, %r597;
	mov.u64 	%rd306, %rd272;
	@%p165 bra 	$L__BB8_204;
	ld.shared.u32 	%r108, [_ZN6thrust24THRUST_300001_SM_1000_NS8cuda_cub4core6detail5shmemE+120];
	ld.shared.u64 	%rd99, [_ZN6thrust24THRUST_300001_SM_1000_NS8cuda_cub4core6detail5shmemE+128];
	setp.lt.u32 	%p166, %r597, %r108;
	mov.u32 	%r631, %r108;
	mov.u64 	%rd306, %rd99;
	@%p166 bra 	$L__BB8_204;
	setp.lt.u32 	%p167, %r108, %r597;
	mov.u32 	%r631, %r597;
	mov.u64 	%rd306, %rd272;
	@%p167 bra 	$L__BB8_204;
	setp.lt.s64 	%p168, %rd272, %rd99;
	selp.b32 	%r631, %r597, %r108, %p168;
	min.s64 	%rd306, %rd272, %rd99;
	bra.uni 	$L__BB8_204;
$L__BB8_122:
	mov.u32 	%r110, %tid.x;
	cvt.u64.u32 	%rd101, %r110;
	mul.wide.u32 	%rd195, %r110, 4;
	add.s64 	%rd102, %rd1, %rd195;
	ld.global.u32 	%r200, [%rd102];
	add.s32 	%r201, %r110, 256;
	cvt.u64.u32 	%rd196, %r201;
	ld.global.u32 	%r202, [%rd102+1024];
	add.s32 	%r203, %r110, 512;
	cvt.u64.u32 	%rd197, %r203;
	ld.global.u32 	%r204, [%rd102+2048];
	add.s32 	%r205, %r110, 768;
	cvt.u64.u32 	%rd198, %r205;
	ld.global.u32 	%r206, [%rd102+3072];
	or.b32  	%r207, %r110, 1024;
	cvt.u64.u32 	%rd103, %r207;
	add.s64 	%rd293, %rd192, %rd103;
	ld.global.u32 	%r618, [%rd102+4096];
	setp.lt.u32 	%p3, %r200, %r202;
	max.u32 	%r208, %r200, %r202;
	selp.b64 	%rd199, %rd196, %rd101, %p3;
	setp.lt.u32 	%p4, %r208, %r204;
	max.u32 	%r209, %r208, %r204;
	selp.b64 	%rd200, %rd197, %rd199, %p4;
	setp.lt.u32 	%p5, %r209, %r206;
	max.u32 	%r112, %r209, %r206;
	selp.b64 	%rd105, %rd198, %rd200, %p5;
	setp.lt.u32 	%p6, %r112, %r618;
	@%p6 bra 	$L__BB8_124;
	setp.lt.u32 	%p7, %r618, %r112;
	setp.lt.u64 	%p8, %rd105, %rd103;
	or.pred  	%p9, %p7, %p8;
	selp.b32 	%r618, %r112, %r618, %p9;
	add.s64 	%rd201, %rd192, %rd105;
	selp.b64 	%rd293, %rd201, %rd293, %p9;
$L__BB8_124:
	setp.lt.u64 	%p10, %rd194, 2560;
	mov.b64 	%rd282, 1280;
	@%p10 bra 	$L__BB8_137;
	mov.b64 	%rd274, 1280;
	mov.u32 	%r599, %r618;
$L__BB8_126:
	add.s64 	%rd204, %rd274, %rd101;
	shl.b64 	%rd205, %rd274, 2;
	add.s64 	%rd206, %rd102, %rd205;
	add.s64 	%rd110, %rd204, %rd192;
	ld.global.u32 	%r600, [%rd206];
	ld.global.u32 	%r601, [%rd206+1024];
	add.s64 	%rd278, %rd110, 512;
	ld.global.u32 	%r602, [%rd206+2048];
	add.s64 	%rd279, %rd110, 768;
	ld.global.u32 	%r603, [%rd206+3072];
	ld.global.u32 	%r618, [%rd206+4096];
	setp.lt.u32 	%p11, %r599, %r600;
	mov.u64 	%rd276, %rd110;
	@%p11 bra 	$L__BB8_128;
	setp.lt.u32 	%p12, %r600, %r599;
	setp.lt.s64 	%p13, %rd293, %rd110;
	or.pred  	%p14, %p12, %p13;
	selp.b32 	%r600, %r599, %r600, %p14;
	selp.b64 	%rd276, %rd293, %rd110, %p14;
$L__BB8_128:
	add.s64 	%rd277, %rd110, 256;
	setp.lt.u32 	%p15, %r600, %r601;
	@%p15 bra 	$L__BB8_130;
	setp.lt.u32 	%p16, %r601, %r600;
	setp.lt.s64 	%p17, %rd276, %rd277;
	or.pred  	%p18, %p16, %p17;
	selp.b32 	%r601, %r600, %r601, %p18;
	selp.b64 	%rd277, %rd276, %rd277, %p18;
$L__BB8_130:
	setp.lt.u32 	%p19, %r601, %r602;
	@%p19 bra 	$L__BB8_132;
	setp.lt.u32 	%p20, %r602, %r601;
	setp.lt.s64 	%p21, %rd277, %rd278;
	or.pred  	%p22, %p20, %p21;
	selp.b32 	%r602, %r601, %r602, %p22;
	selp.b64 	%rd278, %rd277, %rd278, %p22;
$L__BB8_132:
	setp.lt.u32 	%p23, %r602, %r603;
	@%p23 bra 	$L__BB8_134;
	setp.lt.u32 	%p24, %r603, %r602;
	setp.lt.s64 	%p25, %rd278, %rd279;
	or.pred  	%p26, %p24, %p25;
	selp.b32 	%r603, %r602, %r603, %p26;
	selp.b64 	%rd279, %rd278, %rd279, %p26;
$L__BB8_134:
	add.s64 	%rd210, %rd204, %rd192;
	add.s64 	%rd293, %rd210, 1024;
	setp.lt.u32 	%p27, %r603, %r618;
	@%p27 bra 	$L__BB8_136;
	setp.lt.u32 	%p28, %r618, %r603;
	setp.lt.s64 	%p29, %rd279, %rd293;
	or.pred  	%p30, %p28, %p29;
	selp.b32 	%r618, %r603, %r618, %p30;
	selp.b64 	%rd293, %rd279, %rd293, %p30;
$L__BB8_136:
	add.s64 	%rd282, %rd274, 1280;
	add.s64 	%rd211, %rd274, 2560;
	setp.le.s64 	%p31, %rd211, %rd194;
	mov.u64 	%rd274, %rd282;
	mov.u32 	%r599, %r618;
	@%p31 bra 	$L__BB8_126;
$L__BB8_137:
	setp.le.s64 	%p32, %rd194, %rd282;
	@%p32 bra 	$L__BB8_160;
	cvt.u32.u64 	%r210, %rd282;
	cvt.u32.u64 	%r211, %rd194;
	sub.s32 	%r132, %r211, %r210;
	setp.ge.s32 	%p33, %r110, %r132;
	@%p33 bra 	$L__BB8_160;
	cvta.to.global.u64 	%rd128, %rd191;
	not.b32 	%r214, %r110;
	add.s32 	%r215, %r214, %r211;
	sub.s32 	%r133, %r215, %r210;
	and.b32  	%r217, %r133, 768;
	setp.eq.s32 	%p34, %r217, 768;
	mov.u32 	%r610, %r110;
	@%p34 bra 	$L__BB8_145;
	add.s64 	%rd213, %rd282, %rd101;
	add.s64 	%rd284, %rd213, %rd192;
	shl.b64 	%rd214, %rd213, 2;
	add.s64 	%rd283, %rd128, %rd214;
	shr.u32 	%r218, %r133, 8;
	add.s32 	%r219, %r218, 1;
	and.b32  	%r220, %r219, 3;
	neg.s32 	%r606, %r220;
	mov.u32 	%r610, %r110;
$L__BB8_141:
	.pragma "nounroll";
	mov.u64 	%rd133, %rd293;
	mov.u32 	%r137, %r618;
	ld.global.u32 	%r138, [%rd283];
	setp.lt.u32 	%p35, %r137, %r138;
	mov.u32 	%r618, %r138;
	mov.u64 	%rd293, %rd284;
	@%p35 bra 	$L__BB8_144;
	setp.lt.u32 	%p36, %r138, %r137;
	mov.u32 	%r618, %r137;
	mov.u64 	%rd293, %rd133;
	@%p36 bra 	$L__BB8_144;
	setp.lt.s64 	%p37, %rd133, %rd284;
	selp.b32 	%r618, %r137, %r138, %p37;
	min.s64 	%rd293, %rd133, %rd284;
$L__BB8_144:
	add.s32 	%r610, %r610, 256;
	add.s64 	%rd284, %rd284, 256;
	add.s64 	%rd283, %rd283, 1024;
	add.s32 	%r606, %r606, 1;
	setp.ne.s32 	%p38, %r606, 0;
	@%p38 bra 	$L__BB8_141;
$L__BB8_145:
	setp.lt.u32 	%p39, %r133, 768;
	@%p39 bra 	$L__BB8_160;
	add.s32 	%r613, %r610, 512;
$L__BB8_147:
	mov.u32 	%r147, %r613;
	add.s32 	%r221, %r147, -512;
	cvt.u64.u32 	%rd215, %r221;
	add.s64 	%rd216, %rd282, %rd215;
	shl.b64 	%rd217, %rd216, 2;
	add.s64 	%rd141, %rd128, %rd217;
	add.s64 	%rd142, %rd216, %rd192;
	ld.global.u32 	%r149, [%rd141];
	setp.lt.u32 	%p40, %r618, %r149;
	mov.u32 	%r615, %r149;
	mov.u64 	%rd290, %rd142;
	@%p40 bra 	$L__BB8_150;
	setp.lt.u32 	%p41, %r149, %r618;
	mov.u32 	%r615, %r618;
	mov.u64 	%rd290, %rd293;
	@%p41 bra 	$L__BB8_150;
	setp.lt.s64 	%p42, %rd293, %rd142;
	selp.b32 	%r615, %r618, %r149, %p42;
	min.s64 	%rd290, %rd293, %rd142;
$L__BB8_150:
	add.s32 	%r222, %r147, -256;
	cvt.u64.u32 	%rd218, %r222;
	add.s64 	%rd219, %rd282, %rd218;
	add.s64 	%rd145, %rd219, %rd192;
	ld.global.u32 	%r152, [%rd141+1024];
	setp.lt.u32 	%p43, %r615, %r152;
	mov.u32 	%r616, %r152;
	mov.u64 	%rd291, %rd145;
	@%p43 bra 	$L__BB8_153;
	setp.lt.u32 	%p44, %r152, %r615;
	mov.u32 	%r616, %r615;
	mov.u64 	%rd291, %rd290;
	@%p44 bra 	$L__BB8_153;
	setp.lt.s64 	%p45, %rd290, %rd145;
	selp.b32 	%r616, %r615, %r152, %p45;
	min.s64 	%rd291, %rd290, %rd145;
$L__BB8_153:
	cvt.u64.u32 	%rd220, %r147;
	add.s64 	%rd221, %rd282, %rd220;
	add.s64 	%rd148, %rd221, %rd192;
	ld.global.u32 	%r155, [%rd141+2048];
	setp.lt.u32 	%p46, %r616, %r155;
	mov.u32 	%r617, %r155;
	mov.u64 	%rd292, %rd148;
	@%p46 bra 	$L__BB8_156;
	setp.lt.u32 	%p47, %r155, %r616;
	mov.u32 	%r617, %r616;
	mov.u64 	%rd292, %rd291;
	@%p47 bra 	$L__BB8_156;
	setp.lt.s64 	%p48, %rd291, %rd148;
	selp.b32 	%r617, %r616, %r155, %p48;
	min.s64 	%rd292, %rd291, %rd148;
$L__BB8_156:
	add.s32 	%r223, %r147, 256;
	cvt.u64.u32 	%rd222, %r223;
	add.s64 	%rd223, %rd282, %rd222;
	add.s64 	%rd151, %rd223, %rd192;
	ld.global.u32 	%r158, [%rd141+3072];
	setp.lt.u32 	%p49, %r617, %r158;
	mov.u32 	%r618, %r158;
	mov.u64 	%rd293, %rd151;
	@%p49 bra 	$L__BB8_159;
	setp.lt.u32 	%p50, %r158, %r617;
	mov.u32 	%r618, %r617;
	mov.u64 	%rd293, %rd292;
	@%p50 bra 	$L__BB8_159;
	setp.lt.s64 	%p51, %rd292, %rd151;
	selp.b32 	%r618, %r617, %r158, %p51;
	min.s64 	%rd293, %rd292, %rd151;
$L__BB8_159:
	add.s32 	%r613, %r147, 1024;
	add.s32 	%r224, %r147, 512;
	setp.lt.s32 	%p52, %r224, %r132;
	@%p52 bra 	$L__BB8_147;
$L__BB8_160:
	// begin inline asm
	mov.u32 %r225, %laneid;
	// end inline asm
	mov.b32 	%r243, 1;
	mov.b32 	%r244, 31;
	mov.b32 	%r245, -1;
	// begin inline asm
	shfl.sync.down.b32 %r226, %r618, %r243, %r244, %r245;
	// end inline asm
	// begin inline asm
	shfl.sync.down.b32 %r231, %r232, %r243, %r244, %r245;
	// end inline asm
	mov.b64 	{%r237, %r242}, %rd293;
	// begin inline asm
	shfl.sync.down.b32 %r236, %r237, %r243, %r244, %r245;
	// end inline asm
	// begin inline asm
	shfl.sync.down.b32 %r241, %r242, %r243, %r244, %r245;
	// end inline asm
	mov.b64 	%rd155, {%r236, %r241};
	setp.gt.s32 	%p53, %r225, 30;
	mov.u32 	%r620, %r618;
	mov.u64 	%rd295, %rd293;
	@%p53 bra 	$L__BB8_164;
	setp.lt.u32 	%p54, %r618, %r226;
	mov.u32 	%r620, %r226;
	mov.u64 	%rd295, %rd155;
	@%p54 bra 	$L__BB8_164;
	setp.lt.u32 	%p55, %r226, %r618;
	mov.u32 	%r620, %r618;
	mov.u64 	%rd295, %rd293;
	@%p55 bra 	$L__BB8_164;
	setp.lt.s64 	%p56, %rd293, %rd155;
	selp.b32 	%r620, %r618, %r226, %p56;
	min.s64 	%rd295, %rd293, %rd155;
$L__BB8_164:
	mov.b32 	%r263, 2;
	mov.b32 	%r264, 31;
	mov.b32 	%r265, -1;
	// begin inline asm
	shfl.sync.down.b32 %r246, %r620, %r263, %r264, %r265;
	// end inline asm
	// begin inline asm
	shfl.sync.down.b32 %r251, %r252, %r263, %r264, %r265;
	// end inline asm
	mov.b64 	{%r257, %r262}, %rd295;
	// begin inline asm
	shfl.sync.down.b32 %r256, %r257, %r263, %r264, %r265;
	// end inline asm
	// begin inline asm
	shfl.sync.down.b32 %r261, %r262, %r263, %r264, %r265;
	// end inline asm
	mov.b64 	%rd158, {%r256, %r261};
	setp.gt.s32 	%p57, %r225, 29;
	mov.u32 	%r621, %r620;
	mov.u64 	%rd296, %rd295;
	@%p57 bra 	$L__BB8_168;
	setp.lt.u32 	%p58, %r620, %r246;
	mov.u32 	%r621, %r246;
	mov.u64 	%rd296, %rd158;
	@%p58 bra 	$L__BB8_168;
	setp.lt.u32 	%p59, %r246, %r620;
	mov.u32 	%r621, %r620;
	mov.u64 	%rd296, %rd295;
	@%p59 bra 	$L__BB8_168;
	setp.lt.s64 	%p60, %rd295, %rd158;
	selp.b32 	%r621, %r620, %r246, %p60;
	min.s64 	%rd296, %rd295, %rd158;
$L__BB8_168:
	mov.b32 	%r283, 4;
	mov.b32 	%r284, 31;
	mov.b32 	%r285, -1;
	// begin inline asm
	shfl.sync.down.b32 %r266, %r621, %r283, %r284, %r285;
	// end inline asm
	// begin inline asm
	shfl.sync.down.b32 %r271, %r272, %r283, %r284, %r285;
	// end inline asm
	mov.b64 	{%r277, %r282}, %rd296;
	// begin inline asm
	shfl.sync.down.b32 %r276, %r277, %r283, %r284, %r285;
	// end inline asm
	// begin inline asm
	shfl.sync.down.b32 %r281, %r282, %r283, %r284, %r285;
	// end inline asm
	mov.b64 	%rd161, {%r276, %r281};
	setp.gt.s32 	%p61, %r225, 27;
	mov.u32 	%r622, %r621;
	mov.u64 	%rd297, %rd296;
	@%p61 bra 	$L__BB8_172;
	setp.lt.u32 	%p62, %r621, %r266;
	mov.u32 	%r622, %r266;
	mov.u64 	%rd297, %rd161;
	@%p62 bra 	$L__BB8_172;
	setp.lt.u32 	%p63, %r266, %r621;
	mov.u32 	%r622, %r621;
	mov.u64 	%rd297, %rd296;
	@%p63 bra 	$L__BB8_172;
	setp.lt.s64 	%p64, %rd296, %rd161;
	selp.b32 	%r622, %r621, %r266, %p64;
	min.s64 	%rd297, %rd296, %rd161;
$L__BB8_172:
	mov.b32 	%r303, 8;
	mov.b32 	%r304, 31;
	mov.b32 	%r305, -1;
	// begin inline asm
	shfl.sync.down.b32 %r286, %r622, %r303, %r304, %r305;
	// end inline asm
	// begin inline asm
	shfl.sync.down.b32 %r291, %r292, %r303, %r304, %r305;
	// end inline asm
	mov.b64 	{%r297, %r302}, %rd297;
	// begin inline asm
	shfl.sync.down.b32 %r296, %r297, %r303, %r304, %r305;
	// end inline asm
	// begin inline asm
	shfl.sync.down.b32 %r301, %r302, %r303, %r304, %r305;
	// end inline asm
	mov.b64 	%rd164, {%r296, %r301};
	setp.gt.s32 	%p65, %r225, 23;
	mov.u32 	%r623, %r622;
	mov.u64 	%rd298, %rd297;
	@%p65 bra 	$L__BB8_176;
	setp.lt.u32 	%p66, %r622, %r286;
	mov.u32 	%r623, %r286;
	mov.u64 	%rd298, %rd164;
	@%p66 bra 	$L__BB8_176;
	setp.lt.u32 	%p67, %r286, %r622;
	mov.u32 	%r623, %r622;
	mov.u64 	%rd298, %rd297;
	@%p67 bra 	$L__BB8_176;
	setp.lt.s64 	%p68, %rd297, %rd164;
	selp.b32 	%r623, %r622, %r286, %p68;
	min.s64 	%rd298, %rd297, %rd164;
$L__BB8_176:
	mov.b32 	%r323, 16;
	mov.b32 	%r324, 31;
	mov.b32 	%r325, -1;
	// begin inline asm
	shfl.sync.down.b32 %r306, %r623, %r323, %r324, %r325;
	// end inline asm
	// begin inline asm
	shfl.sync.down.b32 %r311, %r312, %r323, %r324, %r325;
	// end inline asm
	mov.b64 	{%r317, %r322}, %rd298;
	// begin inline asm
	shfl.sync.down.b32 %r316, %r317, %r323, %r324, %r325;
	// end inline asm
	// begin inline asm
	shfl.sync.down.b32 %r321, %r322, %r323, %r324, %r325;
	// end inline asm
	mov.b64 	%rd167, {%r316, %r321};
	setp.gt.s32 	%p69, %r225, 15;
	mov.u32 	%r631, %r623;
	mov.u64 	%rd306, %rd298;
	@%p69 bra 	$L__BB8_180;
	setp.lt.u32 	%p70, %r623, %r306;
	mov.u32 	%r631, %r306;
	mov.u64 	%rd306, %rd167;
	@%p70 bra 	$L__BB8_180;
	setp.lt.u32 	%p71, %r306, %r623;
	mov.u32 	%r631, %r623;
	mov.u64 	%rd306, %rd298;
	@%p71 bra 	$L__BB8_180;
	setp.lt.s64 	%p72, %rd298, %rd167;
	selp.b32 	%r631, %r623, %r306, %p72;
	min.s64 	%rd306, %rd298, %rd167;
$L__BB8_180:
	setp.ne.s32 	%p73, %r225, 0;
	@%p73 bra 	$L__BB8_182;
	shr.u32 	%r326, %r110, 1;
	and.b32  	%r327, %r326, 496;
	mov.u32 	%r328, _ZN6thrust24THRUST_300001_SM_1000_NS8cuda_cub4core6detail5shmemE;
	add.s32 	%r329, %r328, %r327;
	st.shared.u32 	[%r329+8], %r631;
	st.shared.u64 	[%r329+16], %rd306;
$L__BB8_182:
	bar.sync 	0;
	setp.ne.s32 	%p74, %r110, 0;
	@%p74 bra 	$L__BB8_204;
	ld.shared.u32 	%r179, [_ZN6thrust24THRUST_300001_SM_1000_NS8cuda_cub4core6detail5shmemE+24];
	ld.shared.u64 	%rd170, [_ZN6thrust24THRUST_300001_SM_1000_NS8cuda_cub4core6detail5shmemE+32];
	setp.lt.u32 	%p75, %r631, %r179;
	mov.u32 	%r625, %r179;
	mov.u64 	%rd300, %rd170;
	@%p75 bra 	$L__BB8_186;
	setp.lt.u32 	%p76, %r179, %r631;
	mov.u32 	%r625, %r631;
	mov.u64 	%rd300, %rd306;
	@%p76 bra 	$L__BB8_186;
	setp.lt.s64 	%p77, %rd306, %rd170;
	selp.b32 	%r625, %r631, %r179, %p77;
	min.s64 	%rd300, %rd306, %rd170;
$L__BB8_186:
	ld.shared.u32 	%r182, [_ZN6thrust24THRUST_300001_SM_1000_NS8cuda_cub4core6detail5shmemE+40];
	ld.shared.u64 	%rd173, [_ZN6thrust24THRUST_300001_SM_1000_NS8cuda_cub4core6detail5shmemE+48];
	setp.lt.u32 	%p78, %r625, %r182;
	mov.u32 	%r626, %r182;
	mov.u64 	%rd301, %rd173;
	@%p78 bra 	$L__BB8_189;
	setp.lt.u32 	%p79, %r182, %r625;
	mov.u32 	%r626, %r625;
	mov.u64 	%rd301, %rd300;
	@%p79 bra 	$L__BB8_189;
	setp.lt.s64 	%p80, %rd300, %rd173;
	selp.b32 	%r626, %r625, %r182, %p80;
	min.s64 	%rd301, %rd300, %rd173;
$L__BB8_189:
	ld.shared.u32 	%r185, [_ZN6thrust24THRUST_300001_SM_1000_NS8cuda_cub4core6detail5shmemE+56];
	ld.shared.u64 	%rd176, [_ZN6thrust24THRUST_300001_SM_1000_NS8cuda_cub4core6detail5shmemE+64];
	setp.lt.u32 	%p81, %r626, %r185;
	mov.u32 	%r627, %r185;
	mov.u64 	%rd302, %rd176;
	@%p81 bra 	$L__BB8_192;
	setp.lt.u32 	%p82, %r185, %r626;
	mov.u32 	%r627, %r626;
	mov.u64 	%rd302, %rd301;
	@%p82 bra 	$L__BB8_192;
	setp.lt.s64 	%p83, %rd301, %rd176;
	selp.b32 	%r627, %r626, %r185, %p83;
	min.s64 	%rd302, %rd301, %rd176;
$L__BB8_192:
	ld.shared.u32 	%r188, [_ZN6thrust24THRUST_300001_SM_1000_NS8cuda_cub4core6detail5shmemE+72];
	ld.shared.u64 	%rd179, [_ZN6thrust24THRUST_300001_SM_1000_NS8cuda_cub4core6detail5shmemE+80];
	setp.lt.u32 	%p84, %r627, %r188;
	mov.u32 	%r628, %r188;
	mov.u64 	%rd303, %rd179;
	@%p84 bra 	$L__BB8_195;
	setp.lt.u32 	%p85, %r188, %r627;
	mov.u32 	%r628, %r627;
	mov.u64 	%rd303, %rd302;
	@%p85 bra 	$L__BB8_195;
	setp.lt.s64 	%p86, %rd302, %rd179;
	selp.b32 	%r628, %r627, %r188, %p86;
	min.s64 	%rd303, %rd302, %rd179;
$L__BB8_195:
	ld.shared.u32 	%r191, [_ZN6thrust24THRUST_300001_SM_1000_NS8cuda_cub4core6detail5shmemE+88];
	ld.shared.u64 	%rd182, [_ZN6thrust24THRUST_300001_SM_1000_NS8cuda_cub4core6detail5shmemE+96];
	setp.lt.u32 	%p87, %r628, %r191;
	mov.u32 	%r629, %r191;
	mov.u64 	%rd304, %rd182;
	@%p87 bra 	$L__BB8_198;
	setp.lt.u32 	%p88, %r191, %r628;
	mov.u32 	%r629, %r628;
	mov.u64 	%rd304, %rd303;
	@%p88 bra 	$L__BB8_198;
	setp.lt.s64 	%p89, %rd303, %rd182;
	selp.b32 	%r629, %r628, %r191, %p89;
	min.s64 	%rd304, %rd303, %rd182;
$L__BB8_198:
	ld.shared.u32 	%r194, [_ZN6thrust24THRUST_300001_SM_1000_NS8cuda_cub4core6detail5shmemE+104];
	ld.shared.u64 	%rd185, [_ZN6thrust24THRUST_300001_SM_1000_NS8cuda_cub4core6detail5shmemE+112];
	setp.lt.u32 	%p90, %r629, %r194;
	mov.u32 	%r630, %r194;
	mov.u64 	%rd305, %rd185;
	@%p90 bra 	$L__BB8_201;
	setp.lt.u32 	%p91, %r194, %r629;
	mov.u32 	%r630, %r629;
	mov.u64 	%rd305, %rd304;
	@%p91 bra 	$L__BB8_201;
	setp.lt.s64 	%p92, %rd304, %rd185;
	selp.b32 	%r630, %r629, %r194, %p92;
	min.s64 	%rd305, %rd304, %rd185;
$L__BB8_201:
	ld.shared.u32 	%r197, [_ZN6thrust24THRUST_300001_SM_1000_NS8cuda_cub4core6detail5shmemE+120];
	ld.shared.u64 	%rd188, [_ZN6thrust24THRUST_300001_SM_1000_NS8cuda_cub4core6detail5shmemE+128];
	setp.lt.u32 	%p93, %r630, %r197;
	mov.u32 	%r631, %r197;
	mov.u64 	%rd306, %rd188;
	@%p93 bra 	$L__BB8_204;
	setp.lt.u32 	%p94, %r197, %r630;
	mov.u32 	%r631, %r630;
	mov.u64 	%rd306, %rd305;
	@%p94 bra 	$L__BB8_204;
	setp.lt.s64 	%p95, %rd305, %rd188;
	selp.b32 	%r631, %r630, %r197, %p95;
	min.s64 	%rd306, %rd305, %rd188;
$L__BB8_204:
	mov.u32 	%r559, %tid.x;
	setp.ne.s32 	%p212, %r559, 0;
	@%p212 bra 	$L__BB8_206;
	ld.param.u64 	%rd237, [_ZN6thrust24THRUST_300001_SM_1000_NS8cuda_cub4core6detail13_kernel_agentINS1_8__reduce11ReduceAgentINS0_12zip_iteratorIN4cuda3std3__45tupleIJNS0_6detail15normal_iteratorINS0_10device_ptrIjEEEENS0_17counting_iteratorIlNS0_11use_defaultESI_SI_EEEEEEEPNSB_IJjlEEESM_lNS1_9__extrema9arg_max_fIjlNSA_4lessIjEEEEEEJSL_SN_lSS_EEEvDpT0__param_1];
	cvta.to.global.u64 	%rd236, %rd237;
	st.global.u32 	[%rd236], %r631;
	st.global.u64 	[%rd236+8], %rd306;
$L__BB8_206:
	ret;

}
	// .globl	_ZN6thrust24THRUST_300001_SM_1000_NS8cuda_cub4core6detail13_kernel_agentINS1_8__reduce11ReduceAgentINS0_12zip_iteratorIN4cuda3std3__45tupleIJNS0_6detail15normal_iteratorINS0_10device_ptrIjEEEENS0_17counting_iteratorIlNS0_11use_defaultESI_SI_EEEEEEEPNSB_IJjlEEESM_lNS1_9__extrema9arg_max_fIjlNSA_4lessIjEEEEEEJSL_SN_lN3cub18CUB_300001_SM_100013GridEvenShareIlEENSV_9GridQueueIyEESS_EEEvDpT0_
.visible .entry _ZN6thrust24THRUST_300001_SM_1000_NS8cuda_cub4core6detail13_kernel_agentINS1_8__reduce11ReduceAgentINS0_12zip_iteratorIN4cuda3std3__45tupleIJNS0_6detail15normal_iteratorINS0_10device_ptrIjEEEENS0_17counting_iteratorIlNS0_11use_defaultESI_SI_EEEEEEEPNSB_IJjlEEESM_lNS1_9__extrema9arg_max_fIjlNSA_4lessIjEEEEEEJSL_SN_lN3cub18CUB_300001_SM_100013GridEvenShareIlEENSV_9GridQueueIyEESS_EEEvDpT0_(
	.param .align 8 .b8 _ZN6thrust24THRUST_300001_SM_1000_NS8cuda_cub4core6detail13_kernel_agentINS1_8__reduce11ReduceAgentINS0_12zip_iteratorIN4cuda3std3__45tupleIJNS0_6detail15normal_iteratorINS0_10device_ptrIjEEEENS0_17counting_iteratorIlNS0_11use_defaultESI_SI_EEEEEEEPNSB_IJjlEEESM_lNS1_9__extrema9arg_max_fIjlNSA_4lessIjEEEEEEJSL_SN_lN3cub18CUB_300001_SM_100013GridEvenShareIlEENSV_9GridQueueIyEESS_EEEvDpT0__param_0[16],
	.param .u64 .ptr .align 1 _ZN6thrust24THRUST_300001_SM_1000_NS8cuda_cub4core6detail13_kernel_agentINS1_8__reduce11ReduceAgentINS0_12zip_iteratorIN4cuda3std3__45tupleIJNS0_6detail15normal_iteratorINS0_10device_ptrIjEEEENS0_17counting_iteratorIlNS0_11use_defaultESI_SI_EEEEEEEPNSB_IJjlEEESM_lNS1_9__extrema9arg_max_fIjlNSA_4lessIjEEEEEEJSL_SN_lN3cub18CUB_300001_SM_100013GridEvenShareIlEENSV_9GridQueueIyEESS_EEEvDpT0__param_1,
	.param .u64 _ZN6thrust24THRUST_300001_SM_1000_NS8cuda_cub4core6detail13_kernel_agentINS1_8__reduce11ReduceAgentINS0_12zip_iteratorIN4cuda3std3__45tupleIJNS0_6detail15normal_iteratorINS0_10device_ptrIjEEEENS0_17counting_iteratorIlNS0_11use_defaultESI_SI_EEEEEEEPNSB_IJjlEEESM_lNS1_9__extrema9arg_max_fIjlNSA_4lessIjEEEEEEJSL_SN_lN3cub18CUB_300001_SM_100013GridEvenShareIlEENSV_9GridQueueIyEESS_EEEvDpT0__param_2,
	.param .align 8 .b8 _ZN6thrust24THRUST_300001_SM_1000_NS8cuda_cub4core6detail13_kernel_agentINS1_8__reduce11ReduceAgentINS0_12zip_iteratorIN4cuda3std3__45tupleIJNS0_6detail15normal_iteratorINS0_10device_ptrIjEEEENS0_17counting_iteratorIlNS0_11use_defaultESI_SI_EEEEEEEPNSB_IJjlEEESM_lNS1_9__extrema9arg_max_fIjlNSA_4lessIjEEEEEEJSL_SN_lN3cub18CUB_300001_SM_100013GridEvenShareIlEENSV_9GridQueueIyEESS_EEEvDpT0__param_3[72],
	.param .align 8 .b8 _ZN6thrust24THRUST_300001_SM_1000_NS8cuda_cub4core6detail13_kernel_agentINS1_8__reduce11ReduceAgentINS0_12zip_iteratorIN4cuda3std3__45tupleIJNS0_6detail15normal_iteratorINS0_10device_ptrIjEEEENS0_17counting_iteratorIlNS0_11use_defaultESI_SI_EEEEEEEPNSB_IJjlEEESM_lNS1_9__extrema9arg_max_fIjlNSA_4lessIjEEEEEEJSL_SN_lN3cub18CUB_300001_SM_100013GridEvenShareIlEENSV_9GridQueueIyEESS_EEEvDpT0__param_4[8],
	.param .align 1 .b8 _ZN6thrust24THRUST_300001_SM_1000_NS8cuda_cub4core6detail13_kernel_agentINS1_8__reduce11ReduceAgentINS0_12zip_iteratorIN4cuda3std3__45tupleIJNS0_6detail15normal_iteratorINS0_10device_ptrIjEEEENS0_17counting_iteratorIlNS0_11use_defaultESI_SI_EEEEEEEPNSB_IJjlEEESM_lNS1_9__extrema9arg_max_fIjlNSA_4lessIjEEEEEEJSL_SN_lN3cub18CUB_300001_SM_100013GridEvenShareIlEENSV_9GridQueueIyEESS_EEEvDpT0__param_5[1]
)
.maxntid 256
{
	.reg .pred 	%p<215>;
	.reg .b32 	%r<640>;
	.reg .b64 	%rd<324>;

	ld.param.u64 	%rd196, [_ZN6thrust24THRUST_300001_SM_1000_NS8cuda_cub4core6detail13_kernel_agentINS1_8__reduce11ReduceAgentINS0_12zip_iteratorIN4cuda3std3__45tupleIJNS0_6detail15normal_iteratorINS0_10device_ptrIjEEEENS0_17counting_iteratorIlNS0_11use_defaultESI_SI_EEEEEEEPNSB_IJjlEEESM_lNS1_9__extrema9arg_max_fIjlNSA_4lessIjEEEEEEJSL_SN_lN3cub18CUB_300001_SM_100013GridEvenShareIlEENSV_9GridQueueIyEESS_EEEvDpT0__param_0+8];
	ld.param.u64 	%rd195, [_ZN6thrust24THRUST_300001_SM_1000_NS8cuda_cub4core6detail13_kernel_agentINS1_8__reduce11ReduceAgentINS0_12zip_iteratorIN4cuda3std3__45tupleIJNS0_6detail15normal_iteratorINS0_10device_ptrIjEEEENS0_17counting_iteratorIlNS0_11use_defaultESI_SI_EEEEEEEPNSB_IJjlEEESM_lNS1_9__extrema9arg_max_fIjlNSA_4lessIjEEEEEEJSL_SN_lN3cub18CUB_300001_SM_100013GridEvenShareIlEENSV_9GridQueueIyEESS_EEEvDpT0__param_0];
	ld.param.u64 	%rd199, [_ZN6thrust24THRUST_300001_SM_1000_NS8cuda_cub4core6detail13_kernel_agentINS1_8__reduce11ReduceAgentINS0_12zip_iteratorIN4cuda3std3__45tupleIJNS0_6detail15normal_iteratorINS0_10device_ptrIjEEEENS0_17counting_iteratorIlNS0_11use_defaultESI_SI_EEEEEEEPNSB_IJjlEEESM_lNS1_9__extrema9arg_max_fIjlNSA_4lessIjEEEEEEJSL_SN_lN3cub18CUB_300001_SM_100013GridEvenShareIlEENSV_9GridQueueIyEESS_EEEvDpT0__param_4];
	ld.param.u64 	%rd198, [_ZN6thrust24THRUST_300001_SM_1000_NS8cuda_cub4core6detail13_kernel_agentINS1_8__reduce11ReduceAgentINS0_12zip_iteratorIN4cuda3std3__45tupleIJNS0_6detail15normal_iteratorINS0_10device_ptrIjEEEENS0_17counting_iteratorIlNS0_11use_defaultESI_SI_EEEEEEEPNSB_IJjlEEESM_lNS1_9__extrema9arg_max_fIjlNSA_4lessIjEEEEEEJSL_SN_lN3cub18CUB_300001_SM_100013GridEvenShareIlEENSV_9GridQueueIyEESS_EEEvDpT0__param_2];
	cvta.to.global.u64 	%rd1, %rd199;
	cvta.to.global.u64 	%rd2, %rd195;
	mov.u32 	%r1, %ctaid.x;
	mul.lo.s32 	%r202, %r1, 1280;
	cvt.u64.u32 	%rd4, %r202;
	mov.u32 	%r203, %nctaid.x;
	mul.lo.s32 	%r204, %r203, 1280;
	cvt.u64.u32 	%rd5, %r204;
	add.s64 	%rd200, %rd4, 1280;
	setp.le.s64 	%p1, %rd200, %rd198;
	@%p1 bra 	$L__BB9_121;
	cvt.u32.u64 	%r336, %rd4;
	cvt.u32.u64 	%r2, %rd198;
	sub.s32 	%r3, %r2, %r336;
	mov.u32 	%r4, %tid.x;
	setp.ge.s32 	%p98, %r4, %r3;
	mov.b32 	%r582, 0;
	mov.b64 	%rd266, 0;
	mov.u32 	%r574, %r4;
	@%p98 bra 	$L__BB9_3;
	cvt.u64.u32 	%rd234, %r4;
	add.s64 	%rd235, %rd4, %rd234;
	shl.b64 	%rd236, %rd235, 2;
	add.s64 	%rd237, %rd2, %rd236;
	add.s64 	%rd266, %rd196, %rd235;
	ld.global.u32 	%r582, [%rd237];
	add.s32 	%r574, %r4, 256;
$L__BB9_3:
	setp.ge.s32 	%p99, %r574, %r3;
	@%p99 bra 	$L__BB9_25;
	not.b32 	%r339, %r574;
	add.s32 	%r340, %r339, %r2;
	sub.s32 	%r9, %r340, %r336;
	and.b32  	%r341, %r9, 768;
	setp.eq.s32 	%p100, %r341, 768;
	@%p100 bra 	$L__BB9_10;
	cvt.u64.u32 	%rd239, %r574;
	add.s64 	%rd240, %rd239, %rd4;
	add.s64 	%rd257, %rd240, %rd196;
	shl.b64 	%rd241, %rd240, 2;
	add.s64 	%rd256, %rd2, %rd241;
	shr.u32 	%r342, %r9, 8;
	add.s32 	%r343, %r342, 1;
	and.b32  	%r344, %r343, 3;
	neg.s32 	%r570, %r344;
$L__BB9_6:
	.pragma "nounroll";
	mov.u64 	%rd12, %rd266;
	mov.u32 	%r13, %r582;
	ld.global.u32 	%r14, [%rd256];
	setp.lt.u32 	%p101, %r13, %r14;
	mov.u64 	%rd266, %rd257;
	mov.u32 	%r582, %r14;
	@%p101 bra 	$L__BB9_9;
	setp.lt.u32 	%p102, %r14, %r13;
	mov.u64 	%rd266, %rd12;
	mov.u32 	%r582, %r13;
	@%p102 bra 	$L__BB9_9;
	setp.lt.s64 	%p103, %rd12, %rd257;
	min.s64 	%rd266, %rd12, %rd257;
	selp.b32 	%r582, %r13, %r14, %p103;
$L__BB9_9:
	add.s32 	%r574, %r574, 256;
	add.s64 	%rd257, %rd257, 256;
	add.s64 	%rd256, %rd256, 1024;
	add.s32 	%r570, %r570, 1;
	setp.ne.s32 	%p104, %r570, 0;
	@%p104 bra 	$L__BB9_6;
$L__BB9_10:
	setp.lt.u32 	%p105, %r9, 768;
	@%p105 bra 	$L__BB9_25;
	add.s32 	%r577, %r574, 512;
$L__BB9_12:
	mov.u32 	%r23, %r577;
	add.s32 	%r345, %r23, -512;
	cvt.s64.s32 	%rd242, %r345;
	add.s64 	%rd243, %rd242, %rd4;
	shl.b64 	%rd244, %rd243, 2;
	add.s64 	%rd20, %rd2, %rd244;
	add.s64 	%rd21, %rd243, %rd196;
	ld.global.u32 	%r25, [%rd20];
	setp.lt.u32 	%p106, %r582, %r25;
	mov.u64 	%rd263, %rd21;
	mov.u32 	%r579, %r25;
	@%p106 bra 	$L__BB9_15;
	setp.lt.u32 	%p107, %r25, %r582;
	mov.u64 	%rd263, %rd266;
	mov.u32 	%r579, %r582;
	@%p107 bra 	$L__BB9_15;
	setp.lt.s64 	%p108, %rd266, %rd21;
	min.s64 	%rd263, %rd266, %rd21;
	selp.b32 	%r579, %r582, %r25, %p108;
$L__BB9_15:
	add.s32 	%r346, %r23, -256;
	cvt.s64.s32 	%rd245, %r346;
	add.s64 	%rd246, %rd245, %rd4;
	add.s64 	%rd24, %rd246, %rd196;
	ld.global.u32 	%r28, [%rd20+1024];
	setp.lt.u32 	%p109, %r579, %r28;
	mov.u64 	%rd264, %rd24;
	mov.u32 	%r580, %r28;
	@%p109 bra 	$L__BB9_18;
	setp.lt.u32 	%p110, %r28, %r579;
	mov.u64 	%rd264, %rd263;
	mov.u32 	%r580, %r579;
	@%p110 bra 	$L__BB9_18;
	setp.lt.s64 	%p111, %rd263, %rd24;
	min.s64 	%rd264, %rd263, %rd24;
	selp.b32 	%r580, %r579, %r28, %p111;
$L__BB9_18:
	cvt.s64.s32 	%rd247, %r23;
	add.s64 	%rd248, %rd247, %rd4;
	add.s64 	%rd27, %rd248, %rd196;
	ld.global.u32 	%r31, [%rd20+2048];
	setp.lt.u32 	%p112, %r580, %r31;
	mov.u64 	%rd265, %rd27;
	mov.u32 	%r581, %r31;
	@%p112 bra 	$L__BB9_21;
	setp.lt.u32 	%p113, %r31, %r580;
	mov.u64 	%rd265, %rd264;
	mov.u32 	%r581, %r580;
	@%p113 bra 	$L__BB9_21;
	setp.lt.s64 	%p114, %rd264, %rd27;
	min.s64 	%rd265, %rd264, %rd27;
	selp.b32 	%r581, %r580, %r31, %p114;
$L__BB9_21:
	add.s32 	%r347, %r23, 256;
	cvt.s64.s32 	%rd249, %r347;
	add.s64 	%rd250, %rd249, %rd4;
	add.s64 	%rd30, %rd250, %rd196;
	ld.global.u32 	%r34, [%rd20+3072];
	setp.lt.u32 	%p115, %r581, %r34;
	mov.u64 	%rd266, %rd30;
	mov.u32 	%r582, %r34;
	@%p115 bra 	$L__BB9_24;
	setp.lt.u32 	%p116, %r34, %r581;
	mov.u64 	%rd266, %rd265;
	mov.u32 	%r582, %r581;
	@%p116 bra 	$L__BB9_24;
	setp.lt.s64 	%p117, %rd265, %rd30;
	min.s64 	%rd266, %rd265, %rd30;
	selp.b32 	%r582, %r581, %r34, %p117;
$L__BB9_24:
	add.s32 	%r577, %r23, 1024;
	add.s32 	%r348, %r23, 512;
	setp.lt.s32 	%p118, %r348, %r3;
	@%p118 bra 	$L__BB9_12;
$L__BB9_25:
	setp.lt.s32 	%p119, %r3, 256;
	@%p119 bra 	$L__BB9_70;
	// begin inline asm
	mov.u32 %r462, %laneid;
	// end inline asm
	mov.b32 	%r480, 1;
	mov.b32 	%r481, 31;
	mov.b32 	%r482, -1;
	// begin inline asm
	shfl.sync.down.b32 %r463, %r582, %r480, %r481, %r482;
	// end inline asm
	// begin inline asm
	shfl.sync.down.b32 %r468, %r469, %r480, %r481, %r482;
	// end inline asm
	mov.b64 	{%r474, %r479}, %rd266;
	// begin inline asm
	shfl.sync.down.b32 %r473, %r474, %r480, %r481, %r482;
	// end inline asm
	// begin inline asm
	shfl.sync.down.b32 %r478, %r479, %r480, %r481, %r482;
	// end inline asm
	mov.b64 	%rd34, {%r473, %r478};
	setp.gt.s32 	%p171, %r462, 30;
	mov.u64 	%rd268, %rd266;
	mov.u32 	%r584, %r582;
	@%p171 bra 	$L__BB9_30;
	setp.lt.u32 	%p172, %r582, %r463;
	mov.u64 	%rd268, %rd34;
	mov.u32 	%r584, %r463;
	@%p172 bra 	$L__BB9_30;
	setp.lt.u32 	%p173, %r463, %r582;
	mov.u64 	%rd268, %rd266;
	mov.u32 	%r584, %r582;
	@%p173 bra 	$L__BB9_30;
	setp.lt.s64 	%p174, %rd266, %rd34;
	min.s64 	%rd268, %rd266, %rd34;
	selp.b32 	%r584, %r582, %r463, %p174;
$L__BB9_30:
	mov.b32 	%r500, 2;
	mov.b32 	%r501, 31;
	mov.b32 	%r502, -1;
	// begin inline asm
	shfl.sync.down.b32 %r483, %r584, %r500, %r501, %r502;
	// end inline asm
	// begin inline asm
	shfl.sync.down.b32 %r488, %r489, %r500, %r501, %r502;
	// end inline asm
	mov.b64 	{%r494, %r499}, %rd268;
	// begin inline asm
	shfl.sync.down.b32 %r493, %r494, %r500, %r501, %r502;
	// end inline asm
	// begin inline asm
	shfl.sync.down.b32 %r498, %r499, %r500, %r501, %r502;
	// end inline asm
	mov.b64 	%rd37, {%r493, %r498};
	setp.gt.s32 	%p175, %r462, 29;
	mov.u64 	%rd269, %rd268;
	mov.u32 	%r585, %r584;
	@%p175 bra 	$L__BB9_34;
	setp.lt.u32 	%p176, %r584, %r483;
	mov.u64 	%rd269, %rd37;
	mov.u32 	%r585, %r483;
	@%p176 bra 	$L__BB9_34;
	setp.lt.u32 	%p177, %r483, %r584;
	mov.u64 	%rd269, %rd268;
	mov.u32 	%r585, %r584;
	@%p177 bra 	$L__BB9_34;
	setp.lt.s64 	%p178, %rd268, %rd37;
	min.s64 	%rd269, %rd268, %rd37;
	selp.b32 	%r585, %r584, %r483, %p178;
$L__BB9_34:
	mov.b32 	%r520, 4;
	mov.b32 	%r521, 31;
	mov.b32 	%r522, -1;
	// begin inline asm
	shfl.sync.down.b32 %r503, %r585, %r520, %r521, %r522;
	// end inline asm
	// begin inline asm
	shfl.sync.down.b32 %r508, %r509, %r520, %r521, %r522;
	// end inline asm
	mov.b64 	{%r514, %r519}, %rd269;
	// begin inline asm
	shfl.sync.down.b32 %r513, %r514, %r520, %r521, %r522;
	// end inline asm
	// begin inline asm
	shfl.sync.down.b32 %r518, %r519, %r520, %r521, %r522;
	// end inline asm
	mov.b64 	%rd40, {%r513, %r518};
	setp.gt.s32 	%p179, %r462, 27;
	mov.u64 	%rd270, %rd269;
	mov.u32 	%r586, %r585;
	@%p179 bra 	$L__BB9_38;
	setp.lt.u32 	%p180, %r585, %r503;
	mov.u64 	%rd270, %rd40;
	mov.u32 	%r586, %r503;
	@%p180 bra 	$L__BB9_38;
	setp.lt.u32 	%p181, %r503, %r585;
	mov.u64 	%rd270, %rd269;
	mov.u32 	%r586, %r585;
	@%p181 bra 	$L__BB9_38;
	setp.lt.s64 	%p182, %rd269, %rd40;
	min.s64 	%rd270, %rd269, %rd40;
	selp.b32 	%r586, %r585, %r503, %p182;
$L__BB9_38:
	mov.b32 	%r540, 8;
	mov.b32 	%r541, 31;
	mov.b32 	%r542, -1;
	// begin inline asm
	shfl.sync.down.b32 %r523, %r586, %r540, %r541, %r542;
	// end inline asm
	// begin inline asm
	shfl.sync.down.b32 %r528, %r529, %r540, %r541, %r542;
	// end inline asm
	mov.b64 	{%r534, %r539}, %rd270;
	// begin inline asm
	shfl.sync.down.b32 %r533, %r534, %r540, %r541, %r542;
	// end inline asm
	// begin inline asm
	shfl.sync.down.b32 %r538, %r539, %r540, %r541, %r542;
	// end inline asm
	mov.b64 	%rd43, {%r533, %r538};
	setp.gt.s32 	%p183, %r462, 23;
	mov.u64 	%rd271, %rd270;
	mov.u32 	%r587, %r586;
	@%p183 bra 	$L__BB9_42;
	setp.lt.u32 	%p184, %r586, %r523;
	mov.u64 	%rd271, %rd43;
	mov.u32 	%r587, %r523;
	@%p184 bra 	$L__BB9_42;
	setp.lt.u32 	%p185, %r523, %r586;
	mov.u64 	%rd271, %rd270;
	mov.u32 	%r587, %r586;
	@%p185 bra 	$L__BB9_42;
	setp.lt.s64 	%p186, %rd270, %rd43;
	min.s64 	%rd271, %rd270, %rd43;
	selp.b32 	%r587, %r586, %r523, %p186;
$L__BB9_42:
	mov.b32 	%r560, 16;
	mov.b32 	%r561, 31;
	mov.b32 	%r562, -1;
	// begin inline asm
	shfl.sync.down.b32 %r543, %r587, %r560, %r561, %r562;
	// end inline asm
	// begin inline asm
	shfl.sync.down.b32 %r548, %r549, %r560, %r561, %r562;
	// end inline asm
	mov.b64 	{%r554, %r559}, %rd271;
	// begin inline asm
	shfl.sync.down.b32 %r553, %r554, %r560, %r561, %r562;
	// end inline asm
	// begin inline asm
	shfl.sync.down.b32 %r558, %r559, %r560, %r561, %r562;
	// end inline asm
	mov.b64 	%rd46, {%r553, %r558};
	setp.gt.s32 	%p187, %r462, 15;
	mov.u64 	%rd323, %rd271;
	mov.u32 	%r639, %r587;
	@%p187 bra 	$L__BB9_46;
	setp.lt.u32 	%p188, %r587, %r543;
	mov.u64 	%rd323, %rd46;
	mov.u32 	%r639, %r543;
	@%p188 bra 	$L__BB9_46;
	setp.lt.u32 	%p189, %r543, %r587;
	mov.u64 	%rd323, %rd271;
	mov.u32 	%r639, %r587;
	@%p189 bra 	$L__BB9_46;
	setp.lt.s64 	%p190, %rd271, %rd46;
	min.s64 	%rd323, %rd271, %rd46;
	selp.b32 	%r639, %r587, %r543, %p190;
$L__BB9_46:
	setp.ne.s32 	%p191, %r462, 0;
	@%p191 bra 	$L__BB9_48;
	shr.u32 	%r563, %r4, 1;
	and.b32  	%r564, %r563, 496;
	mov.u32 	%r565, _ZN6thrust24THRUST_300001_SM_1000_NS8cuda_cub4core6detail5shmemE;
	add.s32 	%r566, %r565, %r564;
	st.shared.u32 	[%r566+8], %r639;
	st.shared.u64 	[%r566+16], %rd323;
$L__BB9_48:
	bar.sync 	0;
	setp.ne.s32 	%p192, %r4, 0;
	@%p192 bra 	$L__BB9_208;
	ld.shared.u32 	%r55, [_ZN6thrust24THRUST_300001_SM_1000_NS8cuda_cub4core6detail5shmemE+24];
	ld.shared.u64 	%rd49, [_ZN6thrust24THRUST_300001_SM_1000_NS8cuda_cub4core6detail5shmemE+32];
	setp.lt.u32 	%p193, %r639, %r55;
	mov.u64 	%rd273, %rd49;
	mov.u32 	%r589, %r55;
	@%p193 bra 	$L__BB9_52;
	setp.lt.u32 	%p194, %r55, %r639;
	mov.u64 	%rd273, %rd323;
	mov.u32 	%r589, %r639;
	@%p194 bra 	$L__BB9_52;
	setp.lt.s64 	%p195, %rd323, %rd49;
	min.s64 	%rd273, %rd323, %rd49;
	selp.b32 	%r589, %r639, %r55, %p195;
$L__BB9_52:
	ld.shared.u32 	%r58, [_ZN6thrust24THRUST_300001_SM_1000_NS8cuda_cub4core6detail5shmemE+40];
	ld.shared.u64 	%rd52, [_ZN6thrust24THRUST_300001_SM_1000_NS8cuda_cub4core6detail5shmemE+48];
	setp.lt.u32 	%p196, %r589, %r58;
	mov.u64 	%rd274, %rd52;
	mov.u32 	%r590, %r58;
	@%p196 bra 	$L__BB9_55;
	setp.lt.u32 	%p197, %r58, %r589;
	mov.u64 	%rd274, %rd273;
	mov.u32 	%r590, %r589;
	@%p197 bra 	$L__BB9_55;
	setp.lt.s64 	%p198, %rd273, %rd52;
	min.s64 	%rd274, %rd273, %rd52;
	selp.b32 	%r590, %r589, %r58, %p198;
$L__BB9_55:
	ld.shared.u32 	%r61, [_ZN6thrust24THRUST_300001_SM_1000_NS8cuda_cub4core6detail5shmemE+56];
	ld.shared.u64 	%rd55, [_ZN6thrust24THRUST_300001_SM_1000_NS8cuda_cub4core6detail5shmemE+64];
	setp.lt.u32 	%p199, %r590, %r61;
	mov.u64 	%rd275, %rd55;
	mov.u32 	%r591, %r61;
	@%p199 bra 	$L__BB9_58;
	setp.lt.u32 	%p200, %r61, %r590;
	mov.u64 	%rd275, %rd274;
	mov.u32 	%r591, %r590;
	@%p200 bra 	$L__BB9_58;
	setp.lt.s64 	%p201, %rd274, %rd55;
	min.s64 	%rd275, %rd274, %rd55;
	selp.b32 	%r591, %r590, %r61, %p201;
$L__BB9_58:
	ld.shared.u32 	%r64, [_ZN6thrust24THRUST_300001_SM_1000_NS8cuda_cub4core6detail5shmemE+72];
	ld.shared.u64 	%rd58, [_ZN6thrust24THRUST_300001_SM_1000_NS8cuda_cub4core6detail5shmemE+80];
	setp.lt.u32 	%p202, %r591, %r64;
	mov.u64 	%rd276, %rd58;
	mov.u32 	%r592, %r64;
	@%p202 bra 	$L__BB9_61;
	setp.lt.u32 	%p203, %r64, %r591;
	mov.u64 	%rd276, %rd275;
	mov.u32 	%r592, %r591;
	@%p203 bra 	$L__BB9_61;
	setp.lt.s64 	%p204, %rd275, %rd58;
	min.s64 	%rd276, %rd275, %rd58;
	selp.b32 	%r592, %r591, %r64, %p204;
$L__BB9_61:
	ld.shared.u32 	%r67, [_ZN6thrust24THRUST_300001_SM_1000_NS8cuda_cub4core6detail5shmemE+88];
	ld.shared.u64 	%rd61, [_ZN6thrust24THRUST_300001_SM_1000_NS8cuda_cub4core6detail5shmemE+96];
	setp.lt.u32 	%p205, %r592, %r67;
	mov.u32 	%r593, %r67;
	mov.u64 	%rd277, %rd61;
	@%p205 bra 	$L__BB9_64;
	setp.lt.u32 	%p206, %r67, %r592;
	mov.u32 	%r593, %r592;
	mov.u64 	%rd277, %rd276;
	@%p206 bra 	$L__BB9_64;
	setp.lt.s64 	%p207, %rd276, %rd61;
	selp.b32 	%r593, %r592, %r67, %p207;
	min.s64 	%rd277, %rd276, %rd61;
$L__BB9_64:
	ld.shared.u32 	%r70, [_ZN6thrust24THRUST_300001_SM_1000_NS8cuda_cub4core6detail5shmemE+104];
	ld.shared.u64 	%rd64, [_ZN6thrust24THRUST_300001_SM_1000_NS8cuda_cub4core6detail5shmemE+112];
	setp.lt.u32 	%p208, %r593, %r70;
	mov.u32 	%r594, %r70;
	mov.u64 	%rd278, %rd64;
	@%p208 bra 	$L__BB9_67;
	setp.lt.u32 	%p209, %r70, %r593;
	mov.u32 	%r594, %r593;
	mov.u64 	%rd278, %rd277;
	@%p209 bra 	$L__BB9_67;
	setp.lt.s64 	%p210, %rd277, %rd64;
	selp.b32 	%r594, %r593, %r70, %p210;
	min.s64 	%rd278, %rd277, %rd64;
$L__BB9_67:
	ld.shared.u32 	%r73, [_ZN6thrust24THRUST_300001_SM_1000_NS8cuda_cub4core6detail5shmemE+120];
	ld.shared.u64 	%rd67, [_ZN6thrust24THRUST_300001_SM_1000_NS8cuda_cub4core6detail5shmemE+128];
	setp.lt.u32 	%p211, %r594, %r73;
	mov.u32 	%r639, %r73;
	mov.u64 	%rd323, %rd67;
	@%p211 bra 	$L__BB9_208;
	setp.lt.u32 	%p212, %r73, %r594;
	mov.u32 	%r639, %r594;
	mov.u64 	%rd323, %rd278;
	@%p212 bra 	$L__BB9_208;
	setp.lt.s64 	%p213, %rd278, %rd67;
	selp.b32 	%r639, %r594, %r73, %p213;
	min.s64 	%rd323, %rd278, %rd67;
	bra.uni 	$L__BB9_208;
$L__BB9_70:
	// begin inline asm
	mov.u32 %r349, %laneid;
	// end inline asm
	and.b32  	%r370, %r4, 992;
	add.s32 	%r371, %r370, 32;
	setp.gt.s32 	%p120, %r371, %r3;
	not.b32 	%r372, %r370;
	add.s32 	%r373, %r3, %r372;
	selp.b32 	%r368, %r373, 31, %p120;
	mov.b32 	%r367, 1;
	mov.b32 	%r369, -1;
	// begin inline asm
	shfl.sync.down.b32 %r350, %r582, %r367, %r368, %r369;
	// end inline asm
	// begin inline asm
	shfl.sync.down.b32 %r355, %r356, %r367, %r368, %r369;
	// end inline asm
	mov.b64 	{%r361, %r366}, %rd266;
	// begin inline asm
	shfl.sync.down.b32 %r360, %r361, %r367, %r368, %r369;
	// end inline asm
	// begin inline asm
	shfl.sync.down.b32 %r365, %r366, %r367, %r368, %r369;
	// end inline asm
	mov.b64 	%rd69, {%r360, %r365};
	setp.ge.s32 	%p121, %r349, %r368;
	mov.u32 	%r595, %r582;
	mov.u64 	%rd279, %rd266;
	@%p121 bra 	$L__BB9_74;
	setp.lt.u32 	%p122, %r582, %r350;
	mov.u32 	%r595, %r350;
	mov.u64 	%rd279, %rd69;
	@%p122 bra 	$L__BB9_74;
	setp.lt.u32 	%p123, %r350, %r582;
	mov.u32 	%r595, %r582;
	mov.u64 	%rd279, %rd266;
	@%p123 bra 	$L__BB9_74;
	setp.lt.s64 	%p124, %rd266, %rd69;
	selp.b32 	%r595, %r582, %r350, %p124;
	min.s64 	%rd279, %rd266, %rd69;
$L__BB9_74:
	mov.b32 	%r391, 2;
	mov.b32 	%r393, -1;
	// begin inline asm
	shfl.sync.down.b32 %r374, %r595, %r391, %r368, %r393;
	// end inline asm
	// begin inline asm
	shfl.sync.down.b32 %r379, %r380, %r391, %r368, %r393;
	// end inline asm
	mov.b64 	{%r385, %r390}, %rd279;
	// begin inline asm
	shfl.sync.down.b32 %r384, %r385, %r391, %r368, %r393;
	// end inline asm
	// begin inline asm
	shfl.sync.down.b32 %r389, %r390, %r391, %r368, %r393;
	// end inline asm
	mov.b64 	%rd72, {%r384, %r389};
	add.s32 	%r394, %r349, 2;
	setp.gt.s32 	%p125, %r394, %r368;
	mov.u32 	%r596, %r595;
	mov.u64 	%rd280, %rd279;
	@%p125 bra 	$L__BB9_78;
	setp.lt.u32 	%p126, %r595, %r374;
	mov.u32 	%r596, %r374;
	mov.u64 	%rd280, %rd72;
	@%p126 bra 	$L__BB9_78;
	setp.lt.u32 	%p127, %r374, %r595;
	mov.u32 	%r596, %r595;
	mov.u64 	%rd280, %rd279;
	@%p127 bra 	$L__BB9_78;
	setp.lt.s64 	%p128, %rd279, %rd72;
	selp.b32 	%r596, %r595, %r374, %p128;
	min.s64 	%rd280, %rd279, %rd72;
$L__BB9_78:
	mov.b32 	%r412, 4;
	mov.b32 	%r414, -1;
	// begin inline asm
	shfl.sync.down.b32 %r395, %r596, %r412, %r368, %r414;
	// end inline asm
	// begin inline asm
	shfl.sync.down.b32 %r400, %r401, %r412, %r368, %r414;
	// end inline asm
	mov.b64 	{%r406, %r411}, %rd280;
	// begin inline asm
	shfl.sync.down.b32 %r405, %r406, %r412, %r368, %r414;
	// end inline asm
	// begin inline asm
	shfl.sync.down.b32 %r410, %r411, %r412, %r368, %r414;
	// end inline asm
	mov.b64 	%rd75, {%r405, %r410};
	add.s32 	%r415, %r349, 4;
	setp.gt.s32 	%p129, %r415, %r368;
	mov.u32 	%r597, %r596;
	mov.u64 	%rd281, %rd280;
	@%p129 bra 	$L__BB9_82;
	setp.lt.u32 	%p130, %r596, %r395;
	mov.u32 	%r597, %r395;
	mov.u64 	%rd281, %rd75;
	@%p130 bra 	$L__BB9_82;
	setp.lt.u32 	%p131, %r395, %r596;
	mov.u32 	%r597, %r596;
	mov.u64 	%rd281, %rd280;
	@%p131 bra 	$L__BB9_82;
	setp.lt.s64 	%p132, %rd280, %rd75;
	selp.b32 	%r597, %r596, %r395, %p132;
	min.s64 	%rd281, %rd280, %rd75;
$L__BB9_82:
	mov.b32 	%r433, 8;
	mov.b32 	%r435, -1;
	// begin inline asm
	shfl.sync.down.b32 %r416, %r597, %r433, %r368, %r435;
	// end inline asm
	// begin inline asm
	shfl.sync.down.b32 %r421, %r422, %r433, %r368, %r435;
	// end inline asm
	mov.b64 	{%r427, %r432}, %rd281;
	// begin inline asm
	shfl.sync.down.b32 %r426, %r427, %r433, %r368, %r435;
	// end inline asm
	// begin inline asm
	shfl.sync.down.b32 %r431, %r432, %r433, %r368, %r435;
	// end inline asm
	mov.b64 	%rd78, {%r426, %r431};
	add.s32 	%r436, %r349, 8;
	setp.gt.s32 	%p133, %r436, %r368;
	mov.u32 	%r598, %r597;
	mov.u64 	%rd282, %rd281;
	@%p133 bra 	$L__BB9_86;
	setp.lt.u32 	%p134, %r597, %r416;
	mov.u32 	%r598, %r416;
	mov.u64 	%rd282, %rd78;
	@%p134 bra 	$L__BB9_86;
	setp.lt.u32 	%p135, %r416, %r597;
	mov.u32 	%r598, %r597;
	mov.u64 	%rd282, %rd281;
	@%p135 bra 	$L__BB9_86;
	setp.lt.s64 	%p136, %rd281, %rd78;
	selp.b32 	%r598, %r597, %r416, %p136;
	min.s64 	%rd282, %rd281, %rd78;
$L__BB9_86:
	mov.b32 	%r454, 16;
	mov.b32 	%r456, -1;
	// begin inline asm
	shfl.sync.down.b32 %r437, %r598, %r454, %r368, %r456;
	// end inline asm
	// begin inline asm
	shfl.sync.down.b32 %r442, %r443, %r454, %r368, %r456;
	// end inline asm
	mov.b64 	{%r448, %r453}, %rd282;
	// begin inline asm
	shfl.sync.down.b32 %r447, %r448, %r454, %r368, %r456;
	// end inline asm
	// begin inline asm
	shfl.sync.down.b32 %r452, %r453, %r454, %r368, %r456;
	// end inline asm
	mov.b64 	%rd81, {%r447, %r452};
	add.s32 	%r457, %r349, 16;
	setp.gt.s32 	%p137, %r457, %r368;
	mov.u32 	%r639, %r598;
	mov.u64 	%rd323, %rd282;
	@%p137 bra 	$L__BB9_90;
	setp.lt.u32 	%p138, %r598, %r437;
	mov.u32 	%r639, %r437;
	mov.u64 	%rd323, %rd81;
	@%p138 bra 	$L__BB9_90;
	setp.lt.u32 	%p139, %r437, %r598;
	mov.u32 	%r639, %r598;
	mov.u64 	%rd323, %rd282;
	@%p139 bra 	$L__BB9_90;
	setp.lt.s64 	%p140, %rd282, %rd81;
	selp.b32 	%r639, %r598, %r437, %p140;
	min.s64 	%rd323, %rd282, %rd81;
$L__BB9_90:
	setp.ne.s32 	%p141, %r349, 0;
	@%p141 bra 	$L__BB9_92;
	shr.u32 	%r458, %r4, 1;
	and.b32  	%r459, %r458, 496;
	mov.u32 	%r460, _ZN6thrust24THRUST_300001_SM_1000_NS8cuda_cub4core6detail5shmemE;
	add.s32 	%r461, %r460, %r459;
	st.shared.u32 	[%r461+8], %r639;
	st.shared.u64 	[%r461+16], %rd323;
$L__BB9_92:
	bar.sync 	0;
	setp.ne.s32 	%p142, %r4, 0;
	@%p142 bra 	$L__BB9_208;
	setp.lt.s32 	%p143, %r3, 33;
	mov.u32 	%r600, %r639;
	mov.u64 	%rd284, %rd323;
	@%p143 bra 	$L__BB9_97;
	ld.shared.u32 	%r92, [_ZN6thrust24THRUST_300001_SM_1000_NS8cuda_cub4core6detail5shmemE+24];
	ld.shared.u64 	%rd84, [_ZN6thrust24THRUST_300001_SM_1000_NS8cuda_cub4core6detail5shmemE+32];
	setp.lt.u32 	%p144, %r639, %r92;
	mov.u32 	%r600, %r92;
	mov.u64 	%rd284, %rd84;
	@%p144 bra 	$L__BB9_97;
	setp.lt.u32 	%p145, %r92, %r639;
	mov.u32 	%r600, %r639;
	mov.u64 	%rd284, %rd323;
	@%p145 bra 	$L__BB9_97;
	setp.lt.s64 	%p146, %rd323, %rd84;
	selp.b32 	%r600, %r639, %r92, %p146;
	min.s64 	%rd284, %rd323, %rd84;
$L__BB9_97:
	setp.lt.s32 	%p147, %r3, 65;
	mov.u32 	%r601, %r600;
	mov.u64 	%rd285, %rd284;
	@%p147 bra 	$L__BB9_101;
	ld.shared.u32 	%r95, [_ZN6thrust24THRUST_300001_SM_1000_NS8cuda_cub4core6detail5shmemE+40];
	ld.shared.u64 	%rd87, [_ZN6thrust24THRUST_300001_SM_1000_NS8cuda_cub4core6detail5shmemE+48];
	setp.lt.u32 	%p148, %r600, %r95;
	mov.u32 	%r601, %r95;
	mov.u64 	%rd285, %rd87;
	@%p148 bra 	$L__BB9_101;
	setp.lt.u32 	%p149, %r95, %r600;
	mov.u32 	%r601, %r600;
	mov.u64 	%rd285, %rd284;
	@%p149 bra 	$L__BB9_101;
	setp.lt.s64 	%p150, %rd284, %rd87;
	selp.b32 	%r601, %r600, %r95, %p150;
	min.s64 	%rd285, %rd284, %rd87;
$L__BB9_101:
	setp.lt.s32 	%p151, %r3, 97;
	mov.u32 	%r602, %r601;
	mov.u64 	%rd286, %rd285;
	@%p151 bra 	$L__BB9_105;
	ld.shared.u32 	%r98, [_ZN6thrust24THRUST_300001_SM_1000_NS8cuda_cub4core6detail5shmemE+56];
	ld.shared.u64 	%rd90, [_ZN6thrust24THRUST_300001_SM_1000_NS8cuda_cub4core6detail5shmemE+64];
	setp.lt.u32 	%p152, %r601, %r98;
	mov.u32 	%r602, %r98;
	mov.u64 	%rd286, %rd90;
	@%p152 bra 	$L__BB9_105;
	setp.lt.u32 	%p153, %r98, %r601;
	mov.u32 	%r602, %r601;
	mov.u64 	%rd286, %rd285;
	@%p153 bra 	$L__BB9_105;
	setp.lt.s64 	%p154, %rd285, %rd90;
	selp.b32 	%r602, %r601, %r98, %p154;
	min.s64 	%rd286, %rd285, %rd90;
$L__BB9_105:
	setp.lt.s32 	%p155, %r3, 129;
	mov.u32 	%r603, %r602;
	mov.u64 	%rd287, %rd286;
	@%p155 bra 	$L__BB9_109;
	ld.shared.u32 	%r101, [_ZN6thrust24THRUST_300001_SM_1000_NS8cuda_cub4core6detail5shmemE+72];
	ld.shared.u64 	%rd93, [_ZN6thrust24THRUST_300001_SM_1000_NS8cuda_cub4core6detail5shmemE+80];
	setp.lt.u32 	%p156, %r602, %r101;
	mov.u32 	%r603, %r101;
	mov.u64 	%rd287, %rd93;
	@%p156 bra 	$L__BB9_109;
	setp.lt.u32 	%p157, %r101, %r602;
	mov.u32 	%r603, %r602;
	mov.u64 	%rd287, %rd286;
	@%p157 bra 	$L__BB9_109;
	setp.lt.s64 	%p158, %rd286, %rd93;
	selp.b32 	%r603, %r602, %r101, %p158;
	min.s64 	%rd287, %rd286, %rd93;
$L__BB9_109:
	setp.lt.s32 	%p159, %r3, 161;
	mov.u32 	%r604, %r603;
	mov.u64 	%rd288, %rd287;
	@%p159 bra 	$L__BB9_113;
	ld.shared.u32 	%r104, [_ZN6thrust24THRUST_300001_SM_1000_NS8cuda_cub4core6detail5shmemE+88];
	ld.shared.u64 	%rd96, [_ZN6thrust24THRUST_300001_SM_1000_NS8cuda_cub4core6detail5shmemE+96];
	setp.lt.u32 	%p160, %r603, %r104;
	mov.u32 	%r604, %r104;
	mov.u64 	%rd288, %rd96;
	@%p160 bra 	$L__BB9_113;
	setp.lt.u32 	%p161, %r104, %r603;
	mov.u32 	%r604, %r603;
	mov.u64 	%rd288, %rd287;
	@%p161 bra 	$L__BB9_113;
	setp.lt.s64 	%p162, %rd287, %rd96;
	selp.b32 	%r604, %r603, %r104, %p162;
	min.s64 	%rd288, %rd287, %rd96;
$L__BB9_113:
	setp.lt.s32 	%p163, %r3, 193;
	mov.u32 	%r605, %r604;
	mov.u64 	%rd289, %rd288;
	@%p163 bra 	$L__BB9_117;
	ld.shared.u32 	%r107, [_ZN6thrust24THRUST_300001_SM_1000_NS8cuda_cub4core6detail5shmemE+104];
	ld.shared.u64 	%rd99, [_ZN6thrust24THRUST_300001_SM_1000_NS8cuda_cub4core6detail5shmemE+112];
	setp.lt.u32 	%p164, %r604, %r107;
	mov.u32 	%r605, %r107;
	mov.u64 	%rd289, %rd99;
	@%p164 bra 	$L__BB9_117;
	setp.lt.u32 	%p165, %r107, %r604;
	mov.u32 	%r605, %r604;
	mov.u64 	%rd289, %rd288;
	@%p165 bra 	$L__BB9_117;
	setp.lt.s64 	%p166, %rd288, %rd99;
	selp.b32 	%r605, %r604, %r107, %p166;
	min.s64 	%rd289, %rd288, %rd99;
$L__BB9_117:
	setp.lt.s32 	%p167, %r3, 225;
	mov.u32 	%r639, %r605;
	mov.u64 	%rd323, %rd289;
	@%p167 bra 	$L__BB9_208;
	ld.shared.u32 	%r110, [_ZN6thrust24THRUST_300001_SM_1000_NS8cuda_cub4core6detail5shmemE+120];
	ld.shared.u64 	%rd102, [_ZN6thrust24THRUST_300001_SM_1000_NS8cuda_cub4core6detail5shmemE+128];
	setp.lt.u32 	%p168, %r605, %r110;
	mov.u32 	%r639, %r110;
	mov.u64 	%rd323, %rd102;
	@%p168 bra 	$L__BB9_208;
	setp.lt.u32 	%p169, %r110, %r605;
	mov.u32 	%r639, %r605;
	mov.u64 	%rd323, %rd289;
	@%p169 bra 	$L__BB9_208;
	setp.lt.s64 	%p170, %rd289, %rd102;
	selp.b32 	%r639, %r605, %r110, %p170;
	min.s64 	%rd323, %rd289, %rd102;
	bra.uni 	$L__BB9_208;
$L__BB9_121:
	mov.u32 	%r112, %tid.x;
	add.s64 	%rd104, %rd196, %rd4;
	cvt.u64.u32 	%rd105, %r112;
	add.s64 	%rd201, %rd105, %rd4;
	cvta.to.global.u64 	%rd202, %rd195;
	shl.b64 	%rd203, %rd201, 2;
	add.s64 	%rd204, %rd202, %rd203;
	ld.global.u32 	%r205, [%rd204];
	add.s32 	%r206, %r112, 256;
	cvt.u64.u32 	%rd205, %r206;
	ld.global.u32 	%r207, [%rd204+1024];
	add.s32 	%r208, %r112, 512;
	cvt.u64.u32 	%rd206, %r208;
	ld.global.u32 	%r209, [%rd204+2048];
	add.s32 	%r210, %r112, 768;
	cvt.u64.u32 	%rd207, %r210;
	ld.global.u32 	%r211, [%rd204+3072];
	or.b32  	%r212, %r112, 1024;
	cvt.u64.u32 	%rd106, %r212;
	add.s64 	%rd311, %rd104, %rd106;
	ld.global.u32 	%r627, [%rd204+4096];
	setp.lt.u32 	%p2, %r205, %r207;
	max.u32 	%r213, %r205, %r207;
	selp.b64 	%rd208, %rd205, %rd105, %p2;
	setp.lt.u32 	%p3, %r213, %r209;
	max.u32 	%r214, %r213, %r209;
	selp.b64 	%rd209, %rd206, %rd208, %p3;
	setp.lt.u32 	%p4, %r214, %r211;
	max.u32 	%r114, %r214, %r211;
	selp.b64 	%rd108, %rd207, %rd209, %p4;
	setp.lt.u32 	%p5, %r114, %r627;
	@%p5 bra 	$L__BB9_123;
	setp.lt.u32 	%p6, %r627, %r114;
	setp.lt.u64 	%p7, %rd108, %rd106;
	or.pred  	%p8, %p6, %p7;
	selp.b32 	%r627, %r114, %r627, %p8;
	add.s64 	%rd210, %rd104, %rd108;
	selp.b64 	%rd311, %rd210, %rd311, %p8;
$L__BB9_123:
	setp.le.u64 	%p9, %rd198, %rd5;
	@%p9 bra 	$L__BB9_164;
	setp.ne.s32 	%p10, %r112, 0;
	@%p10 bra 	$L__BB9_126;
	atom.global.add.u64 	%rd211, [%rd1+8], 1280;
	add.s64 	%rd212, %rd211, %rd5;
	st.shared.u64 	[_ZN6thrust24THRUST_300001_SM_1000_NS8cuda_cub4core6detail5shmemE+152], %rd212;
$L__BB9_126:
	bar.sync 	0;
	ld.shared.u64 	%rd299, [_ZN6thrust24THRUST_300001_SM_1000_NS8cuda_cub4core6detail5shmemE+152];
	add.s64 	%rd213, %rd299, 1280;
	setp.gt.s64 	%p11, %rd213, %rd198;
	@%p11 bra 	$L__BB9_141;
	mov.u32 	%r607, %r627;
	mov.u64 	%rd292, %rd311;
$L__BB9_128:
	add.s64 	%rd214, %rd299, %rd105;
	cvta.to.global.u64 	%rd215, %rd195;
	shl.b64 	%rd216, %rd214, 2;
	add.s64 	%rd217, %rd215, %rd216;
	add.s64 	%rd293, %rd214, %rd196;
	ld.global.u32 	%r608, [%rd217];
	add.s64 	%rd294, %rd293, 256;
	ld.global.u32 	%r609, [%rd217+1024];
	add.s64 	%rd295, %rd293, 512;
	ld.global.u32 	%r610, [%rd217+2048];
	add.s64 	%rd296, %rd293, 768;
	ld.global.u32 	%r611, [%rd217+3072];
	add.s64 	%rd311, %rd293, 1024;
	ld.global.u32 	%r627, [%rd217+4096];
	setp.lt.u32 	%p12, %r607, %r608;
	@%p12 bra 	$L__BB9_130;
	setp.lt.u32 	%p13, %r608, %r607;
	setp.lt.s64 	%p14, %rd292, %rd293;
	or.pred  	%p15, %p13, %p14;
	selp.b32 	%r608, %r607, %r608, %p15;
	selp.b64 	%rd293, %rd292, %rd293, %p15;
$L__BB9_130:
	setp.lt.u32 	%p16, %r608, %r609;
	@%p16 bra 	$L__BB9_132;
	setp.lt.u32 	%p17, %r609, %r608;
	setp.lt.s64 	%p18, %rd293, %rd294;
	or.pred  	%p19, %p17, %p18;
	selp.b32 	%r609, %r608, %r609, %p19;
	selp.b64 	%rd294, %rd293, %rd294, %p19;
$L__BB9_132:
	setp.lt.u32 	%p20, %r609, %r610;
	@%p20 bra 	$L__BB9_134;
	setp.lt.u32 	%p21, %r610, %r609;
	setp.lt.s64 	%p22, %rd294, %rd295;
	or.pred  	%p23, %p21, %p22;
	selp.b32 	%r610, %r609, %r610, %p23;
	selp.b64 	%rd295, %rd294, %rd295, %p23;
$L__BB9_134:
	setp.lt.u32 	%p24, %r610, %r611;
	@%p24 bra 	$L__BB9_136;
	setp.lt.u32 	%p25, %r611, %r610;
	setp.lt.s64 	%p26, %rd295, %rd296;
	or.pred  	%p27, %p25, %p26;
	selp.b32 	%r611, %r610, %r611, %p27;
	selp.b64 	%rd296, %rd295, %rd296, %p27;
$L__BB9_136:
	setp.lt.u32 	%p28, %r611, %r627;
	@%p28 bra 	$L__BB9_138;
	setp.lt.u32 	%p29, %r627, %r611;
	setp.lt.s64 	%p30, %rd296, %rd311;
	or.pred  	%p31, %p29, %p30;
	selp.b32 	%r627, %r611, %r627, %p31;
	selp.b64 	%rd311, %rd296, %rd311, %p31;
$L__BB9_138:
	setp.ne.s32 	%p32, %r112, 0;
	bar.sync 	0;
	@%p32 bra 	$L__BB9_140;
	atom.global.add.u64 	%rd218, [%rd1+8], 1280;
	add.s64 	%rd219, %rd218, %rd5;
	st.shared.u64 	[_ZN6thrust24THRUST_300001_SM_1000_NS8cuda_cub4core6detail5shmemE+152], %rd219;
$L__BB9_140:
	bar.sync 	0;
	ld.shared.u64 	%rd299, [_ZN6thrust24THRUST_300001_SM_1000_NS8cuda_cub4core6detail5shmemE+152];
	add.s64 	%rd220, %rd299, 1280;
	setp.le.s64 	%p33, %rd220, %rd198;
	mov.u32 	%r607, %r627;
	mov.u64 	%rd292, %rd311;
	@%p33 bra 	$L__BB9_128;
$L__BB9_141:
	setp.le.s64 	%p34, %rd198, %rd299;
	@%p34 bra 	$L__BB9_164;
	cvt.u32.u64 	%r215, %rd299;
	cvt.u32.u64 	%r216, %rd198;
	sub.s32 	%r134, %r216, %r215;
	setp.ge.s32 	%p35, %r112, %r134;
	@%p35 bra 	$L__BB9_164;
	cvta.to.global.u64 	%rd132, %rd195;
	not.b32 	%r219, %r112;
	add.s32 	%r220, %r219, %r216;
	sub.s32 	%r135, %r220, %r215;
	and.b32  	%r222, %r135, 768;
	setp.eq.s32 	%p36, %r222, 768;
	mov.u32 	%r618, %r112;
	@%p36 bra 	$L__BB9_149;
	add.s64 	%rd222, %rd299, %rd105;
	add.s64 	%rd301, %rd222, %rd196;
	shl.b64 	%rd223, %rd222, 2;
	add.s64 	%rd300, %rd132, %rd223;
	shr.u32 	%r223, %r135, 8;
	add.s32 	%r224, %r223, 1;
	and.b32  	%r225, %r224, 3;
	neg.s32 	%r614, %r225;
	mov.u32 	%r618, %r112;
$L__BB9_145:
	.pragma "nounroll";
	mov.u64 	%rd137, %rd311;
	mov.u32 	%r139, %r627;
	ld.global.u32 	%r140, [%rd300];
	setp.lt.u32 	%p37, %r139, %r140;
	mov.u32 	%r627, %r140;
	mov.u64 	%rd311, %rd301;
	@%p37 bra 	$L__BB9_148;
	setp.lt.u32 	%p38, %r140, %r139;
	mov.u32 	%r627, %r139;
	mov.u64 	%rd311, %rd137;
	@%p38 bra 	$L__BB9_148;
	setp.lt.s64 	%p39, %rd137, %rd301;
	selp.b32 	%r627, %r139, %r140, %p39;
	min.s64 	%rd311, %rd137, %rd301;
$L__BB9_148:
	add.s32 	%r618, %r618, 256;
	add.s64 	%rd301, %rd301, 256;
	add.s64 	%rd300, %rd300, 1024;
	add.s32 	%r614, %r614, 1;
	setp.ne.s32 	%p40, %r614, 0;
	@%p40 bra 	$L__BB9_145;
$L__BB9_149:
	setp.lt.u32 	%p41, %r135, 768;
	@%p41 bra 	$L__BB9_164;
	add.s32 	%r621, %r618, 512;
$L__BB9_151:
	mov.u32 	%r149, %r621;
	add.s32 	%r226, %r149, -512;
	cvt.u64.u32 	%rd224, %r226;
	add.s64 	%rd225, %rd299, %rd224;
	shl.b64 	%rd226, %rd225, 2;
	add.s64 	%rd145, %rd132, %rd226;
	add.s64 	%rd146, %rd225, %rd196;
	ld.global.u32 	%r151, [%rd145];
	setp.lt.u32 	%p42, %r627, %r151;
	mov.u32 	%r623, %r151;
	mov.u64 	%rd307, %rd146;
	@%p42 bra 	$L__BB9_154;
	setp.lt.u32 	%p43, %r151, %r627;
	mov.u32 	%r623, %r627;
	mov.u64 	%rd307, %rd311;
	@%p43 bra 	$L__BB9_154;
	setp.lt.s64 	%p44, %rd311, %rd146;
	selp.b32 	%r623, %r627, %r151, %p44;
	min.s64 	%rd307, %rd311, %rd146;
$L__BB9_154:
	add.s32 	%r227, %r149, -256;
	cvt.u64.u32 	%rd227, %r227;
	add.s64 	%rd228, %rd299, %rd227;
	add.s64 	%rd149, %rd228, %rd196;
	ld.global.u32 	%r154, [%rd145+1024];
	setp.lt.u32 	%p45, %r623, %r154;
	mov.u32 	%r624, %r154;
	mov.u64 	%rd308, %rd149;
	@%p45 bra 	$L__BB9_157;
	setp.lt.u32 	%p46, %r154, %r623;
	mov.u32 	%r624, %r623;
	mov.u64 	%rd308, %rd307;
	@%p46 bra 	$L__BB9_157;
	setp.lt.s64 	%p47, %rd307, %rd149;
	selp.b32 	%r624, %r623, %r154, %p47;
	min.s64 	%rd308, %rd307, %rd149;
$L__BB9_157:
	cvt.u64.u32 	%rd229, %r149;
	add.s64 	%rd230, %rd299, %rd229;
	add.s64 	%rd152, %rd230, %rd196;
	ld.global.u32 	%r157, [%rd145+2048];
	setp.lt.u32 	%p48, %r624, %r157;
	mov.u32 	%r625, %r157;
	mov.u64 	%rd309, %rd152;
	@%p48 bra 	$L__BB9_160;
	setp.lt.u32 	%p49, %r157, %r624;
	mov.u32 	%r625, %r624;
	mov.u64 	%rd309, %rd308;
	@%p49 bra 	$L__BB9_160;
	setp.lt.s64 	%p50, %rd308, %rd152;
	selp.b32 	%r625, %r624, %r157, %p50;
	min.s64 	%rd309, %rd308, %rd152;
$L__BB9_160:
	add.s32 	%r228, %r149, 256;
	cvt.u64.u32 	%rd231, %r228;
	add.s64 	%rd232, %rd299, %rd231;
	add.s64 	%rd155, %rd232, %rd196;
	ld.global.u32 	%r160, [%rd145+3072];
	setp.lt.u32 	%p51, %r625, %r160;
	mov.u32 	%r627, %r160;
	mov.u64 	%rd311, %rd155;
	@%p51 bra 	$L__BB9_163;
	setp.lt.u32 	%p52, %r160, %r625;
	mov.u32 	%r627, %r625;
	mov.u64 	%rd311, %rd309;
	@%p52 bra 	$L__BB9_163;
	setp.lt.s64 	%p53, %rd309, %rd155;
	selp.b32 	%r627, %r625, %r160, %p53;
	min.s64 	%rd311, %rd309, %rd155;
$L__BB9_163:
	add.s32 	%r621, %r149, 1024;
	add.s32 	%r229, %r149, 512;
	setp.lt.s32 	%p54, %r229, %r134;
	@%p54 bra 	$L__BB9_151;
$L__BB9_164:
	// begin inline asm
	mov.u32 %r230, %laneid;
	// end inline asm
	mov.b32 	%r248, 1;
	mov.b32 	%r249, 31;
	mov.b32 	%r250, -1;
	// begin inline asm
	shfl.sync.down.b32 %r231, %r627, %r248, %r249, %r250;
	// end inline asm
	// begin inline asm
	shfl.sync.down.b32 %r236, %r237, %r248, %r249, %r250;
	// end inline asm
	mov.b64 	{%r242, %r247}, %rd311;
	// begin inline asm
	shfl.sync.down.b32 %r241, %r242, %r248, %r249, %r250;
	// end inline asm
	// begin inline asm
	shfl.sync.down.b32 %r246, %r247, %r248, %r249, %r250;
	// end inline asm
	mov.b64 	%rd159, {%r241, %r246};
	setp.gt.s32 	%p55, %r230, 30;
	mov.u32 	%r628, %r627;
	mov.u64 	%rd312, %rd311;
	@%p55 bra 	$L__BB9_168;
	setp.lt.u32 	%p56, %r627, %r231;
	mov.u32 	%r628, %r231;
	mov.u64 	%rd312, %rd159;
	@%p56 bra 	$L__BB9_168;
	setp.lt.u32 	%p57, %r231, %r627;
	mov.u32 	%r628, %r627;
	mov.u64 	%rd312, %rd311;
	@%p57 bra 	$L__BB9_168;
	setp.lt.s64 	%p58, %rd311, %rd159;
	selp.b32 	%r628, %r627, %r231, %p58;
	min.s64 	%rd312, %rd311, %rd159;
$L__BB9_168:
	mov.b32 	%r268, 2;
	mov.b32 	%r269, 31;
	mov.b32 	%r270, -1;
	// begin inline asm
	shfl.sync.down.b32 %r251, %r628, %r268, %r269, %r270;
	// end inline asm
	// begin inline asm
	shfl.sync.down.b32 %r256, %r257, %r268, %r269, %r270;
	// end inline asm
	mov.b64 	{%r262, %r267}, %rd312;
	// begin inline asm
	shfl.sync.down.b32 %r261, %r262, %r268, %r269, %r270;
	// end inline asm
	// begin inline asm
	shfl.sync.down.b32 %r266, %r267, %r268, %r269, %r270;
	// end inline asm
	mov.b64 	%rd162, {%r261, %r266};
	setp.gt.s32 	%p59, %r230, 29;
	mov.u32 	%r629, %r628;
	mov.u64 	%rd313, %rd312;
	@%p59 bra 	$L__BB9_172;
	setp.lt.u32 	%p60, %r628, %r251;
	mov.u32 	%r629, %r251;
	mov.u64 	%rd313, %rd162;
	@%p60 bra 	$L__BB9_172;
	setp.lt.u32 	%p61, %r251, %r628;
	mov.u32 	%r629, %r628;
	mov.u64 	%rd313, %rd312;
	@%p61 bra 	$L__BB9_172;
	setp.lt.s64 	%p62, %rd312, %rd162;
	selp.b32 	%r629, %r628, %r251, %p62;
	min.s64 	%rd313, %rd312, %rd162;
$L__BB9_172:
	mov.b32 	%r288, 4;
	mov.b32 	%r289, 31;
	mov.b32 	%r290, -1;
	// begin inline asm
	shfl.sync.down.b32 %r271, %r629, %r288, %r289, %r290;
	// end inline asm
	// begin inline asm
	shfl.sync.down.b32 %r276, %r277, %r288, %r289, %r290;
	// end inline asm
	mov.b64 	{%r282, %r287}, %rd313;
	// begin inline asm
	shfl.sync.down.b32 %r281, %r282, %r288, %r289, %r290;
	// end inline asm
	// begin inline asm
	shfl.sync.down.b32 %r286, %r287, %r288, %r289, %r290;
	// end inline asm
	mov.b64 	%rd165, {%r281, %r286};
	setp.gt.s32 	%p63, %r230, 27;
	mov.u32 	%r630, %r629;
	mov.u64 	%rd314, %rd313;
	@%p63 bra 	$L__BB9_176;
	setp.lt.u32 	%p64, %r629, %r271;
	mov.u32 	%r630, %r271;
	mov.u64 	%rd314, %rd165;
	@%p64 bra 	$L__BB9_176;
	setp.lt.u32 	%p65, %r271, %r629;
	mov.u32 	%r630, %r629;
	mov.u64 	%rd314, %rd313;
	@%p65 bra 	$L__BB9_176;
	setp.lt.s64 	%p66, %rd313, %rd165;
	selp.b32 	%r630, %r629, %r271, %p66;
	min.s64 	%rd314, %rd313, %rd165;
$L__BB9_176:
	mov.b32 	%r308, 8;
	mov.b32 	%r309, 31;
	mov.b32 	%r310, -1;
	// begin inline asm
	shfl.sync.down.b32 %r291, %r630, %r308, %r309, %r310;
	// end inline asm
	// begin inline asm
	shfl.sync.down.b32 %r296, %r297, %r308, %r309, %r310;
	// end inline asm
	mov.b64 	{%r302, %r307}, %rd314;
	// begin inline asm
	shfl.sync.down.b32 %r301, %r302, %r308, %r309, %r310;
	// end inline asm
	// begin inline asm
	shfl.sync.down.b32 %r306, %r307, %r308, %r309, %r310;
	// end inline asm
	mov.b64 	%rd168, {%r301, %r306};
	setp.gt.s32 	%p67, %r230, 23;
	mov.u32 	%r631, %r630;
	mov.u64 	%rd315, %rd314;
	@%p67 bra 	$L__BB9_180;
	setp.lt.u32 	%p68, %r630, %r291;
	mov.u32 	%r631, %r291;
	mov.u64 	%rd315, %rd168;
	@%p68 bra 	$L__BB9_180;
	setp.lt.u32 	%p69, %r291, %r630;
	mov.u32 	%r631, %r630;
	mov.u64 	%rd315, %rd314;
	@%p69 bra 	$L__BB9_180;
	setp.lt.s64 	%p70, %rd314, %rd168;
	selp.b32 	%r631, %r630, %r291, %p70;
	min.s64 	%rd315, %rd314, %rd168;
$L__BB9_180:
	mov.b32 	%r328, 16;
	mov.b32 	%r329, 31;
	mov.b32 	%r330, -1;
	// begin inline asm
	shfl.sync.down.b32 %r311, %r631, %r328, %r329, %r330;
	// end inline asm
	// begin inline asm
	shfl.sync.down.b32 %r316, %r317, %r328, %r329, %r330;
	// end inline asm
	mov.b64 	{%r322, %r327}, %rd315;
	// begin inline asm
	shfl.sync.down.b32 %r321, %r322, %r328, %r329, %r330;
	// end inline asm
	// begin inline asm
	shfl.sync.down.b32 %r326, %r327, %r328, %r329, %r330;
	// end inline asm
	mov.b64 	%rd171, {%r321, %r326};
	setp.gt.s32 	%p71, %r230, 15;
	mov.u32 	%r639, %r631;
	mov.u64 	%rd323, %rd315;
	@%p71 bra 	$L__BB9_184;
	setp.lt.u32 	%p72, %r631, %r311;
	mov.u32 	%r639, %r311;
	mov.u64 	%rd323, %rd171;
	@%p72 bra 	$L__BB9_184;
	setp.lt.u32 	%p73, %r311, %r631;
	mov.u32 	%r639, %r631;
	mov.u64 	%rd323, %rd315;
	@%p73 bra 	$L__BB9_184;
	setp.lt.s64 	%p74, %rd315, %rd171;
	selp.b32 	%r639, %r631, %r311, %p74;
	min.s64 	%rd323, %rd315, %rd171;
$L__BB9_184:
	setp.ne.s32 	%p75, %r230, 0;
	@%p75 bra 	$L__BB9_186;
	shr.u32 	%r331, %r112, 1;
	and.b32  	%r332, %r331, 496;
	mov.u32 	%r333, _ZN6thrust24THRUST_300001_SM_1000_NS8cuda_cub4core6detail5shmemE;
	add.s32 	%r334, %r333, %r332;
	st.shared.u32 	[%r334+8], %r639;
	st.shared.u64 	[%r334+16], %rd323;
$L__BB9_186:
	bar.sync 	0;
	setp.ne.s32 	%p76, %r112, 0;
	@%p76 bra 	$L__BB9_208;
	ld.shared.u32 	%r181, [_ZN6thrust24THRUST_300001_SM_1000_NS8cuda_cub4core6detail5shmemE+24];
	ld.shared.u64 	%rd174, [_ZN6thrust24THRUST_300001_SM_1000_NS8cuda_cub4core6detail5shmemE+32];
	setp.lt.u32 	%p77, %r639, %r181;
	mov.u32 	%r633, %r181;
	mov.u64 	%rd317, %rd174;
	@%p77 bra 	$L__BB9_190;
	setp.lt.u32 	%p78, %r181, %r639;
	mov.u32 	%r633, %r639;
	mov.u64 	%rd317, %rd323;
	@%p78 bra 	$L__BB9_190;
	setp.lt.s64 	%p79, %rd323, %rd174;
	selp.b32 	%r633, %r639, %r181, %p79;
	min.s64 	%rd317, %rd323, %rd174;
$L__BB9_190:
	ld.shared.u32 	%r184, [_ZN6thrust24THRUST_300001_SM_1000_NS8cuda_cub4core6detail5shmemE+40];
	ld.shared.u64 	%rd177, [_ZN6thrust24THRUST_300001_SM_1000_NS8cuda_cub4core6detail5shmemE+48];
	setp.lt.u32 	%p80, %r633, %r184;
	mov.u32 	%r634, %r184;
	mov.u64 	%rd318, %rd177;
	@%p80 bra 	$L__BB9_193;
	setp.lt.u32 	%p81, %r184, %r633;
	mov.u32 	%r634, %r633;
	mov.u64 	%rd318, %rd317;
	@%p81 bra 	$L__BB9_193;
	setp.lt.s64 	%p82, %rd317, %rd177;
	selp.b32 	%r634, %r633, %r184, %p82;
	min.s64 	%rd318, %rd317, %rd177;
$L__BB9_193:
	ld.shared.u32 	%r187, [_ZN6thrust24THRUST_300001_SM_1000_NS8cuda_cub4core6detail5shmemE+56];
	ld.shared.u64 	%rd180, [_ZN6thrust24THRUST_300001_SM_1000_NS8cuda_cub4core6detail5shmemE+64];
	setp.lt.u32 	%p83, %r634, %r187;
	mov.u32 	%r635, %r187;
	mov.u64 	%rd319, %rd180;
	@%p83 bra 	$L__BB9_196;
	setp.lt.u32 	%p84, %r187, %r634;
	mov.u32 	%r635, %r634;
	mov.u64 	%rd319, %rd318;
	@%p84 bra 	$L__BB9_196;
	setp.lt.s64 	%p85, %rd318, %rd180;
	selp.b32 	%r635, %r634, %r187, %p85;
	min.s64 	%rd319, %rd318, %rd180;
$L__BB9_196:
	ld.shared.u32 	%r190, [_ZN6thrust24THRUST_300001_SM_1000_NS8cuda_cub4core6detail5shmemE+72];
	ld.shared.u64 	%rd183, [_ZN6thrust24THRUST_300001_SM_1000_NS8cuda_cub4core6detail5shmemE+80];
	setp.lt.u32 	%p86, %r635, %r190;
	mov.u32 	%r636, %r190;
	mov.u64 	%rd320, %rd183;
	@%p86 bra 	$L__BB9_199;
	setp.lt.u32 	%p87, %r190, %r635;
	mov.u32 	%r636, %r635;
	mov.u64 	%rd320, %rd319;
	@%p87 bra 	$L__BB9_199;
	setp.lt.s64 	%p88, %rd319, %rd183;
	selp.b32 	%r636, %r635, %r190, %p88;
	min.s64 	%rd320, %rd319, %rd183;
$L__BB9_199:
	ld.shared.u32 	%r193, [_ZN6thrust24THRUST_300001_SM_1000_NS8cuda_cub4core6detail5shmemE+88];
	ld.shared.u64 	%rd186, [_ZN6thrust24THRUST_300001_SM_1000_NS8cuda_cub4core6detail5shmemE+96];
	setp.lt.u32 	%p89, %r636, %r193;
	mov.u32 	%r637, %r193;
	mov.u64 	%rd321, %rd186;
	@%p89 bra 	$L__BB9_202;
	setp.lt.u32 	%p90, %r193, %r636;
	mov.u32 	%r637, %r636;
	mov.u64 	%rd321, %rd320;
	@%p90 bra 	$L__BB9_202;
	setp.lt.s64 	%p91, %rd320, %rd186;
	selp.b32 	%r637, %r636, %r193, %p91;
	min.s64 	%rd321, %rd320, %rd186;
$L__BB9_202:
	ld.shared.u32 	%r196, [_ZN6thrust24THRUST_300001_SM_1000_NS8cuda_cub4core6detail5shmemE+104];
	ld.shared.u64 	%rd189, [_ZN6thrust24THRUST_300001_SM_1000_NS8cuda_cub4core6detail5shmemE+112];
	setp.lt.u32 	%p92, %r637, %r196;
	mov.u32 	%r638, %r196;
	mov.u64 	%rd322, %rd189;
	@%p92 bra 	$L__BB9_205;
	setp.lt.u32 	%p93, %r196, %r637;
	mov.u32 	%r638, %r637;
	mov.u64 	%rd322, %rd321;
	@%p93 bra 	$L__BB9_205;
	setp.lt.s64 	%p94, %rd321, %rd189;
	selp.b32 	%r638, %r637, %r196, %p94;
	min.s64 	%rd322, %rd321, %rd189;
$L__BB9_205:
	ld.shared.u32 	%r199, [_ZN6thrust24THRUST_300001_SM_1000_NS8cuda_cub4core6detail5shmemE+120];
	ld.shared.u64 	%rd192, [_ZN6thrust24THRUST_300001_SM_1000_NS8cuda_cub4core6detail5shmemE+128];
	setp.lt.u32 	%p95, %r638, %r199;
	mov.u32 	%r639, %r199;
	mov.u64 	%rd323, %rd192;
	@%p95 bra 	$L__BB9_208;
	setp.lt.u32 	%p96, %r199, %r638;
	mov.u32 	%r639, %r638;
	mov.u64 	%rd323, %rd322;
	@%p96 bra 	$L__BB9_208;
	setp.lt.s64 	%p97, %rd322, %rd192;
	selp.b32 	%r639, %r638, %r199, %p97;
	min.s64 	%rd323, %rd322, %rd192;
$L__BB9_208:
	mov.u32 	%r567, %tid.x;
	setp.ne.s32 	%p214, %r567, 0;
	@%p214 bra 	$L__BB9_210;
	ld.param.u64 	%rd254, [_ZN6thrust24THRUST_300001_SM_1000_NS8cuda_cub4core6detail13_kernel_agentINS1_8__reduce11ReduceAgentINS0_12zip_iteratorIN4cuda3std3__45tupleIJNS0_6detail15normal_iteratorINS0_10device_ptrIjEEEENS0_17counting_iteratorIlNS0_11use_defaultESI_SI_EEEEEEEPNSB_IJjlEEESM_lNS1_9__extrema9arg_max_fIjlNSA_4lessIjEEEEEEJSL_SN_lN3cub18CUB_300001_SM_100013GridEvenShareIlEENSV_9GridQueueIyEESS_EEEvDpT0__param_1];
	cvta.to.global.u64 	%rd251, %rd254;
	mul.wide.u32 	%rd252, %r1, 16;
	add.s64 	%rd253, %rd251, %rd252;
	st.global.u32 	[%rd253], %r639;
	st.global.u64 	[%rd253+8], %rd323;
$L__BB9_210:
	ret;

}
	// .globl	_ZN6thrust24THRUST_300001_SM_1000_NS8cuda_cub4core6detail13_kernel_agentINS1_8__reduce10DrainAgentIlEEJN3cub18CUB_300001_SM_10009GridQueueIyEElEEEvDpT0_
.visible .entry _ZN6thrust24THRUST_300001_SM_1000_NS8cuda_cub4core6detail13_kernel_agentINS1_8__reduce10DrainAgentIlEEJN3cub18CUB_300001_SM_10009GridQueueIyEElEEEvDpT0_(
	.param .align 8 .b8 _ZN6thrust24THRUST_300001_SM_1000_NS8cuda_cub4core6detail13_kernel_agentINS1_8__reduce10DrainAgentIlEEJN3cub18CUB_300001_SM_10009GridQueueIyEElEEEvDpT0__param_0[8],
	.param .u64 _ZN6thrust24THRUST_300001_SM_1000_NS8cuda_cub4core6detail13_kernel_agentINS1_8__reduce10DrainAgentIlEEJN3cub18CUB_300001_SM_10009GridQueueIyEElEEEvDpT0__param_1
)
.maxntid 1
{
	.reg .b64 	%rd<5>;

	ld.param.u64 	%rd1, [_ZN6thrust24THRUST_300001_SM_1000_NS8cuda_cub4core6detail13_kernel_agentINS1_8__reduce10DrainAgentIlEEJN3cub18CUB_300001_SM_10009GridQueueIyEElEEEvDpT0__param_0];
	ld.param.u64 	%rd2, [_ZN6thrust24THRUST_300001_SM_1000_NS8cuda_cub4core6detail13_kernel_agentINS1_8__reduce10DrainAgentIlEEJN3cub18CUB_300001_SM_10009GridQueueIyEElEEEvDpT0__param_1];
	cvta.to.global.u64 	%rd3, %rd1;
	st.global.u64 	[%rd3], %rd2;
	mov.b64 	%rd4, 0;
	st.global.u64 	[%rd3+8], %rd4;
	ret;

}
	// .globl	_ZN6thrust24THRUST_300001_SM_1000_NS8cuda_cub4core6detail13_kernel_agentINS1_8__reduce11ReduceAgentIPN4cuda3std3__45tupleIJjlEEESC_SB_lNS1_9__extrema9arg_max_fIjlNS9_4lessIjEEEEEEJSC_SC_iSH_EEEvDpT0_
.visible .entry _ZN6thrust24THRUST_300001_SM_1000_NS8cuda_cub4core6detail13_kernel_agentINS1_8__reduce11ReduceAgentIPN4cuda3std3__45tupleIJjlEEESC_SB_lNS1_9__extrema9arg_max_fIjlNS9_4lessIjEEEEEEJSC_SC_iSH_EEEvDpT0_(
	.param .u64 .ptr .align 1 _ZN6thrust24THRUST_300001_SM_1000_NS8cuda_cub4core6detail13_kernel_agentINS1_8__reduce11ReduceAgentIPN4cuda3std3__45tupleIJjlEEESC_SB_lNS1_9__extrema9arg_max_fIjlNS9_4lessIjEEEEEEJSC_SC_iSH_EEEvDpT0__param_0,
	.param .u64 .ptr .align 1 _ZN6thrust24THRUST_300001_SM_1000_NS8cuda_cub4core6detail13_kernel_agentINS1_8__reduce11ReduceAgentIPN4cuda3std3__45tupleIJjlEEESC_SB_lNS1_9__extrema9arg_max_fIjlNS9_4lessIjEEEEEEJSC_SC_iSH_EEEvDpT0__param_1,
	.param .u32 _ZN6thrust24THRUST_300001_SM_1000_NS8cuda_cub4core6detail13_kernel_agentINS1_8__reduce11ReduceAgentIPN4cuda3std3__45tupleIJjlEEESC_SB_lNS1_9__extrema9arg_max_fIjlNS9_4lessIjEEEEEEJSC_SC_iSH_EEEvDpT0__param_2,
	.param .align 1 .b8 _ZN6thrust24THRUST_300001_SM_1000_NS8cuda_cub4core6detail13_kernel_agentINS1_8__reduce11ReduceAgentIPN4cuda3std3__45tupleIJjlEEESC_SB_lNS1_9__extrema9arg_max_fIjlNS9_4lessIjEEEEEEJSC_SC_iSH_EEEvDpT0__param_3[1]
)
.maxntid 256
{
	.reg .pred 	%p<264>;
	.reg .b32 	%r<666>;
	.reg .b64 	%rd<487>;

	ld.param.u32 	%r239, [_ZN6thrust24THRUST_300001_SM_1000_NS8cuda_cub4core6detail13_kernel_agentINS1_8__reduce11ReduceAgentIPN4cuda3std3__45tupleIJjlEEESC_SB_lNS1_9__extrema9arg_max_fIjlNS9_4lessIjEEEEEEJSC_SC_iSH_EEEvDpT0__param_2];
	cvt.s64.s32 	%rd1, %r239;
	setp.eq.s32 	%p1, %r239, 0;
	@%p1 bra 	$L__BB11_234;
	setp.gt.s32 	%p2, %r239, 1279;
	@%p2 bra 	$L__BB11_121;
	mov.u32 	%r1, %tid.x;
	setp.ge.s32 	%p147, %r1, %r239;
	mov.b32 	%r593, 0;
	mov.b64 	%rd410, 0;
	mov.u32 	%r585, %r1;
	@%p147 bra 	$L__BB11_4;
	ld.param.u64 	%rd396, [_ZN6thrust24THRUST_300001_SM_1000_NS8cuda_cub4core6detail13_kernel_agentINS1_8__reduce11ReduceAgentIPN4cuda3std3__45tupleIJjlEEESC_SB_lNS1_9__extrema9arg_max_fIjlNS9_4lessIjEEEEEEJSC_SC_iSH_EEEvDpT0__param_0];
	mul.wide.u32 	%rd366, %r1, 16;
	add.s64 	%rd363, %rd396, %rd366;
	// begin inline asm
	ld.global.nc.u64 %rd362, [%rd363];
	// end inline asm
	add.s64 	%rd365, %rd363, 8;
	// begin inline asm
	ld.global.nc.u64 %rd410, [%rd365];
	// end inline asm
	cvt.u32.u64 	%r593, %rd362;
	add.s32 	%r585, %r1, 256;
$L__BB11_4:
	setp.ge.s32 	%p148, %r585, %r239;
	@%p148 bra 	$L__BB11_25;
	not.b32 	%r355, %r585;
	add.s32 	%r6, %r239, %r355;
	and.b32  	%r356, %r6, 768;
	setp.eq.s32 	%p149, %r356, 768;
	@%p149 bra 	$L__BB11_11;
	ld.param.u64 	%rd397, [_ZN6thrust24THRUST_300001_SM_1000_NS8cuda_cub4core6detail13_kernel_agentINS1_8__reduce11ReduceAgentIPN4cuda3std3__45tupleIJjlEEESC_SB_lNS1_9__extrema9arg_max_fIjlNS9_4lessIjEEEEEEJSC_SC_iSH_EEEvDpT0__param_0];
	mul.wide.u32 	%rd368, %r585, 16;
	add.s64 	%rd401, %rd397, %rd368;
	shr.u32 	%r357, %r6, 8;
	add.s32 	%r358, %r357, 1;
	and.b32  	%r359, %r358, 3;
	neg.s32 	%r581, %r359;
$L__BB11_7:
	.pragma "nounroll";
	mov.u64 	%rd6, %rd410;
	mov.u32 	%r10, %r593;
	// begin inline asm
	ld.global.nc.u64 %rd369, [%rd401];
	// end inline asm
	add.s64 	%rd372, %rd401, 8;
	// begin inline asm
	ld.global.nc.u64 %rd371, [%rd372];
	// end inline asm
	cvt.u32.u64 	%r11, %rd369;
	setp.lt.u32 	%p150, %r10, %r11;
	mov.u64 	%rd410, %rd371;
	mov.u32 	%r593, %r11;
	@%p150 bra 	$L__BB11_10;
	setp.lt.u32 	%p151, %r11, %r10;
	mov.u64 	%rd410, %rd6;
	mov.u32 	%r593, %r10;
	@%p151 bra 	$L__BB11_10;
	setp.lt.s64 	%p152, %rd6, %rd371;
	min.s64 	%rd410, %rd6, %rd371;
	selp.b32 	%r593, %r10, %r11, %p152;
$L__BB11_10:
	add.s32 	%r585, %r585, 256;
	add.s64 	%rd401, %rd401, 4096;
	add.s32 	%r581, %r581, 1;
	setp.ne.s32 	%p153, %r581, 0;
	@%p153 bra 	$L__BB11_7;
$L__BB11_11:
	setp.lt.u32 	%p154, %r6, 768;
	@%p154 bra 	$L__BB11_25;
$L__BB11_12:
	ld.param.u64 	%rd398, [_ZN6thrust24THRUST_300001_SM_1000_NS8cuda_cub4core6detail13_kernel_agentINS1_8__reduce11ReduceAgentIPN4cuda3std3__45tupleIJjlEEESC_SB_lNS1_9__extrema9arg_max_fIjlNS9_4lessIjEEEEEEJSC_SC_iSH_EEEvDpT0__param_0];
	mul.wide.s32 	%rd377, %r585, 16;
	add.s64 	%rd374, %rd398, %rd377;
	// begin inline asm
	ld.global.nc.u64 %rd373, [%rd374];
	// end inline asm
	add.s64 	%rd376, %rd374, 8;
	// begin inline asm
	ld.global.nc.u64 %rd375, [%rd376];
	// end inline asm
	cvt.u32.u64 	%r21, %rd373;
	setp.lt.u32 	%p155, %r593, %r21;
	mov.u64 	%rd407, %rd375;
	mov.u32 	%r590, %r21;
	@%p155 bra 	$L__BB11_15;
	setp.lt.u32 	%p156, %r21, %r593;
	mov.u64 	%rd407, %rd410;
	mov.u32 	%r590, %r593;
	@%p156 bra 	$L__BB11_15;
	setp.lt.s64 	%p157, %rd410, %rd375;
	min.s64 	%rd407, %rd410, %rd375;
	selp.b32 	%r590, %r593, %r21, %p157;
$L__BB11_15:
	add.s64 	%rd379, %rd374, 4096;
	// begin inline asm
	ld.global.nc.u64 %rd378, [%rd379];
	// end inline asm
	add.s64 	%rd381, %rd374, 4104;
	// begin inline asm
	ld.global.nc.u64 %rd380, [%rd381];
	// end inline asm
	cvt.u32.u64 	%r24, %rd378;
	setp.lt.u32 	%p158, %r590, %r24;
	mov.u64 	%rd408, %rd380;
	mov.u32 	%r591, %r24;
	@%p158 bra 	$L__BB11_18;
	setp.lt.u32 	%p159, %r24, %r590;
	mov.u64 	%rd408, %rd407;
	mov.u32 	%r591, %r590;
	@%p159 bra 	$L__BB11_18;
	setp.lt.s64 	%p160, %rd407, %rd380;
	min.s64 	%rd408, %rd407, %rd380;
	selp.b32 	%r591, %r590, %r24, %p160;
$L__BB11_18:
	add.s64 	%rd383, %rd374, 8192;
	// begin inline asm
	ld.global.nc.u64 %rd382, [%rd383];
	// end inline asm
	add.s64 	%rd385, %rd374, 8200;
	// begin inline asm
	ld.global.nc.u64 %rd384, [%rd385];
	// end inline asm
	cvt.u32.u64 	%r27, %rd382;
	setp.lt.u32 	%p161, %r591, %r27;
	mov.u64 	%rd409, %rd384;
	mov.u32 	%r592, %r27;
	@%p161 bra 	$L__BB11_21;
	setp.lt.u32 	%p162, %r27, %r591;
	mov.u64 	%rd409, %rd408;
	mov.u32 	%r592, %r591;
	@%p162 bra 	$L__BB11_21;
	setp.lt.s64 	%p163, %rd408, %rd384;
	min.s64 	%rd409, %rd408, %rd384;
	selp.b32 	%r592, %r591, %r27, %p163;
$L__BB11_21:
	add.s64 	%rd387, %rd374, 12288;
	// begin inline asm
	ld.global.nc.u64 %rd386, [%rd387];
	// end inline asm
	add.s64 	%rd389, %rd374, 12296;
	// begin inline asm
	ld.global.nc.u64 %rd388, [%rd389];
	// end inline asm
	cvt.u32.u64 	%r30, %rd386;
	setp.lt.u32 	%p164, %r592, %r30;
	mov.u64 	%rd410, %rd388;
	mov.u32 	%r593, %r30;
	@%p164 bra 	$L__BB11_24;
	setp.lt.u32 	%p165, %r30, %r592;
	mov.u64 	%rd410, %rd409;
	mov.u32 	%r593, %r592;
	@%p165 bra 	$L__BB11_24;
	setp.lt.s64 	%p166, %rd409, %rd388;
	min.s64 	%rd410, %rd409, %rd388;
	selp.b32 	%r593, %r592, %r30, %p166;
$L__BB11_24:
	add.s32 	%r585, %r585, 1024;
	setp.lt.s32 	%p167, %r585, %r239;
	@%p167 bra 	$L__BB11_12;
$L__BB11_25:
	setp.lt.s32 	%p168, %r239, 256;
	@%p168 bra 	$L__BB11_70;
	// begin inline asm
	mov.u32 %r473, %laneid;
	// end inline asm
	mov.b32 	%r491, 1;
	mov.b32 	%r492, 31;
	mov.b32 	%r493, -1;
	// begin inline asm
	shfl.sync.down.b32 %r474, %r593, %r491, %r492, %r493;
	// end inline asm
	// begin inline asm
	shfl.sync.down.b32 %r479, %r480, %r491, %r492, %r493;
	// end inline asm
	mov.b64 	{%r485, %r490}, %rd410;
	// begin inline asm
	shfl.sync.down.b32 %r484, %r485, %r491, %r492, %r493;
	// end inline asm
	// begin inline asm
	shfl.sync.down.b32 %r489, %r490, %r491, %r492, %r493;
	// end inline asm
	mov.b64 	%rd28, {%r484, %r489};
	setp.gt.s32 	%p220, %r473, 30;
	mov.u64 	%rd412, %rd410;
	mov.u32 	%r595, %r593;
	@%p220 bra 	$L__BB11_30;
	setp.lt.u32 	%p221, %r593, %r474;
	mov.u64 	%rd412, %rd28;
	mov.u32 	%r595, %r474;
	@%p221 bra 	$L__BB11_30;
	setp.lt.u32 	%p222, %r474, %r593;
	mov.u64 	%rd412, %rd410;
	mov.u32 	%r595, %r593;
	@%p222 bra 	$L__BB11_30;
	setp.lt.s64 	%p223, %rd410, %rd28;
	min.s64 	%rd412, %rd410, %rd28;
	selp.b32 	%r595, %r593, %r474, %p223;
$L__BB11_30:
	mov.b32 	%r511, 2;
	mov.b32 	%r512, 31;
	mov.b32 	%r513, -1;
	// begin inline asm
	shfl.sync.down.b32 %r494, %r595, %r511, %r512, %r513;
	// end inline asm
	// begin inline asm
	shfl.sync.down.b32 %r499, %r500, %r511, %r512, %r513;
	// end inline asm
	mov.b64 	{%r505, %r510}, %rd412;
	// begin inline asm
	shfl.sync.down.b32 %r504, %r505, %r511, %r512, %r513;
	// end inline asm
	// begin inline asm
	shfl.sync.down.b32 %r509, %r510, %r511, %r512, %r513;
	// end inline asm
	mov.b64 	%rd31, {%r504, %r509};
	setp.gt.s32 	%p224, %r473, 29;
	mov.u64 	%rd413, %rd412;
	mov.u32 	%r596, %r595;
	@%p224 bra 	$L__BB11_34;
	setp.lt.u32 	%p225, %r595, %r494;
	mov.u64 	%rd413, %rd31;
	mov.u32 	%r596, %r494;
	@%p225 bra 	$L__BB11_34;
	setp.lt.u32 	%p226, %r494, %r595;
	mov.u64 	%rd413, %rd412;
	mov.u32 	%r596, %r595;
	@%p226 bra 	$L__BB11_34;
	setp.lt.s64 	%p227, %rd412, %rd31;
	min.s64 	%rd413, %rd412, %rd31;
	selp.b32 	%r596, %r595, %r494, %p227;
$L__BB11_34:
	mov.b32 	%r531, 4;
	mov.b32 	%r532, 31;
	mov.b32 	%r533, -1;
	// begin inline asm
	shfl.sync.down.b32 %r514, %r596, %r531, %r532, %r533;
	// end inline asm
	// begin inline asm
	shfl.sync.down.b32 %r519, %r520, %r531, %r532, %r533;
	// end inline asm
	mov.b64 	{%r525, %r530}, %rd413;
	// begin inline asm
	shfl.sync.down.b32 %r524, %r525, %r531, %r532, %r533;
	// end inline asm
	// begin inline asm
	shfl.sync.down.b32 %r529, %r530, %r531, %r532, %r533;
	// end inline asm
	mov.b64 	%rd34, {%r524, %r529};
	setp.gt.s32 	%p228, %r473, 27;
	mov.u64 	%rd414, %rd413;
	mov.u32 	%r597, %r596;
	@%p228 bra 	$L__BB11_38;
	setp.lt.u32 	%p229, %r596, %r514;
	mov.u64 	%rd414, %rd34;
	mov.u32 	%r597, %r514;
	@%p229 bra 	$L__BB11_38;
	setp.lt.u32 	%p230, %r514, %r596;
	mov.u64 	%rd414, %rd413;
	mov.u32 	%r597, %r596;
	@%p230 bra 	$L__BB11_38;
	setp.lt.s64 	%p231, %rd413, %rd34;
	min.s64 	%rd414, %rd413, %rd34;
	selp.b32 	%r597, %r596, %r514, %p231;
$L__BB11_38:
	mov.b32 	%r551, 8;
	mov.b32 	%r552, 31;
	mov.b32 	%r553, -1;
	// begin inline asm
	shfl.sync.down.b32 %r534, %r597, %r551, %r552, %r553;
	// end inline asm
	// begin inline asm
	shfl.sync.down.b32 %r539, %r540, %r551, %r552, %r553;
	// end inline asm
	mov.b64 	{%r545, %r550}, %rd414;
	// begin inline asm
	shfl.sync.down.b32 %r544, %r545, %r551, %r552, %r553;
	// end inline asm
	// begin inline asm
	shfl.sync.down.b32 %r549, %r550, %r551, %r552, %r553;
	// end inline asm
	mov.b64 	%rd37, {%r544, %r549};
	setp.gt.s32 	%p232, %r473, 23;
	mov.u64 	%rd415, %rd414;
	mov.u32 	%r598, %r597;
	@%p232 bra 	$L__BB11_42;
	setp.lt.u32 	%p233, %r597, %r534;
	mov.u64 	%rd415, %rd37;
	mov.u32 	%r598, %r534;
	@%p233 bra 	$L__BB11_42;
	setp.lt.u32 	%p234, %r534, %r597;
	mov.u64 	%rd415, %rd414;
	mov.u32 	%r598, %r597;
	@%p234 bra 	$L__BB11_42;
	setp.lt.s64 	%p235, %rd414, %rd37;
	min.s64 	%rd415, %rd414, %rd37;
	selp.b32 	%r598, %r597, %r534, %p235;
$L__BB11_42:
	mov.b32 	%r571, 16;
	mov.b32 	%r572, 31;
	mov.b32 	%r573, -1;
	// begin inline asm
	shfl.sync.down.b32 %r554, %r598, %r571, %r572, %r573;
	// end inline asm
	// begin inline asm
	shfl.sync.down.b32 %r559, %r560, %r571, %r572, %r573;
	// end inline asm
	mov.b64 	{%r565, %r570}, %rd415;
	// begin inline asm
	shfl.sync.down.b32 %r564, %r565, %r571, %r572, %r573;
	// end inline asm
	// begin inline asm
	shfl.sync.down.b32 %r569, %r570, %r571, %r572, %r573;
	// end inline asm
	mov.b64 	%rd40, {%r564, %r569};
	setp.gt.s32 	%p236, %r473, 15;
	mov.u64 	%rd486, %rd415;
	mov.u32 	%r665, %r598;
	@%p236 bra 	$L__BB11_46;
	setp.lt.u32 	%p237, %r598, %r554;
	mov.u64 	%rd486, %rd40;
	mov.u32 	%r665, %r554;
	@%p237 bra 	$L__BB11_46;
	setp.lt.u32 	%p238, %r554, %r598;
	mov.u64 	%rd486, %rd415;
	mov.u32 	%r665, %r598;
	@%p238 bra 	$L__BB11_46;
	setp.lt.s64 	%p239, %rd415, %rd40;
	min.s64 	%rd486, %rd415, %rd40;
	selp.b32 	%r665, %r598, %r554, %p239;
$L__BB11_46:
	setp.ne.s32 	%p240, %r473, 0;
	@%p240 bra 	$L__BB11_48;
	shr.u32 	%r574, %r1, 1;
	and.b32  	%r575, %r574, 496;
	mov.u32 	%r576, _ZN6thrust24THRUST_300001_SM_1000_NS8cuda_cub4core6detail5shmemE;
	add.s32 	%r577, %r576, %r575;
	st.shared.u32 	[%r577+8], %r665;
	st.shared.u64 	[%r577+16], %rd486;
$L__BB11_48:
	bar.sync 	0;
	setp.ne.s32 	%p241, %r1, 0;
	@%p241 bra 	$L__BB11_232;
	ld.shared.u32 	%r51, [_ZN6thrust24THRUST_300001_SM_1000_NS8cuda_cub4core6detail5shmemE+24];
	ld.shared.u64 	%rd43, [_ZN6thrust24THRUST_300001_SM_1000_NS8cuda_cub4core6detail5shmemE+32];
	setp.lt.u32 	%p242, %r665, %r51;
	mov.u64 	%rd417, %rd43;
	mov.u32 	%r600, %r51;
	@%p242 bra 	$L__BB11_52;
	setp.lt.u32 	%p243, %r51, %r665;
	mov.u64 	%rd417, %rd486;
	mov.u32 	%r600, %r665;
	@%p243 bra 	$L__BB11_52;
	setp.lt.s64 	%p244, %rd486, %rd43;
	min.s64 	%rd417, %rd486, %rd43;
	selp.b32 	%r600, %r665, %r51, %p244;
$L__BB11_52:
	ld.shared.u32 	%r54, [_ZN6thrust24THRUST_300001_SM_1000_NS8cuda_cub4core6detail5shmemE+40];
	ld.shared.u64 	%rd46, [_ZN6thrust24THRUST_300001_SM_1000_NS8cuda_cub4core6detail5shmemE+48];
	setp.lt.u32 	%p245, %r600, %r54;
	mov.u64 	%rd418, %rd46;
	mov.u32 	%r601, %r54;
	@%p245 bra 	$L__BB11_55;
	setp.lt.u32 	%p246, %r54, %r600;
	mov.u64 	%rd418, %rd417;
	mov.u32 	%r601, %r600;
	@%p246 bra 	$L__BB11_55;
	setp.lt.s64 	%p247, %rd417, %rd46;
	min.s64 	%rd418, %rd417, %rd46;
	selp.b32 	%r601, %r600, %r54, %p247;
$L__BB11_55:
	ld.shared.u32 	%r57, [_ZN6thrust24THRUST_300001_SM_1000_NS8cuda_cub4core6detail5shmemE+56];
	ld.shared.u64 	%rd49, [_ZN6thrust24THRUST_300001_SM_1000_NS8cuda_cub4core6detail5shmemE+64];
	setp.lt.u32 	%p248, %r601, %r57;
	mov.u64 	%rd419, %rd49;
	mov.u32 	%r602, %r57;
	@%p248 bra 	$L__BB11_58;
	setp.lt.u32 	%p249, %r57, %r601;
	mov.u64 	%rd419, %rd418;
	mov.u32 	%r602, %r601;
	@%p249 bra 	$L__BB11_58;
	setp.lt.s64 	%p250, %rd418, %rd49;
	min.s64 	%rd419, %rd418, %rd49;
	selp.b32 	%r602, %r601, %r57, %p250;
$L__BB11_58:
	ld.shared.u32 	%r60, [_ZN6thrust24THRUST_300001_SM_1000_NS8cuda_cub4core6detail5shmemE+72];
	ld.shared.u64 	%rd52, [_ZN6thrust24THRUST_300001_SM_1000_NS8cuda_cub4core6detail5shmemE+80];
	setp.lt.u32 	%p251, %r602, %r60;
	mov.u64 	%rd420, %rd52;
	mov.u32 	%r603, %r60;
	@%p251 bra 	$L__BB11_61;
	setp.lt.u32 	%p252, %r60, %r602;
	mov.u64 	%rd420, %rd419;
	mov.u32 	%r603, %r602;
	@%p252 bra 	$L__BB11_61;
	setp.lt.s64 	%p253, %rd419, %rd52;
	min.s64 	%rd420, %rd419, %rd52;
	selp.b32 	%r603, %r602, %r60, %p253;
$L__BB11_61:
	ld.shared.u32 	%r63, [_ZN6thrust24THRUST_300001_SM_1000_NS8cuda_cub4core6detail5shmemE+88];
	ld.shared.u64 	%rd55, [_ZN6thrust24THRUST_300001_SM_1000_NS8cuda_cub4core6detail5shmemE+96];
	setp.lt.u32 	%p254, %r603, %r63;
	mov.u64 	%rd421, %rd55;
	mov.u32 	%r604, %r63;
	@%p254 bra 	$L__BB11_64;
	setp.lt.u32 	%p255, %r63, %r603;
	mov.u64 	%rd421, %rd420;
	mov.u32 	%r604, %r603;
	@%p255 bra 	$L__BB11_64;
	setp.lt.s64 	%p256, %rd420, %rd55;
	min.s64 	%rd421, %rd420, %rd55;
	selp.b32 	%r604, %r603, %r63, %p256;
$L__BB11_64:
	ld.shared.u32 	%r66, [_ZN6thrust24THRUST_300001_SM_1000_NS8cuda_cub4core6detail5shmemE+104];
	ld.shared.u64 	%rd58, [_ZN6thrust24THRUST_300001_SM_1000_NS8cuda_cub4core6detail5shmemE+112];
	setp.lt.u32 	%p257, %r604, %r66;
	mov.u64 	%rd422, %rd58;
	mov.u32 	%r605, %r66;
	@%p257 bra 	$L__BB11_67;
	setp.lt.u32 	%p258, %r66, %r604;
	mov.u64 	%rd422, %rd421;
	mov.u32 	%r605, %r604;
	@%p258 bra 	$L__BB11_67;
	setp.lt.s64 	%p259, %rd421, %rd58;
	min.s64 	%rd422, %rd421, %rd58;
	selp.b32 	%r605, %r604, %r66, %p259;
$L__BB11_67:
	ld.shared.u32 	%r69, [_ZN6thrust24THRUST_300001_SM_1000_NS8cuda_cub4core6detail5shmemE+120];
	ld.shared.u64 	%rd61, [_ZN6thrust24THRUST_300001_SM_1000_NS8cuda_cub4core6detail5shmemE+128];
	setp.lt.u32 	%p260, %r605, %r69;
	mov.u32 	%r665, %r69;
	mov.u64 	%rd486, %rd61;
	@%p260 bra 	$L__BB11_232;
	setp.lt.u32 	%p261, %r69, %r605;
	mov.u32 	%r665, %r605;
	mov.u64 	%rd486, %rd422;
	@%p261 bra 	$L__BB11_232;
	setp.lt.s64 	%p262, %rd422, %rd61;
	min.s64 	%rd486, %rd422, %rd61;
	selp.b32 	%r665, %r605, %r69, %p262;
	bra.uni 	$L__BB11_232;
$L__BB11_70:
	// begin inline asm
	mov.u32 %r360, %laneid;
	// end inline asm
	and.b32  	%r381, %r1, 992;
	add.s32 	%r382, %r381, 32;
	setp.gt.s32 	%p169, %r382, %r239;
	not.b32 	%r383, %r381;
	add.s32 	%r384, %r239, %r383;
	selp.b32 	%r379, %r384, 31, %p169;
	mov.b32 	%r378, 1;
	mov.b32 	%r380, -1;
	// begin inline asm
	shfl.sync.down.b32 %r361, %r593, %r378, %r379, %r380;
	// end inline asm
	// begin inline asm
	shfl.sync.down.b32 %r366, %r367, %r378, %r379, %r380;
	// end inline asm
	mov.b64 	{%r372, %r377}, %rd410;
	// begin inline asm
	shfl.sync.down.b32 %r371, %r372, %r378, %r379, %r380;
	// end inline asm
	// begin inline asm
	shfl.sync.down.b32 %r376, %r377, %r378, %r379, %r380;
	// end inline asm
	mov.b64 	%rd63, {%r371, %r376};
	setp.ge.s32 	%p170, %r360, %r379;
	mov.u64 	%rd423, %rd410;
	mov.u32 	%r606, %r593;
	@%p170 bra 	$L__BB11_74;
	setp.lt.u32 	%p171, %r593, %r361;
	mov.u64 	%rd423, %rd63;
	mov.u32 	%r606, %r361;
	@%p171 bra 	$L__BB11_74;
	setp.lt.u32 	%p172, %r361, %r593;
	mov.u64 	%rd423, %rd410;
	mov.u32 	%r606, %r593;
	@%p172 bra 	$L__BB11_74;
	setp.lt.s64 	%p173, %rd410, %rd63;
	min.s64 	%rd423, %rd410, %rd63;
	selp.b32 	%r606, %r593, %r361, %p173;
$L__BB11_74:
	mov.b32 	%r402, 2;
	mov.b32 	%r404, -1;
	// begin inline asm
	shfl.sync.down.b32 %r385, %r606, %r402, %r379, %r404;
	// end inline asm
	// begin inline asm
	shfl.sync.down.b32 %r390, %r391, %r402, %r379, %r404;
	// end inline asm
	mov.b64 	{%r396, %r401}, %rd423;
	// begin inline asm
	shfl.sync.down.b32 %r395, %r396, %r402, %r379, %r404;
	// end inline asm
	// begin inline asm
	shfl.sync.down.b32 %r400, %r401, %r402, %r379, %r404;
	// end inline asm
	mov.b64 	%rd66, {%r395, %r400};
	add.s32 	%r405, %r360, 2;
	setp.gt.s32 	%p174, %r405, %r379;
	mov.u64 	%rd424, %rd423;
	mov.u32 	%r607, %r606;
	@%p174 bra 	$L__BB11_78;
	setp.lt.u32 	%p175, %r606, %r385;
	mov.u64 	%rd424, %rd66;
	mov.u32 	%r607, %r385;
	@%p175 bra 	$L__BB11_78;
	setp.lt.u32 	%p176, %r385, %r606;
	mov.u64 	%rd424, %rd423;
	mov.u32 	%r607, %r606;
	@%p176 bra 	$L__BB11_78;
	setp.lt.s64 	%p177, %rd423, %rd66;
	min.s64 	%rd424, %rd423, %rd66;
	selp.b32 	%r607, %r606, %r385, %p177;
$L__BB11_78:
	mov.b32 	%r423, 4;
	mov.b32 	%r425, -1;
	// begin inline asm
	shfl.sync.down.b32 %r406, %r607, %r423, %r379, %r425;
	// end inline asm
	// begin inline asm
	shfl.sync.down.b32 %r411, %r412, %r423, %r379, %r425;
	// end inline asm
	mov.b64 	{%r417, %r422}, %rd424;
	// begin inline asm
	shfl.sync.down.b32 %r416, %r417, %r423, %r379, %r425;
	// end inline asm
	// begin inline asm
	shfl.sync.down.b32 %r421, %r422, %r423, %r379, %r425;
	// end inline asm
	mov.b64 	%rd69, {%r416, %r421};
	add.s32 	%r426, %r360, 4;
	setp.gt.s32 	%p178, %r426, %r379;
	mov.u32 	%r608, %r607;
	mov.u64 	%rd425, %rd424;
	@%p178 bra 	$L__BB11_82;
	setp.lt.u32 	%p179, %r607, %r406;
	mov.u32 	%r608, %r406;
	mov.u64 	%rd425, %rd69;
	@%p179 bra 	$L__BB11_82;
	setp.lt.u32 	%p180, %r406, %r607;
	mov.u32 	%r608, %r607;
	mov.u64 	%rd425, %rd424;
	@%p180 bra 	$L__BB11_82;
	setp.lt.s64 	%p181, %rd424, %rd69;
	selp.b32 	%r608, %r607, %r406, %p181;
	min.s64 	%rd425, %rd424, %rd69;
$L__BB11_82:
	mov.b32 	%r444, 8;
	mov.b32 	%r446, -1;
	// begin inline asm
	shfl.sync.down.b32 %r427, %r608, %r444, %r379, %r446;
	// end inline asm
	// begin inline asm
	shfl.sync.down.b32 %r432, %r433, %r444, %r379, %r446;
	// end inline asm
	mov.b64 	{%r438, %r443}, %rd425;
	// begin inline asm
	shfl.sync.down.b32 %r437, %r438, %r444, %r379, %r446;
	// end inline asm
	// begin inline asm
	shfl.sync.down.b32 %r442, %r443, %r444, %r379, %r446;
	// end inline asm
	mov.b64 	%rd72, {%r437, %r442};
	add.s32 	%r447, %r360, 8;
	setp.gt.s32 	%p182, %r447, %r379;
	mov.u32 	%r609, %r608;
	mov.u64 	%rd426, %rd425;
	@%p182 bra 	$L__BB11_86;
	setp.lt.u32 	%p183, %r608, %r427;
	mov.u32 	%r609, %r427;
	mov.u64 	%rd426, %rd72;
	@%p183 bra 	$L__BB11_86;
	setp.lt.u32 	%p184, %r427, %r608;
	mov.u32 	%r609, %r608;
	mov.u64 	%rd426, %rd425;
	@%p184 bra 	$L__BB11_86;
	setp.lt.s64 	%p185, %rd425, %rd72;
	selp.b32 	%r609, %r608, %r427, %p185;
	min.s64 	%rd426, %rd425, %rd72;
$L__BB11_86:
	mov.b32 	%r465, 16;
	mov.b32 	%r467, -1;
	// begin inline asm
	shfl.sync.down.b32 %r448, %r609, %r465, %r379, %r467;
	// end inline asm
	// begin inline asm
	shfl.sync.down.b32 %r453, %r454, %r465, %r379, %r467;
	// end inline asm
	mov.b64 	{%r459, %r464}, %rd426;
	// begin inline asm
	shfl.sync.down.b32 %r458, %r459, %r465, %r379, %r467;
	// end inline asm
	// begin inline asm
	shfl.sync.down.b32 %r463, %r464, %r465, %r379, %r467;
	// end inline asm
	mov.b64 	%rd75, {%r458, %r463};
	add.s32 	%r468, %r360, 16;
	setp.gt.s32 	%p186, %r468, %r379;
	mov.u32 	%r665, %r609;
	mov.u64 	%rd486, %rd426;
	@%p186 bra 	$L__BB11_90;
	setp.lt.u32 	%p187, %r609, %r448;
	mov.u32 	%r665, %r448;
	mov.u64 	%rd486, %rd75;
	@%p187 bra 	$L__BB11_90;
	setp.lt.u32 	%p188, %r448, %r609;
	mov.u32 	%r665, %r609;
	mov.u64 	%rd486, %rd426;
	@%p188 bra 	$L__BB11_90;
	setp.lt.s64 	%p189, %rd426, %rd75;
	selp.b32 	%r665, %r609, %r448, %p189;
	min.s64 	%rd486, %rd426, %rd75;
$L__BB11_90:
	setp.ne.s32 	%p190, %r360, 0;
	@%p190 bra 	$L__BB11_92;
	shr.u32 	%r469, %r1, 1;
	and.b32  	%r470, %r469, 496;
	mov.u32 	%r471, _ZN6thrust24THRUST_300001_SM_1000_NS8cuda_cub4core6detail5shmemE;
	add.s32 	%r472, %r471, %r470;
	st.shared.u32 	[%r472+8], %r665;
	st.shared.u64 	[%r472+16], %rd486;
$L__BB11_92:
	bar.sync 	0;
	setp.ne.s32 	%p191, %r1, 0;
	@%p191 bra 	$L__BB11_232;
	setp.lt.s32 	%p192, %r239, 33;
	mov.u32 	%r611, %r665;
	mov.u64 	%rd428, %rd486;
	@%p192 bra 	$L__BB11_97;
	ld.shared.u32 	%r88, [_ZN6thrust24THRUST_300001_SM_1000_NS8cuda_cub4core6detail5shmemE+24];
	ld.shared.u64 	%rd78, [_ZN6thrust24THRUST_300001_SM_1000_NS8cuda_cub4core6detail5shmemE+32];
	setp.lt.u32 	%p193, %r665, %r88;
	mov.u32 	%r611, %r88;
	mov.u64 	%rd428, %rd78;
	@%p193 bra 	$L__BB11_97;
	setp.lt.u32 	%p194, %r88, %r665;
	mov.u32 	%r611, %r665;
	mov.u64 	%rd428, %rd486;
	@%p194 bra 	$L__BB11_97;
	setp.lt.s64 	%p195, %rd486, %rd78;
	selp.b32 	%r611, %r665, %r88, %p195;
	min.s64 	%rd428, %rd486, %rd78;
$L__BB11_97:
	setp.lt.s32 	%p196, %r239, 65;
	mov.u32 	%r612, %r611;
	mov.u64 	%rd429, %rd428;
	@%p196 bra 	$L__BB11_101;
	ld.shared.u32 	%r91, [_ZN6thrust24THRUST_300001_SM_1000_NS8cuda_cub4core6detail5shmemE+40];
	ld.shared.u64 	%rd81, [_ZN6thrust24THRUST_300001_SM_1000_NS8cuda_cub4core6detail5shmemE+48];
	setp.lt.u32 	%p197, %r611, %r91;
	mov.u32 	%r612, %r91;
	mov.u64 	%rd429, %rd81;
	@%p197 bra 	$L__BB11_101;
	setp.lt.u32 	%p198, %r91, %r611;
	mov.u32 	%r612, %r611;
	mov.u64 	%rd429, %rd428;
	@%p198 bra 	$L__BB11_101;
	setp.lt.s64 	%p199, %rd428, %rd81;
	selp.b32 	%r612, %r611, %r91, %p199;
	min.s64 	%rd429, %rd428, %rd81;
$L__BB11_101:
	setp.lt.s32 	%p200, %r239, 97;
	mov.u32 	%r613, %r612;
	mov.u64 	%rd430, %rd429;
	@%p200 bra 	$L__BB11_105;
	ld.shared.u32 	%r94, [_ZN6thrust24THRUST_300001_SM_1000_NS8cuda_cub4core6detail5shmemE+56];
	ld.shared.u64 	%rd84, [_ZN6thrust24THRUST_300001_SM_1000_NS8cuda_cub4core6detail5shmemE+64];
	setp.lt.u32 	%p201, %r612, %r94;
	mov.u32 	%r613, %r94;
	mov.u64 	%rd430, %rd84;
	@%p201 bra 	$L__BB11_105;
	setp.lt.u32 	%p202, %r94, %r612;
	mov.u32 	%r613, %r612;
	mov.u64 	%rd430, %rd429;
	@%p202 bra 	$L__BB11_105;
	setp.lt.s64 	%p203, %rd429, %rd84;
	selp.b32 	%r613, %r612, %r94, %p203;
	min.s64 	%rd430, %rd429, %rd84;
$L__BB11_105:
	setp.lt.s32 	%p204, %r239, 129;
	mov.u32 	%r614, %r613;
	mov.u64 	%rd431, %rd430;
	@%p204 bra 	$L__BB11_109;
	ld.shared.u32 	%r97, [_ZN6thrust24THRUST_300001_SM_1000_NS8cuda_cub4core6detail5shmemE+72];
	ld.shared.u64 	%rd87, [_ZN6thrust24THRUST_300001_SM_1000_NS8cuda_cub4core6detail5shmemE+80];
	setp.lt.u32 	%p205, %r613, %r97;
	mov.u32 	%r614, %r97;
	mov.u64 	%rd431, %rd87;
	@%p205 bra 	$L__BB11_109;
	setp.lt.u32 	%p206, %r97, %r613;
	mov.u32 	%r614, %r613;
	mov.u64 	%rd431, %rd430;
	@%p206 bra 	$L__BB11_109;
	setp.lt.s64 	%p207, %rd430, %rd87;
	selp.b32 	%r614, %r613, %r97, %p207;
	min.s64 	%rd431, %rd430, %rd87;
$L__BB11_109:
	setp.lt.s32 	%p208, %r239, 161;
	mov.u32 	%r615, %r614;
	mov.u64 	%rd432, %rd431;
	@%p208 bra 	$L__BB11_113;
	ld.shared.u32 	%r100, [_ZN6thrust24THRUST_300001_SM_1000_NS8cuda_cub4core6detail5shmemE+88];
	ld.shared.u64 	%rd90, [_ZN6thrust24THRUST_300001_SM_1000_NS8cuda_cub4core6detail5shmemE+96];
	setp.lt.u32 	%p209, %r614, %r100;
	mov.u32 	%r615, %r100;
	mov.u64 	%rd432, %rd90;
	@%p209 bra 	$L__BB11_113;
	setp.lt.u32 	%p210, %r100, %r614;
	mov.u32 	%r615, %r614;
	mov.u64 	%rd432, %rd431;
	@%p210 bra 	$L__BB11_113;
	setp.lt.s64 	%p211, %rd431, %rd90;
	selp.b32 	%r615, %r614, %r100, %p211;
	min.s64 	%rd432, %rd431, %rd90;
$L__BB11_113:
	setp.lt.s32 	%p212, %r239, 193;
	mov.u32 	%r616, %r615;
	mov.u64 	%rd433, %rd432;
	@%p212 bra 	$L__BB11_117;
	ld.shared.u32 	%r103, [_ZN6thrust24THRUST_300001_SM_1000_NS8cuda_cub4core6detail5shmemE+104];
	ld.shared.u64 	%rd93, [_ZN6thrust24THRUST_300001_SM_1000_NS8cuda_cub4core6detail5shmemE+112];
	setp.lt.u32 	%p213, %r615, %r103;
	mov.u32 	%r616, %r103;
	mov.u64 	%rd433, %rd93;
	@%p213 bra 	$L__BB11_117;
	setp.lt.u32 	%p214, %r103, %r615;
	mov.u32 	%r616, %r615;
	mov.u64 	%rd433, %rd432;
	@%p214 bra 	$L__BB11_117;
	setp.lt.s64 	%p215, %rd432, %rd93;
	selp.b32 	%r616, %r615, %r103, %p215;
	min.s64 	%rd433, %rd432, %rd93;
$L__BB11_117:
	setp.lt.s32 	%p216, %r239, 225;
	mov.u32 	%r665, %r616;
	mov.u64 	%rd486, %rd433;
	@%p216 bra 	$L__BB11_232;
	ld.shared.u32 	%r106, [_ZN6thrust24THRUST_300001_SM_1000_NS8cuda_cub4core6detail5shmemE+120];
	ld.shared.u64 	%rd96, [_ZN6thrust24THRUST_300001_SM_1000_NS8cuda_cub4core6detail5shmemE+128];
	setp.lt.u32 	%p217, %r616, %r106;
	mov.u32 	%r665, %r106;
	mov.u64 	%rd486, %rd96;
	@%p217 bra 	$L__BB11_232;
	setp.lt.u32 	%p218, %r106, %r616;
	mov.u32 	%r665, %r616;
	mov.u64 	%rd486, %rd433;
	@%p218 bra 	$L__BB11_232;
	setp.lt.s64 	%p219, %rd433, %rd96;
	selp.b32 	%r665, %r616, %r106, %p219;
	min.s64 	%rd486, %rd433, %rd96;
	bra.uni 	$L__BB11_232;
$L__BB11_121:
	ld.param.u64 	%rd391, [_ZN6thrust24THRUST_300001_SM_1000_NS8cuda_cub4core6detail13_kernel_agentINS1_8__reduce11ReduceAgentIPN4cuda3std3__45tupleIJjlEEESC_SB_lNS1_9__extrema9arg_max_fIjlNS9_4lessIjEEEEEEJSC_SC_iSH_EEEvDpT0__param_0];
	mov.u32 	%r108, %tid.x;
	cvt.u64.u32 	%rd98, %r108;
	mul.wide.u32 	%rd258, %r108, 16;
	add.s64 	%rd239, %rd391, %rd258;
	// begin inline asm
	ld.global.nc.u64 %rd238, [%rd239];
	// end inline asm
	add.s64 	%rd241, %rd239, 8;
	// begin inline asm
	ld.global.nc.u64 %rd240, [%rd241];
	// end inline asm
	cvt.u32.u64 	%r109, %rd238;
	add.s64 	%rd243, %rd239, 4096;
	// begin inline asm
	ld.global.nc.u64 %rd242, [%rd243];
	// end inline asm
	add.s64 	%rd245, %rd239, 4104;
	// begin inline asm
	ld.global.nc.u64 %rd434, [%rd245];
	// end inline asm
	cvt.u32.u64 	%r617, %rd242;
	add.s64 	%rd247, %rd239, 8192;
	// begin inline asm
	ld.global.nc.u64 %rd246, [%rd247];
	// end inline asm
	add.s64 	%rd249, %rd239, 8200;
	// begin inline asm
	ld.global.nc.u64 %rd435, [%rd249];
	// end inline asm
	cvt.u32.u64 	%r618, %rd246;
	add.s64 	%rd251, %rd239, 12288;
	// begin inline asm
	ld.global.nc.u64 %rd250, [%rd251];
	// end inline asm
	add.s64 	%rd253, %rd239, 12296;
	// begin inline asm
	ld.global.nc.u64 %rd436, [%rd253];
	// end inline asm
	cvt.u32.u64 	%r619, %rd250;
	add.s64 	%rd255, %rd239, 16384;
	// begin inline asm
	ld.global.nc.u64 %rd254, [%rd255];
	// end inline asm
	add.s64 	%rd257, %rd239, 16392;
	// begin inline asm
	ld.global.nc.u64 %rd473, [%rd257];
	// end inline asm
	cvt.u32.u64 	%r652, %rd254;
	setp.lt.u32 	%p3, %r109, %r617;
	@%p3 bra 	$L__BB11_123;
	setp.lt.u32 	%p4, %r617, %r109;
	setp.lt.s64 	%p5, %rd240, %rd434;
	or.pred  	%p6, %p4, %p5;
	selp.b32 	%r617, %r109, %r617, %p6;
	selp.b64 	%rd434, %rd240, %rd434, %p6;
$L__BB11_123:
	setp.lt.u32 	%p7, %r617, %r618;
	@%p7 bra 	$L__BB11_125;
	setp.lt.u32 	%p8, %r618, %r617;
	setp.lt.s64 	%p9, %rd434, %rd435;
	or.pred  	%p10, %p8, %p9;
	selp.b32 	%r618, %r617, %r618, %p10;
	selp.b64 	%rd435, %rd434, %rd435, %p10;
$L__BB11_125:
	setp.lt.u32 	%p11, %r618, %r619;
	@%p11 bra 	$L__BB11_127;
	setp.lt.u32 	%p12, %r619, %r618;
	setp.lt.s64 	%p13, %rd435, %rd436;
	or.pred  	%p14, %p12, %p13;
	selp.b32 	%r619, %r618, %r619, %p14;
	selp.b64 	%rd436, %rd435, %rd436, %p14;
$L__BB11_127:
	setp.lt.u32 	%p15, %r619, %r652;
	@%p15 bra 	$L__BB11_129;
	setp.lt.u32 	%p16, %r652, %r619;
	setp.lt.s64 	%p17, %rd436, %rd473;
	or.pred  	%p18, %p16, %p17;
	selp.b32 	%r652, %r619, %r652, %p18;
	selp.b64 	%rd473, %rd436, %rd473, %p18;
$L__BB11_129:
	setp.lt.u32 	%p19, %r239, 2560;
	mov.b64 	%rd452, 1280;
	@%p19 bra 	$L__BB11_165;
	add.s64 	%rd262, %rd1, -2560;
	mul.hi.u64 	%rd263, %rd262, -3689348814741910323;
	shr.u64 	%rd112, %rd263, 10;
	setp.lt.u64 	%p20, %rd262, 1280;
	mov.b64 	%rd452, 1280;
	@%p20 bra 	$L__BB11_153;
	ld.param.u64 	%rd392, [_ZN6thrust24THRUST_300001_SM_1000_NS8cuda_cub4core6detail13_kernel_agentINS1_8__reduce11ReduceAgentIPN4cuda3std3__45tupleIJjlEEESC_SB_lNS1_9__extrema9arg_max_fIjlNS9_4lessIjEEEEEEJSC_SC_iSH_EEEvDpT0__param_0];
	add.s64 	%rd265, %rd112, 1;
	and.b64  	%rd438, %rd265, 36028797018963966;
	shl.b64 	%rd266, %rd98, 4;
	add.s64 	%rd267, %rd266, %rd392;
	add.s64 	%rd439, %rd267, 57352;
	mov.b64 	%rd452, 1280;
$L__BB11_132:
	add.s64 	%rd269, %rd439, -36872;
	// begin inline asm
	ld.global.nc.u64 %rd268, [%rd269];
	// end inline asm
	add.s64 	%rd271, %rd439, -36864;
	// begin inline asm
	ld.global.nc.u64 %rd442, [%rd271];
	// end inline asm
	cvt.u32.u64 	%r622, %rd268;
	add.s64 	%rd273, %rd439, -32776;
	// begin inline asm
	ld.global.nc.u64 %rd272, [%rd273];
	// end inline asm
	add.s64 	%rd275, %rd439, -32768;
	// begin inline asm
	ld.global.nc.u64 %rd443, [%rd275];
	// end inline asm
	cvt.u32.u64 	%r623, %rd272;
	add.s64 	%rd277, %rd439, -28680;
	// begin inline asm
	ld.global.nc.u64 %rd276, [%rd277];
	// end inline asm
	add.s64 	%rd279, %rd439, -28672;
	// begin inline asm
	ld.global.nc.u64 %rd444, [%rd279];
	// end inline asm
	cvt.u32.u64 	%r624, %rd276;
	add.s64 	%rd281, %rd439, -24584;
	// begin inline asm
	ld.global.nc.u64 %rd280, [%rd281];
	// end inline asm
	add.s64 	%rd283, %rd439, -24576;
	// begin inline asm
	ld.global.nc.u64 %rd445, [%rd283];
	// end inline asm
	cvt.u32.u64 	%r625, %rd280;
	add.s64 	%rd285, %rd439, -20488;
	// begin inline asm
	ld.global.nc.u64 %rd284, [%rd285];
	// end inline asm
	add.s64 	%rd287, %rd439, -20480;
	// begin inline asm
	ld.global.nc.u64 %rd446, [%rd287];
	// end inline asm
	cvt.u32.u64 	%r626, %rd284;
	setp.lt.u32 	%p21, %r652, %r622;
	@%p21 bra 	$L__BB11_134;
	setp.lt.u32 	%p22, %r622, %r652;
	setp.lt.s64 	%p23, %rd473, %rd442;
	or.pred  	%p24, %p22, %p23;
	selp.b32 	%r622, %r652, %r622, %p24;
	selp.b64 	%rd442, %rd473, %rd442, %p24;
$L__BB11_134:
	setp.lt.u32 	%p25, %r622, %r623;
	@%p25 bra 	$L__BB11_136;
	setp.lt.u32 	%p26, %r623, %r622;
	setp.lt.s64 	%p27, %rd442, %rd443;
	or.pred  	%p28, %p26, %p27;
	selp.b32 	%r623, %r622, %r623, %p28;
	selp.b64 	%rd443, %rd442, %rd443, %p28;
$L__BB11_136:
	setp.lt.u32 	%p29, %r623, %r624;
	@%p29 bra 	$L__BB11_138;
	setp.lt.u32 	%p30, %r624, %r623;
	setp.lt.s64 	%p31, %rd443, %rd444;
	or.pred  	%p32, %p30, %p31;
	selp.b32 	%r624, %r623, %r624, %p32;
	selp.b64 	%rd444, %rd443, %rd444, %p32;
$L__BB11_138:
	setp.lt.u32 	%p33, %r624, %r625;
	@%p33 bra 	$L__BB11_140;
	setp.lt.u32 	%p34, %r625, %r624;
	setp.lt.s64 	%p35, %rd444, %rd445;
	or.pred  	%p36, %p34, %p35;
	selp.b32 	%r625, %r624, %r625, %p36;
	selp.b64 	%rd445, %rd444, %rd445, %p36;
$L__BB11_140:
	setp.lt.u32 	%p37, %r625, %r626;
	@%p37 bra 	$L__BB11_142;
	setp.lt.u32 	%p38, %r626, %r625;
	setp.lt.s64 	%p39, %rd445, %rd446;
	or.pred  	%p40, %p38, %p39;
	selp.b32 	%r626, %r625, %r626, %p40;
	selp.b64 	%rd446, %rd445, %rd446, %p40;
$L__BB11_142:
	add.s64 	%rd289, %rd439, -16392;
	// begin inline asm
	ld.global.nc.u64 %rd288, [%rd289];
	// end inline asm
	add.s64 	%rd291, %rd439, -16384;
	// begin inline asm
	ld.global.nc.u64 %rd447, [%rd291];
	// end inline asm
	cvt.u32.u64 	%r627, %rd288;
	add.s64 	%rd293, %rd439, -12296;
	// begin inline asm
	ld.global.nc.u64 %rd292, [%rd293];
	// end inline asm
	add.s64 	%rd295, %rd439, -12288;
	// begin inline asm
	ld.global.nc.u64 %rd448, [%rd295];
	// end inline asm
	cvt.u32.u64 	%r628, %rd292;
	add.s64 	%rd297, %rd439, -8200;
	// begin inline asm
	ld.global.nc.u64 %rd296, [%rd297];
	// end inline asm
	add.s64 	%rd299, %rd439, -8192;
	// begin inline asm
	ld.global.nc.u64 %rd449, [%rd299];
	// end inline asm
	cvt.u32.u64 	%r629, %rd296;
	add.s64 	%rd301, %rd439, -4104;
	// begin inline asm
	ld.global.nc.u64 %rd300, [%rd301];
	// end inline asm
	add.s64 	%rd303, %rd439, -4096;
	// begin inline asm
	ld.global.nc.u64 %rd450, [%rd303];
	// end inline asm
	cvt.u32.u64 	%r630, %rd300;
	add.s64 	%rd305, %rd439, -8;
	// begin inline asm
	ld.global.nc.u64 %rd304, [%rd305];
	// end inline asm
	// begin inline asm
	ld.global.nc.u64 %rd473, [%rd439];
	// end inline asm
	cvt.u32.u64 	%r652, %rd304;
	setp.lt.u32 	%p41, %r626, %r627;
	@%p41 bra 	$L__BB11_144;
	setp.lt.u32 	%p42, %r627, %r626;
	setp.lt.s64 	%p43, %rd446, %rd447;
	or.pred  	%p44, %p42, %p43;
	selp.b32 	%r627, %r626, %r627, %p44;
	selp.b64 	%rd447, %rd446, %rd447, %p44;
$L__BB11_144:
	setp.lt.u32 	%p45, %r627, %r628;
	@%p45 bra 	$L__BB11_146;
	setp.lt.u32 	%p46, %r628, %r627;
	setp.lt.s64 	%p47, %rd447, %rd448;
	or.pred  	%p48, %p46, %p47;
	selp.b32 	%r628, %r627, %r628, %p48;
	selp.b64 	%rd448, %rd447, %rd448, %p48;
$L__BB11_146:
	setp.lt.u32 	%p49, %r628, %r629;
	@%p49 bra 	$L__BB11_148;
	setp.lt.u32 	%p50, %r629, %r628;
	setp.lt.s64 	%p51, %rd448, %rd449;
	or.pred  	%p52, %p50, %p51;
	selp.b32 	%r629, %r628, %r629, %p52;
	selp.b64 	%rd449, %rd448, %rd449, %p52;
$L__BB11_148:
	setp.lt.u32 	%p53, %r629, %r630;
	@%p53 bra 	$L__BB11_150;
	setp.lt.u32 	%p54, %r630, %r629;
	setp.lt.s64 	%p55, %rd449, %rd450;
	or.pred  	%p56, %p54, %p55;
	selp.b32 	%r630, %r629, %r630, %p56;
	selp.b64 	%rd450, %rd449, %rd450, %p56;
$L__BB11_150:
	setp.lt.u32 	%p57, %r630, %r652;
	@%p57 bra 	$L__BB11_152;
	setp.lt.u32 	%p58, %r652, %r630;
	setp.lt.s64 	%p59, %rd450, %rd473;
	or.pred  	%p60, %p58, %p59;
	selp.b32 	%r652, %r630, %r652, %p60;
	selp.b64 	%rd473, %rd450, %rd473, %p60;
$L__BB11_152:
	add.s64 	%rd452, %rd452, 2560;
	add.s64 	%rd439, %rd439, 40960;
	add.s64 	%rd438, %rd438, -2;
	setp.ne.s64 	%p61, %rd438, 0;
	@%p61 bra 	$L__BB11_132;
$L__BB11_153:
	and.b64  	%rd308, %rd112, 1;
	setp.eq.b64 	%p62, %rd308, 1;
	@%p62 bra 	$L__BB11_165;
	ld.param.u64 	%rd393, [_ZN6thrust24THRUST_300001_SM_1000_NS8cuda_cub4core6detail13_kernel_agentINS1_8__reduce11ReduceAgentIPN4cuda3std3__45tupleIJjlEEESC_SB_lNS1_9__extrema9arg_max_fIjlNS9_4lessIjEEEEEEJSC_SC_iSH_EEEvDpT0__param_0];
	shl.b64 	%rd329, %rd452, 4;
	add.s64 	%rd331, %rd393, %rd258;
	add.s64 	%rd310, %rd331, %rd329;
	// begin inline asm
	ld.global.nc.u64 %rd309, [%rd310];
	// end inline asm
	add.s64 	%rd312, %rd310, 8;
	// begin inline asm
	ld.global.nc.u64 %rd456, [%rd312];
	// end inline asm
	cvt.u32.u64 	%r634, %rd309;
	add.s64 	%rd314, %rd310, 4096;
	// begin inline asm
	ld.global.nc.u64 %rd313, [%rd314];
	// end inline asm
	add.s64 	%rd316, %rd310, 4104;
	// begin inline asm
	ld.global.nc.u64 %rd457, [%rd316];
	// end inline asm
	cvt.u32.u64 	%r635, %rd313;
	add.s64 	%rd318, %rd310, 8192;
	// begin inline asm
	ld.global.nc.u64 %rd317, [%rd318];
	// end inline asm
	add.s64 	%rd320, %rd310, 8200;
	// begin inline asm
	ld.global.nc.u64 %rd458, [%rd320];
	// end inline asm
	cvt.u32.u64 	%r636, %rd317;
	add.s64 	%rd322, %rd310, 12288;
	// begin inline asm
	ld.global.nc.u64 %rd321, [%rd322];
	// end inline asm
	add.s64 	%rd324, %rd310, 12296;
	// begin inline asm
	ld.global.nc.u64 %rd459, [%rd324];
	// end inline asm
	cvt.u32.u64 	%r637, %rd321;
	add.s64 	%rd326, %rd310, 16384;
	// begin inline asm
	ld.global.nc.u64 %rd325, [%rd326];
	// end inline asm
	add.s64 	%rd328, %rd310, 16392;
	// begin inline asm
	ld.global.nc.u64 %rd460, [%rd328];
	// end inline asm
	cvt.u32.u64 	%r638, %rd325;
	setp.lt.u32 	%p63, %r652, %r634;
	@%p63 bra 	$L__BB11_156;
	setp.lt.u32 	%p64, %r634, %r652;
	setp.lt.s64 	%p65, %rd473, %rd456;
	or.pred  	%p66, %p64, %p65;
	selp.b32 	%r634, %r652, %r634, %p66;
	selp.b64 	%rd456, %rd473, %rd456, %p66;
$L__BB11_156:
	setp.lt.u32 	%p67, %r634, %r635;
	@%p67 bra 	$L__BB11_158;
	setp.lt.u32 	%p68, %r635, %r634;
	setp.lt.s64 	%p69, %rd456, %rd457;
	or.pred  	%p70, %p68, %p69;
	selp.b32 	%r635, %r634, %r635, %p70;
	selp.b64 	%rd457, %rd456, %rd457, %p70;
$L__BB11_158:
	setp.lt.u32 	%p71, %r635, %r636;
	@%p71 bra 	$L__BB11_160;
	setp.lt.u32 	%p72, %r636, %r635;
	setp.lt.s64 	%p73, %rd457, %rd458;
	or.pred  	%p74, %p72, %p73;
	selp.b32 	%r636, %r635, %r636, %p74;
	selp.b64 	%rd458, %rd457, %rd458, %p74;
$L__BB11_160:
	setp.lt.u32 	%p75, %r636, %r637;
	@%p75 bra 	$L__BB11_162;
	setp.lt.u32 	%p76, %r637, %r636;
	setp.lt.s64 	%p77, %rd458, %rd459;
	or.pred  	%p78, %p76, %p77;
	selp.b32 	%r637, %r636, %r637, %p78;
	selp.b64 	%rd459, %rd458, %rd459, %p78;
$L__BB11_162:
	setp.lt.u32 	%p79, %r637, %r638;
	@%p79 bra 	$L__BB11_164;
	setp.lt.u32 	%p80, %r638, %r637;
	setp.lt.s64 	%p81, %rd459, %rd460;
	or.pred  	%p82, %p80, %p81;
	selp.b32 	%r638, %r637, %r638, %p82;
	selp.b64 	%rd460, %rd459, %rd460, %p82;
$L__BB11_164:
	add.s64 	%rd452, %rd452, 1280;
	mov.u64 	%rd473, %rd460;
	mov.u32 	%r652, %r638;
$L__BB11_165:
	cvt.s64.s32 	%rd332, %r239;
	setp.ge.s64 	%p83, %rd452, %rd332;
	@%p83 bra 	$L__BB11_188;
	cvt.u32.u64 	%r171, %rd452;
	sub.s32 	%r172, %r239, %r171;
	setp.ge.s32 	%p84, %r108, %r172;
	@%p84 bra 	$L__BB11_188;
	not.b32 	%r242, %r108;
	add.s32 	%r243, %r239, %r242;
	sub.s32 	%r173, %r243, %r171;
	and.b32  	%r244, %r173, 768;
	setp.eq.s32 	%p85, %r244, 768;
	mov.u32 	%r644, %r108;
	@%p85 bra 	$L__BB11_173;
	ld.param.u64 	%rd394, [_ZN6thrust24THRUST_300001_SM_1000_NS8cuda_cub4core6detail13_kernel_agentINS1_8__reduce11ReduceAgentIPN4cuda3std3__45tupleIJjlEEESC_SB_lNS1_9__extrema9arg_max_fIjlNS9_4lessIjEEEEEEJSC_SC_iSH_EEEvDpT0__param_0];
	cvt.u64.u32 	%rd334, %r108;
	add.s64 	%rd335, %rd452, %rd334;
	shl.b64 	%rd336, %rd335, 4;
	add.s64 	%rd463, %rd394, %rd336;
	shr.u32 	%r245, %r173, 8;
	add.s32 	%r246, %r245, 1;
	and.b32  	%r247, %r246, 3;
	neg.s32 	%r640, %r247;
	mov.u32 	%r644, %r108;
$L__BB11_169:
	.pragma "nounroll";
	mov.u64 	%rd176, %rd473;
	mov.u32 	%r177, %r652;
	// begin inline asm
	ld.global.nc.u64 %rd337, [%rd463];
	// end inline asm
	add.s64 	%rd340, %rd463, 8;
	// begin inline asm
	ld.global.nc.u64 %rd339, [%rd340];
	// end inline asm
	cvt.u32.u64 	%r178, %rd337;
	setp.lt.u32 	%p86, %r177, %r178;
	mov.u32 	%r652, %r178;
	mov.u64 	%rd473, %rd339;
	@%p86 bra 	$L__BB11_172;
	setp.lt.u32 	%p87, %r178, %r177;
	mov.u32 	%r652, %r177;
	mov.u64 	%rd473, %rd176;
	@%p87 bra 	$L__BB11_172;
	setp.lt.s64 	%p88, %rd176, %rd339;
	selp.b32 	%r652, %r177, %r178, %p88;
	min.s64 	%rd473, %rd176, %rd339;
$L__BB11_172:
	add.s32 	%r644, %r644, 256;
	add.s64 	%rd463, %rd463, 4096;
	add.s32 	%r640, %r640, 1;
	setp.ne.s32 	%p89, %r640, 0;
	@%p89 bra 	$L__BB11_169;
$L__BB11_173:
	setp.lt.u32 	%p90, %r173, 768;
	@%p90 bra 	$L__BB11_188;
	ld.param.u64 	%rd395, [_ZN6thrust24THRUST_300001_SM_1000_NS8cuda_cub4core6detail13_kernel_agentINS1_8__reduce11ReduceAgentIPN4cuda3std3__45tupleIJjlEEESC_SB_lNS1_9__extrema9arg_max_fIjlNS9_4lessIjEEEEEEJSC_SC_iSH_EEEvDpT0__param_0];
	cvt.u64.u32 	%rd341, %r644;
	add.s64 	%rd342, %rd452, %rd341;
	shl.b64 	%rd343, %rd342, 4;
	add.s64 	%rd344, %rd343, %rd395;
	add.s64 	%rd468, %rd344, 12296;
$L__BB11_175:
	add.s64 	%rd346, %rd468, -12296;
	// begin inline asm
	ld.global.nc.u64 %rd345, [%rd346];
	// end inline asm
	add.s64 	%rd348, %rd468, -12288;
	// begin inline asm
	ld.global.nc.u64 %rd347, [%rd348];
	// end inline asm
	cvt.u32.u64 	%r188, %rd345;
	setp.lt.u32 	%p91, %r652, %r188;
	mov.u32 	%r649, %r188;
	mov.u64 	%rd470, %rd347;
	@%p91 bra 	$L__BB11_178;
	setp.lt.u32 	%p92, %r188, %r652;
	mov.u32 	%r649, %r652;
	mov.u64 	%rd470, %rd473;
	@%p92 bra 	$L__BB11_178;
	setp.lt.s64 	%p93, %rd473, %rd347;
	selp.b32 	%r649, %r652, %r188, %p93;
	min.s64 	%rd470, %rd473, %rd347;
$L__BB11_178:
	add.s64 	%rd350, %rd468, -8200;
	// begin inline asm
	ld.global.nc.u64 %rd349, [%rd350];
	// end inline asm
	add.s64 	%rd352, %rd468, -8192;
	// begin inline asm
	ld.global.nc.u64 %rd351, [%rd352];
	// end inline asm
	cvt.u32.u64 	%r191, %rd349;
	setp.lt.u32 	%p94, %r649, %r191;
	mov.u32 	%r650, %r191;
	mov.u64 	%rd471, %rd351;
	@%p94 bra 	$L__BB11_181;
	setp.lt.u32 	%p95, %r191, %r649;
	mov.u32 	%r650, %r649;
	mov.u64 	%rd471, %rd470;
	@%p95 bra 	$L__BB11_181;
	setp.lt.s64 	%p96, %rd470, %rd351;
	selp.b32 	%r650, %r649, %r191, %p96;
	min.s64 	%rd471, %rd470, %rd351;
$L__BB11_181:
	add.s64 	%rd354, %rd468, -4104;
	// begin inline asm
	ld.global.nc.u64 %rd353, [%rd354];
	// end inline asm
	add.s64 	%rd356, %rd468, -4096;
	// begin inline asm
	ld.global.nc.u64 %rd355, [%rd356];
	// end inline asm
	cvt.u32.u64 	%r194, %rd353;
	setp.lt.u32 	%p97, %r650, %r194;
	mov.u32 	%r651, %r194;
	mov.u64 	%rd472, %rd355;
	@%p97 bra 	$L__BB11_184;
	setp.lt.u32 	%p98, %r194, %r650;
	mov.u32 	%r651, %r650;
	mov.u64 	%rd472, %rd471;
	@%p98 bra 	$L__BB11_184;
	setp.lt.s64 	%p99, %rd471, %rd355;
	selp.b32 	%r651, %r650, %r194, %p99;
	min.s64 	%rd472, %rd471, %rd355;
$L__BB11_184:
	add.s64 	%rd358, %rd468, -8;
	// begin inline asm
	ld.global.nc.u64 %rd357, [%rd358];
	// end inline asm
	// begin inline asm
	ld.global.nc.u64 %rd359, [%rd468];
	// end inline asm
	cvt.u32.u64 	%r197, %rd357;
	setp.lt.u32 	%p100, %r651, %r197;
	mov.u32 	%r652, %r197;
	mov.u64 	%rd473, %rd359;
	@%p100 bra 	$L__BB11_187;
	setp.lt.u32 	%p101, %r197, %r651;
	mov.u32 	%r652, %r651;
	mov.u64 	%rd473, %rd472;
	@%p101 bra 	$L__BB11_187;
	setp.lt.s64 	%p102, %rd472, %rd359;
	selp.b32 	%r652, %r651, %r197, %p102;
	min.s64 	%rd473, %rd472, %rd359;
$L__BB11_187:
	add.s32 	%r644, %r644, 1024;
	add.s64 	%rd468, %rd468, 16384;
	setp.lt.s32 	%p103, %r644, %r172;
	@%p103 bra 	$L__BB11_175;
$L__BB11_188:
	// begin inline asm
	mov.u32 %r248, %laneid;
	// end inline asm
	mov.b32 	%r266, 1;
	mov.b32 	%r267, 31;
	mov.b32 	%r268, -1;
	// begin inline asm
	shfl.sync.down.b32 %r249, %r652, %r266, %r267, %r268;
	// end inline asm
	// begin inline asm
	shfl.sync.down.b32 %r254, %r255, %r266, %r267, %r268;
	// end inline asm
	mov.b64 	{%r260, %r265}, %rd473;
	// begin inline asm
	shfl.sync.down.b32 %r259, %r260, %r266, %r267, %r268;
	// end inline asm
	// begin inline asm
	shfl.sync.down.b32 %r264, %r265, %r266, %r267, %r268;
	// end inline asm
	mov.b64 	%rd200, {%r259, %r264};
	setp.gt.s32 	%p104, %r248, 30;
	mov.u32 	%r654, %r652;
	mov.u64 	%rd475, %rd473;
	@%p104 bra 	$L__BB11_192;
	setp.lt.u32 	%p105, %r652, %r249;
	mov.u32 	%r654, %r249;
	mov.u64 	%rd475, %rd200;
	@%p105 bra 	$L__BB11_192;
	setp.lt.u32 	%p106, %r249, %r652;
	mov.u32 	%r654, %r652;
	mov.u64 	%rd475, %rd473;
	@%p106 bra 	$L__BB11_192;
	setp.lt.s64 	%p107, %rd473, %rd200;
	selp.b32 	%r654, %r652, %r249, %p107;
	min.s64 	%rd475, %rd473, %rd200;
$L__BB11_192:
	mov.b32 	%r286, 2;
	mov.b32 	%r287, 31;
	mov.b32 	%r288, -1;
	// begin inline asm
	shfl.sync.down.b32 %r269, %r654, %r286, %r287, %r288;
	// end inline asm
	// begin inline asm
	shfl.sync.down.b32 %r274, %r275, %r286, %r287, %r288;
	// end inline asm
	mov.b64 	{%r280, %r285}, %rd475;
	// begin inline asm
	shfl.sync.down.b32 %r279, %r280, %r286, %r287, %r288;
	// end inline asm
	// begin inline asm
	shfl.sync.down.b32 %r284, %r285, %r286, %r287, %r288;
	// end inline asm
	mov.b64 	%rd203, {%r279, %r284};
	setp.gt.s32 	%p108, %r248, 29;
	mov.u32 	%r655, %r654;
	mov.u64 	%rd476, %rd475;
	@%p108 bra 	$L__BB11_196;
	setp.lt.u32 	%p109, %r654, %r269;
	mov.u32 	%r655, %r269;
	mov.u64 	%rd476, %rd203;
	@%p109 bra 	$L__BB11_196;
	setp.lt.u32 	%p110, %r269, %r654;
	mov.u32 	%r655, %r654;
	mov.u64 	%rd476, %rd475;
	@%p110 bra 	$L__BB11_196;
	setp.lt.s64 	%p111, %rd475, %rd203;
	selp.b32 	%r655, %r654, %r269, %p111;
	min.s64 	%rd476, %rd475, %rd203;
$L__BB11_196:
	mov.b32 	%r306, 4;
	mov.b32 	%r307, 31;
	mov.b32 	%r308, -1;
	// begin inline asm
	shfl.sync.down.b32 %r289, %r655, %r306, %r307, %r308;
	// end inline asm
	// begin inline asm
	shfl.sync.down.b32 %r294, %r295, %r306, %r307, %r308;
	// end inline asm
	mov.b64 	{%r300, %r305}, %rd476;
	// begin inline asm
	shfl.sync.down.b32 %r299, %r300, %r306, %r307, %r308;
	// end inline asm
	// begin inline asm
	shfl.sync.down.b32 %r304, %r305, %r306, %r307, %r308;
	// end inline asm
	mov.b64 	%rd206, {%r299, %r304};
	setp.gt.s32 	%p112, %r248, 27;
	mov.u32 	%r656, %r655;
	mov.u64 	%rd477, %rd476;
	@%p112 bra 	$L__BB11_200;
	setp.lt.u32 	%p113, %r655, %r289;
	mov.u32 	%r656, %r289;
	mov.u64 	%rd477, %rd206;
	@%p113 bra 	$L__BB11_200;
	setp.lt.u32 	%p114, %r289, %r655;
	mov.u32 	%r656, %r655;
	mov.u64 	%rd477, %rd476;
	@%p114 bra 	$L__BB11_200;
	setp.lt.s64 	%p115, %rd476, %rd206;
	selp.b32 	%r656, %r655, %r289, %p115;
	min.s64 	%rd477, %rd476, %rd206;
$L__BB11_200:
	mov.b32 	%r326, 8;
	mov.b32 	%r327, 31;
	mov.b32 	%r328, -1;
	// begin inline asm
	shfl.sync.down.b32 %r309, %r656, %r326, %r327, %r328;
	// end inline asm
	// begin inline asm
	shfl.sync.down.b32 %r314, %r315, %r326, %r327, %r328;
	// end inline asm
	mov.b64 	{%r320, %r325}, %rd477;
	// begin inline asm
	shfl.sync.down.b32 %r319, %r320, %r326, %r327, %r328;
	// end inline asm
	// begin inline asm
	shfl.sync.down.b32 %r324, %r325, %r326, %r327, %r328;
	// end inline asm
	mov.b64 	%rd209, {%r319, %r324};
	setp.gt.s32 	%p116, %r248, 23;
	mov.u32 	%r657, %r656;
	mov.u64 	%rd478, %rd477;
	@%p116 bra 	$L__BB11_204;
	setp.lt.u32 	%p117, %r656, %r309;
	mov.u32 	%r657, %r309;
	mov.u64 	%rd478, %rd209;
	@%p117 bra 	$L__BB11_204;
	setp.lt.u32 	%p118, %r309, %r656;
	mov.u32 	%r657, %r656;
	mov.u64 	%rd478, %rd477;
	@%p118 bra 	$L__BB11_204;
	setp.lt.s64 	%p119, %rd477, %rd209;
	selp.b32 	%r657, %r656, %r309, %p119;
	min.s64 	%rd478, %rd477, %rd209;
$L__BB11_204:
	mov.b32 	%r346, 16;
	mov.b32 	%r347, 31;
	mov.b32 	%r348, -1;
	// begin inline asm
	shfl.sync.down.b32 %r329, %r657, %r346, %r347, %r348;
	// end inline asm
	// begin inline asm
	shfl.sync.down.b32 %r334, %r335, %r346, %r347, %r348;
	// end inline asm
	mov.b64 	{%r340, %r345}, %rd478;
	// begin inline asm
	shfl.sync.down.b32 %r339, %r340, %r346, %r347, %r348;
	// end inline asm
	// begin inline asm
	shfl.sync.down.b32 %r344, %r345, %r346, %r347, %r348;
	// end inline asm
	mov.b64 	%rd212, {%r339, %r344};
	setp.gt.s32 	%p120, %r248, 15;
	mov.u32 	%r665, %r657;
	mov.u64 	%rd486, %rd478;
	@%p120 bra 	$L__BB11_208;
	setp.lt.u32 	%p121, %r657, %r329;
	mov.u32 	%r665, %r329;
	mov.u64 	%rd486, %rd212;
	@%p121 bra 	$L__BB11_208;
	setp.lt.u32 	%p122, %r329, %r657;
	mov.u32 	%r665, %r657;
	mov.u64 	%rd486, %rd478;
	@%p122 bra 	$L__BB11_208;
	setp.lt.s64 	%p123, %rd478, %rd212;
	selp.b32 	%r665, %r657, %r329, %p123;
	min.s64 	%rd486, %rd478, %rd212;
$L__BB11_208:
	setp.ne.s32 	%p124, %r248, 0;
	@%p124 bra 	$L__BB11_210;
	shr.u32 	%r349, %r108, 1;
	and.b32  	%r350, %r349, 496;
	mov.u32 	%r351, _ZN6thrust24THRUST_300001_SM_1000_NS8cuda_cub4core6detail5shmemE;
	add.s32 	%r352, %r351, %r350;
	st.shared.u32 	[%r352+8], %r665;
	st.shared.u64 	[%r352+16], %rd486;
$L__BB11_210:
	bar.sync 	0;
	setp.ne.s32 	%p125, %r108, 0;
	@%p125 bra 	$L__BB11_232;
	ld.shared.u32 	%r218, [_ZN6thrust24THRUST_300001_SM_1000_NS8cuda_cub4core6detail5shmemE+24];
	ld.shared.u64 	%rd215, [_ZN6thrust24THRUST_300001_SM_1000_NS8cuda_cub4core6detail5shmemE+32];
	setp.lt.u32 	%p126, %r665, %r218;
	mov.u32 	%r659, %r218;
	mov.u64 	%rd480, %rd215;
	@%p126 bra 	$L__BB11_214;
	setp.lt.u32 	%p127, %r218, %r665;
	mov.u32 	%r659, %r665;
	mov.u64 	%rd480, %rd486;
	@%p127 bra 	$L__BB11_214;
	setp.lt.s64 	%p128, %rd486, %rd215;
	selp.b32 	%r659, %r665, %r218, %p128;
	min.s64 	%rd480, %rd486, %rd215;
$L__BB11_214:
	ld.shared.u32 	%r221, [_ZN6thrust24THRUST_300001_SM_1000_NS8cuda_cub4core6detail5shmemE+40];
	ld.shared.u64 	%rd218, [_ZN6thrust24THRUST_300001_SM_1000_NS8cuda_cub4core6detail5shmemE+48];
	setp.lt.u32 	%p129, %r659, %r221;
	mov.u32 	%r660, %r221;
	mov.u64 	%rd481, %rd218;
	@%p129 bra 	$L__BB11_217;
	setp.lt.u32 	%p130, %r221, %r659;
	mov.u32 	%r660, %r659;
	mov.u64 	%rd481, %rd480;
	@%p130 bra 	$L__BB11_217;
	setp.lt.s64 	%p131, %rd480, %rd218;
	selp.b32 	%r660, %r659, %r221, %p131;
	min.s64 	%rd481, %rd480, %rd218;
$L__BB11_217:
	ld.shared.u32 	%r224, [_ZN6thrust24THRUST_300001_SM_1000_NS8cuda_cub4core6detail5shmemE+56];
	ld.shared.u64 	%rd221, [_ZN6thrust24THRUST_300001_SM_1000_NS8cuda_cub4core6detail5shmemE+64];
	setp.lt.u32 	%p132, %r660, %r224;
	mov.u32 	%r661, %r224;
	mov.u64 	%rd482, %rd221;
	@%p132 bra 	$L__BB11_220;
	setp.lt.u32 	%p133, %r224, %r660;
	mov.u32 	%r661, %r660;
	mov.u64 	%rd482, %rd481;
	@%p133 bra 	$L__BB11_220;
	setp.lt.s64 	%p134, %rd481, %rd221;
	selp.b32 	%r661, %r660, %r224, %p134;
	min.s64 	%rd482, %rd481, %rd221;
$L__BB11_220:
	ld.shared.u32 	%r227, [_ZN6thrust24THRUST_300001_SM_1000_NS8cuda_cub4core6detail5shmemE+72];
	ld.shared.u64 	%rd224, [_ZN6thrust24THRUST_300001_SM_1000_NS8cuda_cub4core6detail5shmemE+80];
	setp.lt.u32 	%p135, %r661, %r227;
	mov.u32 	%r662, %r227;
	mov.u64 	%rd483, %rd224;
	@%p135 bra 	$L__BB11_223;
	setp.lt.u32 	%p136, %r227, %r661;
	mov.u32 	%r662, %r661;
	mov.u64 	%rd483, %rd482;
	@%p136 bra 	$L__BB11_223;
	setp.lt.s64 	%p137, %rd482, %rd224;
	selp.b32 	%r662, %r661, %r227, %p137;
	min.s64 	%rd483, %rd482, %rd224;
$L__BB11_223:
	ld.shared.u32 	%r230, [_ZN6thrust24THRUST_300001_SM_1000_NS8cuda_cub4core6detail5shmemE+88];
	ld.shared.u64 	%rd227, [_ZN6thrust24THRUST_300001_SM_1000_NS8cuda_cub4core6detail5shmemE+96];
	setp.lt.u32 	%p138, %r662, %r230;
	mov.u32 	%r663, %r230;
	mov.u64 	%rd484, %rd227;
	@%p138 bra 	$L__BB11_226;
	setp.lt.u32 	%p139, %r230, %r662;
	mov.u32 	%r663, %r662;
	mov.u64 	%rd484, %rd483;
	@%p139 bra 	$L__BB11_226;
	setp.lt.s64 	%p140, %rd483, %rd227;
	selp.b32 	%r663, %r662, %r230, %p140;
	min.s64 	%rd484, %rd483, %rd227;
$L__BB11_226:
	ld.shared.u32 	%r233, [_ZN6thrust24THRUST_300001_SM_1000_NS8cuda_cub4core6detail5shmemE+104];
	ld.shared.u64 	%rd230, [_ZN6thrust24THRUST_300001_SM_1000_NS8cuda_cub4core6detail5shmemE+112];
	setp.lt.u32 	%p141, %r663, %r233;
	mov.u32 	%r664, %r233;
	mov.u64 	%rd485, %rd230;
	@%p141 bra 	$L__BB11_229;
	setp.lt.u32 	%p142, %r233, %r663;
	mov.u32 	%r664, %r663;
	mov.u64 	%rd485, %rd484;
	@%p142 bra 	$L__BB11_229;
	setp.lt.s64 	%p143, %rd484, %rd230;
	selp.b32 	%r664, %r663, %r233, %p143;
	min.s64 	%rd485, %rd484, %rd230;
$L__BB11_229:
	ld.shared.u32 	%r236, [_ZN6thrust24THRUST_300001_SM_1000_NS8cuda_cub4core6detail5shmemE+120];
	ld.shared.u64 	%rd233, [_ZN6thrust24THRUST_300001_SM_1000_NS8cuda_cub4core6detail5shmemE+128];
	setp.lt.u32 	%p144, %r664, %r236;
	mov.u32 	%r665, %r236;
	mov.u64 	%rd486, %rd233;
	@%p144 bra 	$L__BB11_232;
	setp.lt.u32 	%p145, %r236, %r664;
	mov.u32 	%r665, %r664;
	mov.u64 	%rd486, %rd485;
	@%p145 bra 	$L__BB11_232;
	setp.lt.s64 	%p146, %rd485, %rd233;
	selp.b32 	%r665, %r664, %r236, %p146;
	min.s64 	%rd486, %rd485, %rd233;
$L__BB11_232:
	mov.u32 	%r578, %tid.x;
	setp.ne.s32 	%p263, %r578, 0;
	@%p263 bra 	$L__BB11_234;
	ld.param.u64 	%rd399, [_ZN6thrust24THRUST_300001_SM_1000_NS8cuda_cub4core6detail13_kernel_agentINS1_8__reduce11ReduceAgentIPN4cuda3std3__45tupleIJjlEEESC_SB_lNS1_9__extrema9arg_max_fIjlNS9_4lessIjEEEEEEJSC_SC_iSH_EEEvDpT0__param_1];
	cvta.to.global.u64 	%rd390, %rd399;
	st.global.u32 	[%rd390], %r665;
	st.global.u64 	[%rd390+8], %rd486;
$L__BB11_234:
	ret;

}
	// .globl	_ZN3cub18CUB_300001_SM_10006detail11EmptyKernelIvEEvv
.visible .entry _ZN3cub18CUB_300001_SM_10006detail11EmptyKernelIvEEvv()
{


	ret;

}


// ===== COMPILED SASS (sm_100) =====

	.target	sm_100

	.elftype	@"ET_EXEC"


//--------------------- .note.nv.tkinfo           --------------------------
	.section	.note.nv.tkinfo,"",@"SHT_NOTE"
	.sectionflags	@"SHF_NOTE_NV_TKINFO"
	.tkinfo
        /*0018*/ 	.word	0x00000002
        /*0030*/ 	.string	""
        /*0030*/ 	.string	"ptxas"
        /*0030*/ 	.string	"Cuda compilation tools, release 13.0, V13.0.88"
        /*0030*/ 	.string	"Build cuda_13.0.r13.0/compiler.36424714_0"
        /*0030*/ 	.string	"-arch sm_100 -m 64 "



//--------------------- .note.nv.cuinfo           --------------------------
	.section	.note.nv.cuinfo,"",@"SHT_NOTE"
	.sectionflags	@"SHF_NOTE_NV_CUINFO"
        /*0018*/ 	.short	0x0002
        /*001a*/ 	.short	0x0064
        /*001c*/ 	.short	0x0082
	.zero		2


//--------------------- .nv.info                  --------------------------
	.section	.nv.info,"",@"SHT_CUDA_INFO"
	.align	4


	//----- nvinfo : EIATTR_REGCOUNT
	.align		4
        /*0000*/ 	.byte	0x04, 0x2f
        /*0002*/ 	.short	(.L_46 - .L_45)
	.align		4
.L_45:
        /*0004*/ 	.word	index@(_Z14biggest_numberPjS_)
        /*0008*/ 	.word	0x0000000a


	//----- nvinfo : EIATTR_FRAME_SIZE
	.align		4
.L_46:
        /*000c*/ 	.byte	0x04, 0x11
        /*000e*/ 	.short	(.L_48 - .L_47)
	.align		4
.L_47:
        /*0010*/ 	.word	index@(_Z14biggest_numberPjS_)
        /*0014*/ 	.word	0x00000000


	//----- nvinfo : EIATTR_REGCOUNT
	.align		4
.L_48:
        /*0018*/ 	.byte	0x04, 0x2f
        /*001a*/ 	.short	(.L_50 - .L_49)
	.align		4
.L_49:
        /*001c*/ 	.word	index@(_Z17biggest_number_SMPjS_)
        /*0020*/ 	.word	0x00000008


	//----- nvinfo : EIATTR_FRAME_SIZE
	.align		4
.L_50:
        /*0024*/ 	.byte	0x04, 0x11
        /*0026*/ 	.short	(.L_52 - .L_51)
	.align		4
.L_51:
        /*0028*/ 	.word	index@(_Z17biggest_number_SMPjS_)
        /*002c*/ 	.word	0x00000000


	//----- nvinfo : EIATTR_REGCOUNT
	.align		4
.L_52:
        /*0030*/ 	.byte	0x04, 0x2f
        /*0032*/ 	.short	(.L_54 - .L_53)
	.align		4
.L_53:
        /*0034*/ 	.word	index@(_Z28biggest_number_fewer_threadsPjS_)
        /*0038*/ 	.word	0x00000010


	//----- nvinfo : EIATTR_FRAME_SIZE
	.align		4
.L_54:
        /*003c*/ 	.byte	0x04, 0x11
        /*003e*/ 	.short	(.L_56 - .L_55)
	.align		4
.L_55:
        /*0040*/ 	.word	index@(_Z28biggest_number_fewer_threadsPjS_)
        /*0044*/ 	.word	0x00000000


	//----- nvinfo : EIATTR_REGCOUNT
	.align		4
.L_56:
        /*0048*/ 	.byte	0x04, 0x2f
        /*004a*/ 	.short	(.L_58 - .L_57)
	.align		4
.L_57:
        /*004c*/ 	.word	index@(_Z6warmupPj)
        /*0050*/ 	.word	0x00000008


	//----- nvinfo : EIATTR_FRAME_SIZE
	.align		4
.L_58:
        /*0054*/ 	.byte	0x04, 0x11
        /*0056*/ 	.short	(.L_60 - .L_59)
	.align		4
.L_59:
        /*0058*/ 	.word	index@(_Z6warmupPj)
        /*005c*/ 	.word	0x00000000


	//----- nvinfo : EIATTR_REGCOUNT
	.align		4
.L_60:
        /*0060*/ 	.byte	0x04, 0x2f
        /*0062*/ 	.short	(.L_62 - .L_61)
	.align		4
.L_61:
        /*0064*/ 	.word	index@(_ZN6thrust24THRUST_300001_SM_1000_NS8cuda_cub4core6detail13_kernel_agentINS1_8__reduce11ReduceAgentINS0_12zip_iteratorIN4cuda3std3__45tupleIJNS0_6detail15normal_iteratorINS0_10device_ptrIjEEEENS0_17counting_iteratorIlNS0_11use_defaultESI_SI_EEEEEEEPNSB_IJjlEEESM_iNS1_9__extrema9arg_max_fIjlNSA_4lessIjEEEEEEJSL_SN_iSS_EEEvDpT0_)
        /*0068*/ 	.word	0x0000001c


	//----- nvinfo : EIATTR_FRAME_SIZE
	.align		4
.L_62:
        /*006c*/ 	.byte	0x04, 0x11
        /*006e*/ 	.short	(.L_64 - .L_63)
	.align		4
.L_63:
        /*0070*/ 	.word	index@(_ZN6thrust24THRUST_300001_SM_1000_NS8cuda_cub4core6detail13_kernel_agentINS1_8__reduce11ReduceAgentINS0_12zip_iteratorIN4cuda3std3__45tupleIJNS0_6detail15normal_iteratorINS0_10device_ptrIjEEEENS0_17counting_iteratorIlNS0_11use_defaultESI_SI_EEEEEEEPNSB_IJjlEEESM_iNS1_9__extrema9arg_max_fIjlNSA_4lessIjEEEEEEJSL_SN_iSS_EEEvDpT0_)
        /*0074*/ 	.word	0x00000000


	//----- nvinfo : EIATTR_REGCOUNT
	.align		4
.L_64:
        /*0078*/ 	.byte	0x04, 0x2f
        /*007a*/ 	.short	(.L_66 - .L_65)
	.align		4
.L_65:
        /*007c*/ 	.word	index@(_ZN6thrust24THRUST_300001_SM_1000_NS8cuda_cub4core6detail13_kernel_agentINS1_8__reduce11ReduceAgentINS0_12zip_iteratorIN4cuda3std3__45tupleIJNS0_6detail15normal_iteratorINS0_10device_ptrIjEEEENS0_17counting_iteratorIlNS0_11use_defaultESI_SI_EEEEEEEPNSB_IJjlEEESM_iNS1_9__extrema9arg_max_fIjlNSA_4lessIjEEEEEEJSL_SN_iN3cub18CUB_300001_SM_100013GridEvenShareIiEENSV_9GridQueueIjEESS_EEEvDpT0_)
        /*0080*/ 	.word	0x0000001d


	//----- nvinfo : EIATTR_FRAME_SIZE
	.align		4
.L_66:
        /*0084*/ 	.byte	0x04, 0x11
        /*0086*/ 	.short	(.L_68 - .L_67)
	.align		4
.L_67:
        /*0088*/ 	.word	index@(_ZN6thrust24THRUST_300001_SM_1000_NS8cuda_cub4core6detail13_kernel_agentINS1_8__reduce11ReduceAgentINS0_12zip_iteratorIN4cuda3std3__45tupleIJNS0_6detail15normal_iteratorINS0_10device_ptrIjEEEENS0_17counting_iteratorIlNS0_11use_defaultESI_SI_EEEEEEEPNSB_IJjlEEESM_iNS1_9__extrema9arg_max_fIjlNSA_4lessIjEEEEEEJSL_SN_iN3cub18CUB_300001_SM_100013GridEvenShareIiEENSV_9GridQueueIjEESS_EEEvDpT0_)
        /*008c*/ 	.word	0x00000000


	//----- nvinfo : EIATTR_REGCOUNT
	.align		4
.L_68:
        /*0090*/ 	.byte	0x04, 0x2f
        /*0092*/ 	.short	(.L_70 - .L_69)
	.align		4
.L_69:
        /*0094*/ 	.word	index@(_ZN6thrust24THRUST_300001_SM_1000_NS8cuda_cub4core6detail13_kernel_agentINS1_8__reduce10DrainAgentIiEEJN3cub18CUB_300001_SM_10009GridQueueIjEEiEEEvDpT0_)
        /*0098*/ 	.word	0x00000008


	//----- nvinfo : EIATTR_FRAME_SIZE
	.align		4
.L_70:
        /*009c*/ 	.byte	0x04, 0x11
        /*009e*/ 	.short	(.L_72 - .L_71)
	.align		4
.L_71:
        /*00a0*/ 	.word	index@(_ZN6thrust24THRUST_300001_SM_1000_NS8cuda_cub4core6detail13_kernel_agentINS1_8__reduce10DrainAgentIiEEJN3cub18CUB_300001_SM_10009GridQueueIjEEiEEEvDpT0_)
        /*00a4*/ 	.word	0x00000000


	//----- nvinfo : EIATTR_REGCOUNT
	.align		4
.L_72:
        /*00a8*/ 	.byte	0x04, 0x2f
        /*00aa*/ 	.short	(.L_74 - .L_73)
	.align		4
.L_73:
        /*00ac*/ 	.word	index@(_ZN6thrust24THRUST_300001_SM_1000_NS8cuda_cub4core6detail13_kernel_agentINS1_8__reduce11ReduceAgentIPN4cuda3std3__45tupleIJjlEEESC_SB_iNS1_9__extrema9arg_max_fIjlNS9_4lessIjEEEEEEJSC_SC_iSH_EEEvDpT0_)
        /*00b0*/ 	.word	0x00000020


	//----- nvinfo : EIATTR_FRAME_SIZE
	.align		4
.L_74:
        /*00b4*/ 	.byte	0x04, 0x11
        /*00b6*/ 	.short	(.L_76 - .L_75)
	.align		4
.L_75:
        /*00b8*/ 	.word	index@(_ZN6thrust24THRUST_300001_SM_1000_NS8cuda_cub4core6detail13_kernel_agentINS1_8__reduce11ReduceAgentIPN4cuda3std3__45tupleIJjlEEESC_SB_iNS1_9__extrema9arg_max_fIjlNS9_4lessIjEEEEEEJSC_SC_iSH_EEEvDpT0_)
        /*00bc*/ 	.word	0x00000000


	//----- nvinfo : EIATTR_REGCOUNT
	.align		4
.L_76:
        /*00c0*/ 	.byte	0x04, 0x2f
        /*00c2*/ 	.short	(.L_78 - .L_77)
	.align		4
.L_77:
        /*00c4*/ 	.word	index@(_ZN6thrust24THRUST_300001_SM_1000_NS8cuda_cub4core6detail13_kernel_agentINS1_8__reduce11ReduceAgentINS0_12zip_iteratorIN4cuda3std3__45tupleIJNS0_6detail15normal_iteratorINS0_10device_ptrIjEEEENS0_17counting_iteratorIlNS0_11use_defaultESI_SI_EEEEEEEPNSB_IJjlEEESM_lNS1_9__extrema9arg_max_fIjlNSA_4lessIjEEEEEEJSL_SN_lSS_EEEvDpT0_)
        /*00c8*/ 	.word	0x0000001c


	//----- nvinfo : EIATTR_FRAME_SIZE
	.align		4
.L_78:
        /*00cc*/ 	.byte	0x04, 0x11
        /*00ce*/ 	.short	(.L_80 - .L_79)
	.align		4
.L_79:
        /*00d0*/ 	.word	index@(_ZN6thrust24THRUST_300001_SM_1000_NS8cuda_cub4core6detail13_kernel_agentINS1_8__reduce11ReduceAgentINS0_12zip_iteratorIN4cuda3std3__45tupleIJNS0_6detail15normal_iteratorINS0_10device_ptrIjEEEENS0_17counting_iteratorIlNS0_11use_defaultESI_SI_EEEEEEEPNSB_IJjlEEESM_lNS1_9__extrema9arg_max_fIjlNSA_4lessIjEEEEEEJSL_SN_lSS_EEEvDpT0_)
        /*00d4*/ 	.word	0x00000000


	//----- nvinfo : EIATTR_REGCOUNT
	.align		4
.L_80:
        /*00d8*/ 	.byte	0x04, 0x2f
        /*00da*/ 	.short	(.L_82 - .L_81)
	.align		4
.L_81:
        /*00dc*/ 	.word	index@(_ZN6thrust24THRUST_300001_SM_1000_NS8cuda_cub4core6detail13_kernel_agentINS1_8__reduce11ReduceAgentINS0_12zip_iteratorIN4cuda3std3__45tupleIJNS0_6detail15normal_iteratorINS0_10device_ptrIjEEEENS0_17counting_iteratorIlNS0_11use_defaultESI_SI_EEEEEEEPNSB_IJjlEEESM_lNS1_9__extrema9arg_max_fIjlNSA_4lessIjEEEEEEJSL_SN_lN3cub18CUB_300001_SM_100013GridEvenShareIlEENSV_9GridQueueIyEESS_EEEvDpT0_)
        /*00e0*/ 	.word	0x0000001e


	//----- nvinfo : EIATTR_FRAME_SIZE
	.align		4
.L_82:
        /*00e4*/ 	.byte	0x04, 0x11
        /*00e6*/ 	.short	(.L_84 - .L_83)
	.align		4
.L_83:
        /*00e8*/ 	.word	index@(_ZN6thrust24THRUST_300001_SM_1000_NS8cuda_cub4core6detail13_kernel_agentINS1_8__reduce11ReduceAgentINS0_12zip_iteratorIN4cuda3std3__45tupleIJNS0_6detail15normal_iteratorINS0_10device_ptrIjEEEENS0_17counting_iteratorIlNS0_11use_defaultESI_SI_EEEEEEEPNSB_IJjlEEESM_lNS1_9__extrema9arg_max_fIjlNSA_4lessIjEEEEEEJSL_SN_lN3cub18CUB_300001_SM_100013GridEvenShareIlEENSV_9GridQueueIyEESS_EEEvDpT0_)
        /*00ec*/ 	.word	0x00000000


	//----- nvinfo : EIATTR_REGCOUNT
	.align		4
.L_84:
        /*00f0*/ 	.byte	0x04, 0x2f
        /*00f2*/ 	.short	(.L_86 - .L_85)
	.align		4
.L_85:
        /*00f4*/ 	.word	index@(_ZN6thrust24THRUST_300001_SM_1000_NS8cuda_cub4core6detail13_kernel_agentINS1_8__reduce10DrainAgentIlEEJN3cub18CUB_300001_SM_10009GridQueueIyEElEEEvDpT0_)
        /*00f8*/ 	.word	0x00000008


	//----- nvinfo : EIATTR_FRAME_SIZE
	.align		4
.L_86:
        /*00fc*/ 	.byte	0x04, 0x11
        /*00fe*/ 	.short	(.L_88 - .L_87)
	.align		4
.L_87:
        /*0100*/ 	.word	index@(_ZN6thrust24THRUST_300001_SM_1000_NS8cuda_cub4core6detail13_kernel_agentINS1_8__reduce10DrainAgentIlEEJN3cub18CUB_300001_SM_10009GridQueueIyEElEEEvDpT0_)
        /*0104*/ 	.word	0x00000000


	//----- nvinfo : EIATTR_REGCOUNT
	.align		4
.L_88:
        /*0108*/ 	.byte	0x04, 0x2f
        /*010a*/ 	.short	(.L_90 - .L_89)
	.align		4
.L_89:
        /*010c*/ 	.word	index@(_ZN6thrust24THRUST_300001_SM_1000_NS8cuda_cub4core6detail13_kernel_agentINS1_8__reduce11ReduceAgentIPN4cuda3std3__45tupleIJjlEEESC_SB_lNS1_9__extrema9arg_max_fIjlNS9_4lessIjEEEEEEJSC_SC_iSH_EEEvDpT0_)
        /*0110*/ 	.word	0x00000020


	//----- nvinfo : EIATTR_FRAME_SIZE
	.align		4
.L_90:
        /*0114*/ 	.byte	0x04, 0x11
        /*0116*/ 	.short	(.L_92 - .L_91)
	.align		4
.L_91:
        /*0118*/ 	.word	index@(_ZN6thrust24THRUST_300001_SM_1000_NS8cuda_cub4core6detail13_kernel_agentINS1_8__reduce11ReduceAgentIPN4cuda3std3__45tupleIJjlEEESC_SB_lNS1_9__extrema9arg_max_fIjlNS9_4lessIjEEEEEEJSC_SC_iSH_EEEvDpT0_)
        /*011c*/ 	.word	0x00000000


	//----- nvinfo : EIATTR_REGCOUNT
	.align		4
.L_92:
        /*0120*/ 	.byte	0x04, 0x2f
        /*0122*/ 	.short	(.L_94 - .L_93)
	.align		4
.L_93:
        /*0124*/ 	.word	index@(_ZN3cub18CUB_300001_SM_10006detail11EmptyKernelIvEEvv)
        /*0128*/ 	.word	0x00000004


	//----- nvinfo : EIATTR_FRAME_SIZE
	.align		4
.L_94:
        /*012c*/ 	.byte	0x04, 0x11
        /*012e*/ 	.short	(.L_96 - .L_95)
	.align		4
.L_95:
        /*0130*/ 	.word	index@(_ZN3cub18CUB_300001_SM_10006detail11EmptyKernelIvEEvv)
        /*0134*/ 	.word	0x00000000


	//----- nvinfo : EIATTR_MIN_STACK_SIZE
	.align		4
.L_96:
        /*0138*/ 	.byte	0x04, 0x12
        /*013a*/ 	.short	(.L_98 - .L_97)
	.align		4
.L_97:
        /*013c*/ 	.word	index@(_ZN3cub18CUB_300001_SM_10006detail11EmptyKernelIvEEvv)
        /*0140*/ 	.word	0x00000000


	//----- nvinfo : EIATTR_MIN_STACK_SIZE
	.align		4
.L_98:
        /*0144*/ 	.byte	0x04, 0x12
        /*0146*/ 	.short	(.L_100 - .L_99)
	.align		4
.L_99:
        /*0148*/ 	.word	index@(_ZN6thrust24THRUST_300001_SM_1000_NS8cuda_cub4core6detail13_kernel_agentINS1_8__reduce11ReduceAgentIPN4cuda3std3__45tupleIJjlEEESC_SB_lNS1_9__extrema9arg_max_fIjlNS9_4lessIjEEEEEEJSC_SC_iSH_EEEvDpT0_)
        /*014c*/ 	.word	0x00000000


	//----- nvinfo : EIATTR_MIN_STACK_SIZE
	.align		4
.L_100:
        /*0150*/ 	.byte	0x04, 0x12
        /*0152*/ 	.short	(.L_102 - .L_101)
	.align		4
.L_101:
        /*0154*/ 	.word	index@(_ZN6thrust24THRUST_300001_SM_1000_NS8cuda_cub4core6detail13_kernel_agentINS1_8__reduce10DrainAgentIlEEJN3cub18CUB_300001_SM_10009GridQueueIyEElEEEvDpT0_)
        /*0158*/ 	.word	0x00000000


	//----- nvinfo : EIATTR_MIN_STACK_SIZE
	.align		4
.L_102:
        /*015c*/ 	.byte	0x04, 0x12
        /*015e*/ 	.short	(.L_104 - .L_103)
	.align		4
.L_103:
        /*0160*/ 	.word	index@(_ZN6thrust24THRUST_300001_SM_1000_NS8cuda_cub4core6detail13_kernel_agentINS1_8__reduce11ReduceAgentINS0_12zip_iteratorIN4cuda3std3__45tupleIJNS0_6detail15normal_iteratorINS0_10device_ptrIjEEEENS0_17counting_iteratorIlNS0_11use_defaultESI_SI_EEEEEEEPNSB_IJjlEEESM_lNS1_9__extrema9arg_max_fIjlNSA_4lessIjEEEEEEJSL_SN_lN3cub18CUB_300001_SM_100013GridEvenShareIlEENSV_9GridQueueIyEESS_EEEvDpT0_)
        /*0164*/ 	.word	0x00000000


	//----- nvinfo : EIATTR_MIN_STACK_SIZE
	.align		4
.L_104:
        /*0168*/ 	.byte	0x04, 0x12
        /*016a*/ 	.short	(.L_106 - .L_105)
	.align		4
.L_105:
        /*016c*/ 	.word	index@(_ZN6thrust24THRUST_300001_SM_1000_NS8cuda_cub4core6detail13_kernel_agentINS1_8__reduce11ReduceAgentINS0_12zip_iteratorIN4cuda3std3__45tupleIJNS0_6detail15normal_iteratorINS0_10device_ptrIjEEEENS0_17counting_iteratorIlNS0_11use_defaultESI_SI_EEEEEEEPNSB_IJjlEEESM_lNS1_9__extrema9arg_max_fIjlNSA_4lessIjEEEEEEJSL_SN_lSS_EEEvDpT0_)
        /*0170*/ 	.word	0x00000000


	//----- nvinfo : EIATTR_MIN_STACK_SIZE
	.align		4
.L_106:
        /*0174*/ 	.byte	0x04, 0x12
        /*0176*/ 	.short	(.L_108 - .L_107)
	.align		4
.L_107:
        /*0178*/ 	.word	index@(_ZN6thrust24THRUST_300001_SM_1000_NS8cuda_cub4core6detail13_kernel_agentINS1_8__reduce11ReduceAgentIPN4cuda3std3__45tupleIJjlEEESC_SB_iNS1_9__extrema9arg_max_fIjlNS9_4lessIjEEEEEEJSC_SC_iSH_EEEvDpT0_)
        /*017c*/ 	.word	0x00000000


	//----- nvinfo : EIATTR_MIN_STACK_SIZE
	.align		4
.L_108:
        /*0180*/ 	.byte	0x04, 0x12
        /*0182*/ 	.short	(.L_110 - .L_109)
	.align		4
.L_109:
        /*0184*/ 	.word	index@(_ZN6thrust24THRUST_300001_SM_1000_NS8cuda_cub4core6detail13_kernel_agentINS1_8__reduce10DrainAgentIiEEJN3cub18CUB_300001_SM_10009GridQueueIjEEiEEEvDpT0_)
        /*0188*/ 	.word	0x00000000


	//----- nvinfo : EIATTR_MIN_STACK_SIZE
	.align		4
.L_110:
        /*018c*/ 	.byte	0x04, 0x12
        /*018e*/ 	.short	(.L_112 - .L_111)
	.align		4
.L_111:
        /*0190*/ 	.word	index@(_ZN6thrust24THRUST_300001_SM_1000_NS8cuda_cub4core6detail13_kernel_agentINS1_8__reduce11ReduceAgentINS0_12zip_iteratorIN4cuda3std3__45tupleIJNS0_6detail15normal_iteratorINS0_10device_ptrIjEEEENS0_17counting_iteratorIlNS0_11use_defaultESI_SI_EEEEEEEPNSB_IJjlEEESM_iNS1_9__extrema9arg_max_fIjlNSA_4lessIjEEEEEEJSL_SN_iN3cub18CUB_300001_SM_100013GridEvenShareIiEENSV_9GridQueueIjEESS_EEEvDpT0_)
        /*0194*/ 	.word	0x00000000


	//----- nvinfo : EIATTR_MIN_STACK_SIZE
	.align		4
.L_112:
        /*0198*/ 	.byte	0x04, 0x12
        /*019a*/ 	.short	(.L_114 - .L_113)
	.align		4
.L_113:
        /*019c*/ 	.word	index@(_ZN6thrust24THRUST_300001_SM_1000_NS8cuda_cub4core6detail13_kernel_agentINS1_8__reduce11ReduceAgentINS0_12zip_iteratorIN4cuda3std3__45tupleIJNS0_6detail15normal_iteratorINS0_10device_ptrIjEEEENS0_17counting_iteratorIlNS0_11use_defaultESI_SI_EEEEEEEPNSB_IJjlEEESM_iNS1_9__extrema9arg_max_fIjlNSA_4lessIjEEEEEEJSL_SN_iSS_EEEvDpT0_)
        /*01a0*/ 	.word	0x00000000


	//----- nvinfo : EIATTR_MIN_STACK_SIZE
	.align		4
.L_114:
        /*01a4*/ 	.byte	0x04, 0x12
        /*01a6*/ 	.short	(.L_116 - .L_115)
	.align		4
.L_115:
        /*01a8*/ 	.word	index@(_Z6warmupPj)
        /*01ac*/ 	.word	0x00000000


	//----- nvinfo : EIATTR_MIN_STACK_SIZE
	.align		4
.L_116:
        /*01b0*/ 	.byte	0x04, 0x12
        /*01b2*/ 	.short	(.L_118 - .L_117)
	.align		4
.L_117:
        /*01b4*/ 	.word	index@(_Z28biggest_number_fewer_threadsPjS_)
        /*01b8*/ 	.word	0x00000000


	//----- nvinfo : EIATTR_MIN_STACK_SIZE
	.align		4
.L_118:
        /*01bc*/ 	.byte	0x04, 0x12
        /*01be*/ 	.short	(.L_120 - .L_119)
	.align		4
.L_119:
        /*01c0*/ 	.word	index@(_Z17biggest_number_SMPjS_)
        /*01c4*/ 	.word	0x00000000


	//----- nvinfo : EIATTR_MIN_STACK_SIZE
	.align		4
.L_120:
        /*01c8*/ 	.byte	0x04, 0x12
        /*01ca*/ 	.short	(.L_122 - .L_121)
	.align		4
.L_121:
        /*01cc*/ 	.word	index@(_Z14biggest_numberPjS_)
        /*01d0*/ 	.word	0x00000000
.L_122:


//--------------------- .nv.compat                --------------------------
	.section	.nv.compat,"",@"SHT_CUDA_COMPAT_INFO"
	.align	4
        /*0000*/ 	.byte	0x02, 0x09, 0x00, 0x00, 0x02, 0x02, 0x01, 0x00, 0x02, 0x05, 0x05, 0x00, 0x03, 0x07, 0x01, 0x01
        /*0010*/ 	.byte	0x02, 0x03, 0x00, 0x00, 0x02, 0x06, 0x01, 0x00, 0x04, 0x0b, 0x08, 0x00, 0x09, 0x00, 0x00, 0x00
        /*0020*/ 	.byte	0x00, 0x00, 0x00, 0x00


//--------------------- .nv.info._ZN3cub18CUB_300001_SM_10006detail11EmptyKernelIvEEvv --------------------------
	.section	.nv.info._ZN3cub18CUB_300001_SM_10006detail11EmptyKernelIvEEvv,"",@"SHT_CUDA_INFO"
	.sectionflags	@""
	.align	4


	//----- nvinfo : EIATTR_CUDA_API_VERSION
	.align		4
        /*0000*/ 	.byte	0x04, 0x37
        /*0002*/ 	.short	(.L_124 - .L_123)
.L_123:
        /*0004*/ 	.word	0x00000082


	//----- nvinfo : EIATTR_SPARSE_MMA_MASK
	.align		4
.L_124:
        /*0008*/ 	.byte	0x03, 0x50
        /*000a*/ 	.short	0x0000


	//----- nvinfo : EIATTR_MAXREG_COUNT
	.align		4
        /*000c*/ 	.byte	0x03, 0x1b
        /*000e*/ 	.short	0x00ff


	//----- nvinfo : EIATTR_MERCURY_ISA_VERSION
	.align		4
        /*0010*/ 	.byte	0x03, 0x5f
        /*0012*/ 	.short	0x0101


	//----- nvinfo : EIATTR_VRC_CTA_INIT_COUNT
	.align		4
        /*0014*/ 	.byte	0x02, 0x4a
	.zero		1
	.zero		1


	//----- nvinfo : EIATTR_EXIT_INSTR_OFFSETS
	.align		4
        /*0018*/ 	.byte	0x04, 0x1c
        /*001a*/ 	.short	(.L_126 - .L_125)


	//   ....[0]....
.L_125:
        /*001c*/ 	.word	0x00000010


	//----- nvinfo : EIATTR_SW_WAR
	.align		4
.L_126:
        /*0020*/ 	.byte	0x04, 0x36
        /*0022*/ 	.short	(.L_128 - .L_127)
.L_127:
        /*0024*/ 	.word	0x00000008
.L_128:


//--------------------- .nv.info._ZN6thrust24THRUST_300001_SM_1000_NS8cuda_cub4core6detail13_kernel_agentINS1_8__reduce11ReduceAgentIPN4cuda3std3__45tupleIJjlEEESC_SB_lNS1_9__extrema9arg_max_fIjlNS9_4lessIjEEEEEEJSC_SC_iSH_EEEvDpT0_ --------------------------
	.section	.nv.info._ZN6thrust24THRUST_300001_SM_1000_NS8cuda_cub4core6detail13_kernel_agentINS1_8__reduce11ReduceAgentIPN4cuda3std3__45tupleIJjlEEESC_SB_lNS1_9__extrema9arg_max_fIjlNS9_4lessIjEEEEEEJSC_SC_iSH_EEEvDpT0_,"",@"SHT_CUDA_INFO"
	.sectionflags	@""
	.align	4


	//----- nvinfo : EIATTR_CUDA_API_VERSION
	.align		4
        /*0000*/ 	.byte	0x04, 0x37
        /*0002*/ 	.short	(.L_130 - .L_129)
.L_129:
        /*0004*/ 	.word	0x00000082


	//----- nvinfo : EIATTR_KPARAM_INFO
	.align		4
.L_130:
        /*0008*/ 	.byte	0x04, 0x17
        /*000a*/ 	.short	(.L_132 - .L_131)
.L_131:
        /*000c*/ 	.word	0x00000000
        /*0010*/ 	.short	0x0003
        /*0012*/ 	.short	0x0014
        /*0014*/ 	.byte	0x00, 0xf0, 0x05, 0x00


	//----- nvinfo : EIATTR_KPARAM_INFO
	.align		4
.L_132:
        /*0018*/ 	.byte	0x04, 0x17
        /*001a*/ 	.short	(.L_134 - .L_133)
.L_133:
        /*001c*/ 	.word	0x00000000
        /*0020*/ 	.short	0x0002
        /*0022*/ 	.short	0x0010
        /*0024*/ 	.byte	0x00, 0xf0, 0x11, 0x00


	//----- nvinfo : EIATTR_KPARAM_INFO
	.align		4
.L_134:
        /*0028*/ 	.byte	0x04, 0x17
        /*002a*/ 	.short	(.L_136 - .L_135)
.L_135:
        /*002c*/ 	.word	0x00000000
        /*0030*/ 	.short	0x0001
        /*0032*/ 	.short	0x0008
        /*0034*/ 	.byte	0x00, 0xf5, 0x21, 0x00


	//----- nvinfo : EIATTR_KPARAM_INFO
	.align		4
.L_136:
        /*0038*/ 	.byte	0x04, 0x17
        /*003a*/ 	.short	(.L_138 - .L_137)
.L_137:
        /*003c*/ 	.word	0x00000000
        /*0040*/ 	.short	0x0000
        /*0042*/ 	.short	0x0000
        /*0044*/ 	.byte	0x00, 0xf5, 0x21, 0x00


	//----- nvinfo : EIATTR_SPARSE_MMA_MASK
	.align		4
.L_138:
        /*0048*/ 	.byte	0x03, 0x50
        /*004a*/ 	.short	0x0000


	//----- nvinfo : EIATTR_MAXREG_COUNT
	.align		4
        /*004c*/ 	.byte	0x03, 0x1b
        /*004e*/ 	.short	0x00ff


	//----- nvinfo : EIATTR_NUM_BARRIERS
	.align		4
        /*0050*/ 	.byte	0x02, 0x4c
        /*0052*/ 	.byte	0x01
	.zero		1


	//----- nvinfo : EIATTR_MERCURY_ISA_VERSION
	.align		4
        /*0054*/ 	.byte	0x03, 0x5f
        /*0056*/ 	.short	0x0101


	//----- nvinfo : EIATTR_COOP_GROUP_MASK_REGIDS
	.align		4
        /*0058*/ 	.byte	0x04, 0x29
        /*005a*/ 	.short	(.L_140 - .L_139)


	//   ....[0]....
.L_139:
        /*005c*/ 	.word	0xffffffff


	//   ....[1]....
        /*0060*/ 	.word	0xffffffff


	//   ....[2]....
        /*0064*/ 	.word	0xffffffff


	//   ....[3]....
        /*0068*/ 	.word	0xffffffff


	//   ....[4]....
        /*006c*/ 	.word	0xffffffff


	//   ....[5]....
        /*0070*/ 	.word	0xffffffff


	//   ....[6]....
        /*0074*/ 	.word	0xffffffff


	//   ....[7]....
        /*0078*/ 	.word	0xffffffff


	//   ....[8]....
        /*007c*/ 	.word	0xffffffff


	//   ....[9]....
        /*0080*/ 	.word	0xffffffff


	//   ....[10]....
        /*0084*/ 	.word	0xffffffff


	//   ....[11]....
        /*0088*/ 	.word	0xffffffff


	//   ....[12]....
        /*008c*/ 	.word	0xffffffff


	//   ....[13]....
        /*0090*/ 	.word	0xffffffff


	//   ....[14]....
        /*0094*/ 	.word	0xffffffff


	//   ....[15]....
        /*0098*/ 	.word	0xffffffff


	//   ....[16]....
        /*009c*/ 	.word	0xffffffff


	//   ....[17]....
        /*00a0*/ 	.word	0xffffffff


	//   ....[18]....
        /*00a4*/ 	.word	0xffffffff


	//   ....[19]....
        /*00a8*/ 	.word	0xffffffff


	//   ....[20]....
        /*00ac*/ 	.word	0xffffffff


	//   ....[21]....
        /*00b0*/ 	.word	0xffffffff


	//   ....[22]....
        /*00b4*/ 	.word	0xffffffff


	//   ....[23]....
        /*00b8*/ 	.word	0xffffffff


	//   ....[24]....
        /*00bc*/ 	.word	0xffffffff


	//   ....[25]....
        /*00c0*/ 	.word	0xffffffff


	//   ....[26]....
        /*00c4*/ 	.word	0xffffffff


	//   ....[27]....
        /*00c8*/ 	.word	0xffffffff


	//   ....[28]....
        /*00cc*/ 	.word	0xffffffff


	//   ....[29]....
        /*00d0*/ 	.word	0xffffffff


	//   ....[30]....
        /*00d4*/ 	.word	0xffffffff


	//   ....[31]....
        /*00d8*/ 	.word	0xffffffff


	//   ....[32]....
        /*00dc*/ 	.word	0xffffffff


	//   ....[33]....
        /*00e0*/ 	.word	0xffffffff


	//   ....[34]....
        /*00e4*/ 	.word	0xffffffff


	//   ....[35]....
        /*00e8*/ 	.word	0xffffffff


	//   ....[36]....
        /*00ec*/ 	.word	0xffffffff


	//   ....[37]....
        /*00f0*/ 	.word	0xffffffff


	//   ....[38]....
        /*00f4*/ 	.word	0xffffffff


	//   ....[39]....
        /*00f8*/ 	.word	0xffffffff


	//   ....[40]....
        /*00fc*/ 	.word	0xffffffff


	//   ....[41]....
        /*0100*/ 	.word	0xffffffff


	//   ....[42]....
        /*0104*/ 	.word	0xffffffff


	//   ....[43]....
        /*0108*/ 	.word	0xffffffff


	//   ....[44]....
        /*010c*/ 	.word	0xffffffff


	//----- nvinfo : EIATTR_COOP_GROUP_INSTR_OFFSETS
	.align		4
.L_140:
        /*0110*/ 	.byte	0x04, 0x28
        /*0112*/ 	.short	(.L_142 - .L_141)


	//   ....[0]....
.L_141:
        /*0114*/ 	.word	0x00000a60


	//   ....[1]....
        /*0118*/ 	.word	0x00000a90


	//   ....[2]....
        /*011c*/ 	.word	0x00000aa0


	//   ....[3]....
        /*0120*/ 	.word	0x00000c00


	//   ....[4]....
        /*0124*/ 	.word	0x00000c40


	//   ....[5]....
        /*0128*/ 	.word	0x00000c80


	//   ....[6]....
        /*012c*/ 	.word	0x00000dc0


	//   ....[7]....
        /*0130*/ 	.word	0x00000df0


	//   ....[8]....
        /*0134*/ 	.word	0x00000e20


	//   ....[9]....
        /*0138*/ 	.word	0x00000f50


	//   ....[10]....
        /*013c*/ 	.word	0x00000f80


	//   ....[11]....
        /*0140*/ 	.word	0x00000fb0


	//   ....[12]....
        /*0144*/ 	.word	0x000010e0


	//   ....[13]....
        /*0148*/ 	.word	0x00001110


	//   ....[14]....
        /*014c*/ 	.word	0x00001140


	//   ....[15]....
        /*0150*/ 	.word	0x00001d00


	//   ....[16]....
        /*0154*/ 	.word	0x00001d10


	//   ....[17]....
        /*0158*/ 	.word	0x00001d20


	//   ....[18]....
        /*015c*/ 	.word	0x00001ef0


	//   ....[19]....
        /*0160*/ 	.word	0x00001f30


	//   ....[20]....
        /*0164*/ 	.word	0x00001f60


	//   ....[21]....
        /*0168*/ 	.word	0x00002090


	//   ....[22]....
        /*016c*/ 	.word	0x000020c0


	//   ....[23]....
        /*0170*/ 	.word	0x000020f0


	//   ....[24]....
        /*0174*/ 	.word	0x00002220


	//   ....[25]....
        /*0178*/ 	.word	0x00002250


	//   ....[26]....
        /*017c*/ 	.word	0x00002280


	//   ....[27]....
        /*0180*/ 	.word	0x000023b0


	//   ....[28]....
        /*0184*/ 	.word	0x000023e0


	//   ....[29]....
        /*0188*/ 	.word	0x00002410


	//   ....[30]....
        /*018c*/ 	.word	0x00004a60


	//   ....[31]....
        /*0190*/ 	.word	0x00004a80


	//   ....[32]....
        /*0194*/ 	.word	0x00004a90


	//   ....[33]....
        /*0198*/ 	.word	0x00004c30


	//   ....[34]....
        /*019c*/ 	.word	0x00004c60


	//   ....[35]....
        /*01a0*/ 	.word	0x00004c90


	//   ....[36]....
        /*01a4*/ 	.word	0x00004dc0


	//   ....[37]....
        /*01a8*/ 	.word	0x00004df0


	//   ....[38]....
        /*01ac*/ 	.word	0x00004e20


	//   ....[39]....
        /*01b0*/ 	.word	0x00004f50


	//   ....[40]....
        /*01b4*/ 	.word	0x00004f80


	//   ....[41]....
        /*01b8*/ 	.word	0x00004fb0


	//   ....[42]....
        /*01bc*/ 	.word	0x000050e0


	//   ....[43]....
        /*01c0*/ 	.word	0x00005110


	//   ....[44]....
        /*01c4*/ 	.word	0x00005140


	//----- nvinfo : EIATTR_VRC_CTA_INIT_COUNT
	.align		4
.L_142:
        /*01c8*/ 	.byte	0x02, 0x4a
	.zero		1
	.zero		1


	//----- nvinfo : EIATTR_EXIT_INSTR_OFFSETS
	.align		4
        /*01cc*/ 	.byte	0x04, 0x1c
        /*01ce*/ 	.short	(.L_144 - .L_143)


	//   ....[0]....
.L_143:
        /*01d0*/ 	.word	0x00000030


	//   ....[1]....
        /*01d4*/ 	.word	0x00005c50


	//   ....[2]....
        /*01d8*/ 	.word	0x00005cc0


	//----- nvinfo : EIATTR_MAX_THREADS
	.align		4
.L_144:
        /*01dc*/ 	.byte	0x04, 0x05
        /*01de*/ 	.short	(.L_146 - .L_145)
.L_145:
        /*01e0*/ 	.word	0x00000100
        /*01e4*/ 	.word	0x00000001
        /*01e8*/ 	.word	0x00000001


	//----- nvinfo : EIATTR_CRS_STACK_SIZE
	.align		4
.L_146:
        /*01ec*/ 	.byte	0x04, 0x1e
        /*01ee*/ 	.short	(.L_148 - .L_147)
.L_147:
        /*01f0*/ 	.word	0x00000000


	//----- nvinfo : EIATTR_CBANK_PARAM_SIZE
	.align		4
.L_148:
        /*01f4*/ 	.byte	0x03, 0x19
        /*01f6*/ 	.short	0x0015


	//----- nvinfo : EIATTR_PARAM_CBANK
	.align		4
        /*01f8*/ 	.byte	0x04, 0x0a
        /*01fa*/ 	.short	(.L_150 - .L_149)
	.align		4
.L_149:
        /*01fc*/ 	.word	index@(.nv.constant0._ZN6thrust24THRUST_300001_SM_1000_NS8cuda_cub4core6detail13_kernel_agentINS1_8__reduce11ReduceAgentIPN4cuda3std3__45tupleIJjlEEESC_SB_lNS1_9__extrema9arg_max_fIjlNS9_4lessIjEEEEEEJSC_SC_iSH_EEEvDpT0_)
        /*0200*/ 	.short	0x0380
        /*0202*/ 	.short	0x0015


	//----- nvinfo : EIATTR_SW_WAR
	.align		4
.L_150:
        /*0204*/ 	.byte	0x04, 0x36
        /*0206*/ 	.short	(.L_152 - .L_151)
.L_151:
        /*0208*/ 	.word	0x00000008
.L_152:


//--------------------- .nv.info._ZN6thrust24THRUST_300001_SM_1000_NS8cuda_cub4core6detail13_kernel_agentINS1_8__reduce10DrainAgentIlEEJN3cub18CUB_300001_SM_10009GridQueueIyEElEEEvDpT0_ --------------------------
	.section	.nv.info._ZN6thrust24THRUST_300001_SM_1000_NS8cuda_cub4core6detail13_kernel_agentINS1_8__reduce10DrainAgentIlEEJN3cub18CUB_300001_SM_10009GridQueueIyEElEEEvDpT0_,"",@"SHT_CUDA_INFO"
	.sectionflags	@""
	.align	4


	//----- nvinfo : EIATTR_CUDA_API_VERSION
	.align		4
        /*0000*/ 	.byte	0x04, 0x37
        /*0002*/ 	.short	(.L_154 - .L_153)
.L_153:
        /*0004*/ 	.word	0x00000082


	//----- nvinfo : EIATTR_KPARAM_INFO
	.align		4
.L_154:
        /*0008*/ 	.byte	0x04, 0x17
        /*000a*/ 	.short	(.L_156 - .L_155)
.L_155:
        /*000c*/ 	.word	0x00000000
        /*0010*/ 	.short	0x0001
        /*0012*/ 	.short	0x0008
        /*0014*/ 	.byte	0x00, 0xf0, 0x21, 0x00


	//----- nvinfo : EIATTR_KPARAM_INFO
	.align		4
.L_156:
        /*0018*/ 	.byte	0x04, 0x17
        /*001a*/ 	.short	(.L_158 - .L_157)
.L_157:
        /*001c*/ 	.word	0x00000000
        /*0020*/ 	.short	0x0000
        /*0022*/ 	.short	0x0000
        /*0024*/ 	.byte	0x00, 0xf0, 0x21, 0x00


	//----- nvinfo : EIATTR_SPARSE_MMA_MASK
	.align		4
.L_158:
        /*0028*/ 	.byte	0x03, 0x50
        /*002a*/ 	.short	0x0000


	//----- nvinfo : EIATTR_MAXREG_COUNT
	.align		4
        /*002c*/ 	.byte	0x03, 0x1b
        /*002e*/ 	.short	0x00ff


	//----- nvinfo : EIATTR_MERCURY_ISA_VERSION
	.align		4
        /*0030*/ 	.byte	0x03, 0x5f
        /*0032*/ 	.short	0x0101


	//----- nvinfo : EIATTR_VRC_CTA_INIT_COUNT
	.align		4
        /*0034*/ 	.byte	0x02, 0x4a
	.zero		1
	.zero		1


	//----- nvinfo : EIATTR_EXIT_INSTR_OFFSETS
	.align		4
        /*0038*/ 	.byte	0x04, 0x1c
        /*003a*/ 	.short	(.L_160 - .L_159)


	//   ....[0]....
.L_159:
        /*003c*/ 	.word	0x00000060


	//----- nvinfo : EIATTR_MAX_THREADS
	.align		4
.L_160:
        /*0040*/ 	.byte	0x04, 0x05
        /*0042*/ 	.short	(.L_162 - .L_161)
.L_161:
        /*0044*/ 	.word	0x00000001
        /*0048*/ 	.word	0x00000001
        /*004c*/ 	.word	0x00000001


	//----- nvinfo : EIATTR_CBANK_PARAM_SIZE
	.align		4
.L_162:
        /*0050*/ 	.byte	0x03, 0x19
        /*0052*/ 	.short	0x0010


	//----- nvinfo : EIATTR_PARAM_CBANK
	.align		4
        /*0054*/ 	.byte	0x04, 0x0a
        /*0056*/ 	.short	(.L_164 - .L_163)
	.align		4
.L_163:
        /*0058*/ 	.word	index@(.nv.constant0._ZN6thrust24THRUST_300001_SM_1000_NS8cuda_cub4core6detail13_kernel_agentINS1_8__reduce10DrainAgentIlEEJN3cub18CUB_300001_SM_10009GridQueueIyEElEEEvDpT0_)
        /*005c*/ 	.short	0x0380
        /*005e*/ 	.short	0x0010


	//----- nvinfo : EIATTR_SW_WAR
	.align		4
.L_164:
        /*0060*/ 	.byte	0x04, 0x36
        /*0062*/ 	.short	(.L_166 - .L_165)
.L_165:
        /*0064*/ 	.word	0x00000008
.L_166:


//--------------------- .nv.info._ZN6thrust24THRUST_300001_SM_1000_NS8cuda_cub4core6detail13_kernel_agentINS1_8__reduce11ReduceAgentINS0_12zip_iteratorIN4cuda3std3__45tupleIJNS0_6detail15normal_iteratorINS0_10device_ptrIjEEEENS0_17counting_iteratorIlNS0_11use_defaultESI_SI_EEEEEEEPNSB_IJjlEEESM_lNS1_9__extrema9arg_max_fIjlNSA_4lessIjEEEEEEJSL_SN_lN3cub18CUB_300001_SM_100013GridEvenShareIlEENSV_9GridQueueIyEESS_EEEvDpT0_ --------------------------
	.section	.nv.info._ZN6thrust24THRUST_300001_SM_1000_NS8cuda_cub4core6detail13_kernel_agentINS1_8__reduce11ReduceAgentINS0_12zip_iteratorIN4cuda3std3__45tupleIJNS0_6detail15normal_iteratorINS0_10device_ptrIjEEEENS0_17counting_iteratorIlNS0_11use_defaultESI_SI_EEEEEEEPNSB_IJjlEEESM_lNS1_9__extrema9arg_max_fIjlNSA_4lessIjEEEEEEJSL_SN_lN3cub18CUB_300001_SM_100013GridEvenShareIlEENSV_9GridQueueIyEESS_EEEvDpT0_,"",@"SHT_CUDA_INFO"
	.sectionflags	@""
	.align	4


	//----- nvinfo : EIATTR_CUDA_API_VERSION
	.align		4
        /*0000*/ 	.byte	0x04, 0x37
        /*0002*/ 	.short	(.L_168 - .L_167)
.L_167:
        /*0004*/ 	.word	0x00000082


	//----- nvinfo : EIATTR_KPARAM_INFO
	.align		4
.L_168:
        /*0008*/ 	.byte	0x04, 0x17
        /*000a*/ 	.short	(.L_170 - .L_169)
.L_169:
        /*000c*/ 	.word	0x00000000
        /*0010*/ 	.short	0x0005
        /*0012*/ 	.short	0x0070
        /*0014*/ 	.byte	0x00, 0xf0, 0x05, 0x00


	//----- nvinfo : EIATTR_KPARAM_INFO
	.align		4
.L_170:
        /*0018*/ 	.byte	0x04, 0x17
        /*001a*/ 	.short	(.L_172 - .L_171)
.L_171:
        /*001c*/ 	.word	0x00000000
        /*0020*/ 	.short	0x0004
        /*0022*/ 	.short	0x0068
        /*0024*/ 	.byte	0x00, 0xf0, 0x21, 0x00


	//----- nvinfo : EIATTR_KPARAM_INFO
	.align		4
.L_172:
        /*0028*/ 	.byte	0x04, 0x17
        /*002a*/ 	.short	(.L_174 - .L_173)
.L_173:
        /*002c*/ 	.word	0x00000000
        /*0030*/ 	.short	0x0003
        /*0032*/ 	.short	0x0020
        /*0034*/ 	.byte	0x00, 0xf0, 0x21, 0x01


	//----- nvinfo : EIATTR_KPARAM_INFO
	.align		4
.L_174:
        /*0038*/ 	.byte	0x04, 0x17
        /*003a*/ 	.short	(.L_176 - .L_175)
.L_175:
        /*003c*/ 	.word	0x00000000
        /*0040*/ 	.short	0x0002
        /*0042*/ 	.short	0x0018
        /*0044*/ 	.byte	0x00, 0xf0, 0x21, 0x00


	//----- nvinfo : EIATTR_KPARAM_INFO
	.align		4
.L_176:
        /*0048*/ 	.byte	0x04, 0x17
        /*004a*/ 	.short	(.L_178 - .L_177)
.L_177:
        /*004c*/ 	.word	0x00000000
        /*0050*/ 	.short	0x0001
        /*0052*/ 	.short	0x0010
        /*0054*/ 	.byte	0x00, 0xf5, 0x21, 0x00


	//----- nvinfo : EIATTR_KPARAM_INFO
	.align		4
.L_178:
        /*0058*/ 	.byte	0x04, 0x17
        /*005a*/ 	.short	(.L_180 - .L_179)
.L_179:
        /*005c*/ 	.word	0x00000000
        /*0060*/ 	.short	0x0000
        /*0062*/ 	.short	0x0000
        /*0064*/ 	.byte	0x00, 0xf0, 0x41, 0x00


	//----- nvinfo : EIATTR_SPARSE_MMA_MASK
	.align		4
.L_180:
        /*0068*/ 	.byte	0x03, 0x50
        /*006a*/ 	.short	0x0000


	//----- nvinfo : EIATTR_MAXREG_COUNT
	.align		4
        /*006c*/ 	.byte	0x03, 0x1b
        /*006e*/ 	.short	0x00ff


	//----- nvinfo : EIATTR_NUM_BARRIERS
	.align		4
        /*0070*/ 	.byte	0x02, 0x4c
        /*0072*/ 	.byte	0x01
	.zero		1


	//----- nvinfo : EIATTR_MERCURY_ISA_VERSION
	.align		4
        /*0074*/ 	.byte	0x03, 0x5f
        /*0076*/ 	.short	0x0101


	//----- nvinfo : EIATTR_COOP_GROUP_MASK_REGIDS
	.align		4
        /*0078*/ 	.byte	0x04, 0x29
        /*007a*/ 	.short	(.L_182 - .L_181)


	//   ....[0]....
.L_181:
        /*007c*/ 	.word	0xffffffff


	//   ....[1]....
        /*0080*/ 	.word	0xffffffff


	//   ....[2]....
        /*0084*/ 	.word	0xffffffff


	//   ....[3]....
        /*0088*/ 	.word	0xffffffff


	//   ....[4]....
        /*008c*/ 	.word	0xffffffff


	//   ....[5]....
        /*0090*/ 	.word	0xffffffff


	//   ....[6]....
        /*0094*/ 	.word	0xffffffff


	//   ....[7]....
        /*0098*/ 	.word	0xffffffff


	//   ....[8]....
        /*009c*/ 	.word	0xffffffff


	//   ....[9]....
        /*00a0*/ 	.word	0xffffffff


	//   ....[10]....
        /*00a4*/ 	.word	0xffffffff


	//   ....[11]....
        /*00a8*/ 	.word	0xffffffff


	//   ....[12]....
        /*00ac*/ 	.word	0xffffffff


	//   ....[13]....
        /*00b0*/ 	.word	0xffffffff


	//   ....[14]....
        /*00b4*/ 	.word	0xffffffff


	//   ....[15]....
        /*00b8*/ 	.word	0xffffffff


	//   ....[16]....
        /*00bc*/ 	.word	0xffffffff


	//   ....[17]....
        /*00c0*/ 	.word	0xffffffff


	//   ....[18]....
        /*00c4*/ 	.word	0xffffffff


	//   ....[19]....
        /*00c8*/ 	.word	0xffffffff


	//   ....[20]....
        /*00cc*/ 	.word	0xffffffff


	//   ....[21]....
        /*00d0*/ 	.word	0xffffffff


	//   ....[22]....
        /*00d4*/ 	.word	0xffffffff


	//   ....[23]....
        /*00d8*/ 	.word	0xffffffff


	//   ....[24]....
        /*00dc*/ 	.word	0xffffffff


	//   ....[25]....
        /*00e0*/ 	.word	0xffffffff


	//   ....[26]....
        /*00e4*/ 	.word	0xffffffff


	//   ....[27]....
        /*00e8*/ 	.word	0xffffffff


	//   ....[28]....
        /*00ec*/ 	.word	0xffffffff


	//   ....[29]....
        /*00f0*/ 	.word	0xffffffff


	//   ....[30]....
        /*00f4*/ 	.word	0xffffffff


	//   ....[31]....
        /*00f8*/ 	.word	0xffffffff


	//   ....[32]....
        /*00fc*/ 	.word	0xffffffff


	//   ....[33]....
        /*0100*/ 	.word	0xffffffff


	//   ....[34]....
        /*0104*/ 	.word	0xffffffff


	//   ....[35]....
        /*0108*/ 	.word	0xffffffff


	//   ....[36]....
        /*010c*/ 	.word	0xffffffff


	//   ....[37]....
        /*0110*/ 	.word	0xffffffff


	//   ....[38]....
        /*0114*/ 	.word	0xffffffff


	//   ....[39]....
        /*0118*/ 	.word	0xffffffff


	//   ....[40]....
        /*011c*/ 	.word	0xffffffff


	//   ....[41]....
        /*0120*/ 	.word	0xffffffff


	//   ....[42]....
        /*0124*/ 	.word	0xffffffff


	//   ....[43]....
        /*0128*/ 	.word	0xffffffff


	//   ....[44]....
        /*012c*/ 	.word	0xffffffff


	//----- nvinfo : EIATTR_COOP_GROUP_INSTR_OFFSETS
	.align		4
.L_182:
        /*0130*/ 	.byte	0x04, 0x28
        /*0132*/ 	.short	(.L_184 - .L_183)


	//   ....[0]....
.L_183:
        /*0134*/ 	.word	0x00000c20


	//   ....[1]....
        /*0138*/ 	.word	0x00000c50


	//   ....[2]....
        /*013c*/ 	.word	0x00000c60


	//   ....[3]....
        /*0140*/ 	.word	0x00000dc0


	//   ....[4]....
        /*0144*/ 	.word	0x00000e00


	//   ....[5]....
        /*0148*/ 	.word	0x00000e40


	//   ....[6]....
        /*014c*/ 	.word	0x00000f80


	//   ....[7]....
        /*0150*/ 	.word	0x00000fb0


	//   ....[8]....
        /*0154*/ 	.word	0x00000fe0


	//   ....[9]....
        /*0158*/ 	.word	0x00001110


	//   ....[10]....
        /*015c*/ 	.word	0x00001140


	//   ....[11]....
        /*0160*/ 	.word	0x00001170


	//   ....[12]....
        /*0164*/ 	.word	0x000012a0


	//   ....[13]....
        /*0168*/ 	.word	0x000012d0


	//   ....[14]....
        /*016c*/ 	.word	0x00001300


	//   ....[15]....
        /*0170*/ 	.word	0x00001eb0


	//   ....[16]....
        /*0174*/ 	.word	0x00001ec0


	//   ....[17]....
        /*0178*/ 	.word	0x00001f40


	//   ....[18]....
        /*017c*/ 	.word	0x000020c0


	//   ....[19]....
        /*0180*/ 	.word	0x000020f0


	//   ....[20]....
        /*0184*/ 	.word	0x00002120


	//   ....[21]....
        /*0188*/ 	.word	0x00002250


	//   ....[22]....
        /*018c*/ 	.word	0x00002280


	//   ....[23]....
        /*0190*/ 	.word	0x000022b0


	//   ....[24]....
        /*0194*/ 	.word	0x000023e0


	//   ....[25]....
        /*0198*/ 	.word	0x00002410


	//   ....[26]....
        /*019c*/ 	.word	0x00002440


	//   ....[27]....
        /*01a0*/ 	.word	0x00002570


	//   ....[28]....
        /*01a4*/ 	.word	0x000025a0


	//   ....[29]....
        /*01a8*/ 	.word	0x000025d0


	//   ....[30]....
        /*01ac*/ 	.word	0x000048a0


	//   ....[31]....
        /*01b0*/ 	.word	0x000048c0


	//   ....[32]....
        /*01b4*/ 	.word	0x000048d0


	//   ....[33]....
        /*01b8*/ 	.word	0x00004a70


	//   ....[34]....
        /*01bc*/ 	.word	0x00004aa0


	//   ....[35]....
        /*01c0*/ 	.word	0x00004ad0


	//   ....[36]....
        /*01c4*/ 	.word	0x00004c00


	//   ....[37]....
        /*01c8*/ 	.word	0x00004c30


	//   ....[38]....
        /*01cc*/ 	.word	0x00004c60


	//   ....[39]....
        /*01d0*/ 	.word	0x00004d90


	//   ....[40]....
        /*01d4*/ 	.word	0x00004dc0


	//   ....[41]....
        /*01d8*/ 	.word	0x00004df0


	//   ....[42]....
        /*01dc*/ 	.word	0x00004f20


	//   ....[43]....
        /*01e0*/ 	.word	0x00004f50


	//   ....[44]....
        /*01e4*/ 	.word	0x00004f80


	//----- nvinfo : EIATTR_VRC_CTA_INIT_COUNT
	.align		4
.L_184:
        /*01e8*/ 	.byte	0x02, 0x4a
	.zero		1
	.zero		1


	//----- nvinfo : EIATTR_EXIT_INSTR_OFFSETS
	.align		4
        /*01ec*/ 	.byte	0x04, 0x1c
        /*01ee*/ 	.short	(.L_186 - .L_185)


	//   ....[0]....
.L_185:
        /*01f0*/ 	.word	0x00005a90


	//   ....[1]....
        /*01f4*/ 	.word	0x00005b00


	//----- nvinfo : EIATTR_MAX_THREADS
	.align		4
.L_186:
        /*01f8*/ 	.byte	0x04, 0x05
        /*01fa*/ 	.short	(.L_188 - .L_187)
.L_187:
        /*01fc*/ 	.word	0x00000100
        /*0200*/ 	.word	0x00000001
        /*0204*/ 	.word	0x00000001


	//----- nvinfo : EIATTR_CRS_STACK_SIZE
	.align		4
.L_188:
        /*0208*/ 	.byte	0x04, 0x1e
        /*020a*/ 	.short	(.L_190 - .L_189)
.L_189:
        /*020c*/ 	.word	0x00000000


	//----- nvinfo : EIATTR_CBANK_PARAM_SIZE
	.align		4
.L_190:
        /*0210*/ 	.byte	0x03, 0x19
        /*0212*/ 	.short	0x0071


	//----- nvinfo : EIATTR_PARAM_CBANK
	.align		4
        /*0214*/ 	.byte	0x04, 0x0a
        /*0216*/ 	.short	(.L_192 - .L_191)
	.align		4
.L_191:
        /*0218*/ 	.word	index@(.nv.constant0._ZN6thrust24THRUST_300001_SM_1000_NS8cuda_cub4core6detail13_kernel_agentINS1_8__reduce11ReduceAgentINS0_12zip_iteratorIN4cuda3std3__45tupleIJNS0_6detail15normal_iteratorINS0_10device_ptrIjEEEENS0_17counting_iteratorIlNS0_11use_defaultESI_SI_EEEEEEEPNSB_IJjlEEESM_lNS1_9__extrema9arg_max_fIjlNSA_4lessIjEEEEEEJSL_SN_lN3cub18CUB_300001_SM_100013GridEvenShareIlEENSV_9GridQueueIyEESS_EEEvDpT0_)
        /*021c*/ 	.short	0x0380
        /*021e*/ 	.short	0x0071


	//----- nvinfo : EIATTR_SW_WAR
	.align		4
.L_192:
        /*0220*/ 	.byte	0x04, 0x36
        /*0222*/ 	.short	(.L_194 - .L_193)
.L_193:
        /*0224*/ 	.word	0x00000008
.L_194:


//--------------------- .nv.info._ZN6thrust24THRUST_300001_SM_1000_NS8cuda_cub4core6detail13_kernel_agentINS1_8__reduce11ReduceAgentINS0_12zip_iteratorIN4cuda3std3__45tupleIJNS0_6detail15normal_iteratorINS0_10device_ptrIjEEEENS0_17counting_iteratorIlNS0_11use_defaultESI_SI_EEEEEEEPNSB_IJjlEEESM_lNS1_9__extrema9arg_max_fIjlNSA_4lessIjEEEEEEJSL_SN_lSS_EEEvDpT0_ --------------------------
	.section	.nv.info._ZN6thrust24THRUST_300001_SM_1000_NS8cuda_cub4core6detail13_kernel_agentINS1_8__reduce11ReduceAgentINS0_12zip_iteratorIN4cuda3std3__45tupleIJNS0_6detail15normal_iteratorINS0_10device_ptrIjEEEENS0_17counting_iteratorIlNS0_11use_defaultESI_SI_EEEEEEEPNSB_IJjlEEESM_lNS1_9__extrema9arg_max_fIjlNSA_4lessIjEEEEEEJSL_SN_lSS_EEEvDpT0_,"",@"SHT_CUDA_INFO"
	.sectionflags	@""
	.align	4


	//----- nvinfo : EIATTR_CUDA_API_VERSION
	.align		4
        /*0000*/ 	.byte	0x04, 0x37
        /*0002*/ 	.short	(.L_196 - .L_195)
.L_195:
        /*0004*/ 	.word	0x00000082


	//----- nvinfo : EIATTR_KPARAM_INFO
	.align		4
.L_196:
        /*0008*/ 	.byte	0x04, 0x17
        /*000a*/ 	.short	(.L_198 - .L_197)
.L_197:
        /*000c*/ 	.word	0x00000000
        /*0010*/ 	.short	0x0003
        /*0012*/ 	.short	0x0020
        /*0014*/ 	.byte	0x00, 0xf0, 0x05, 0x00


	//----- nvinfo : EIATTR_KPARAM_INFO
	.align		4
.L_198:
        /*0018*/ 	.byte	0x04, 0x17
        /*001a*/ 	.short	(.L_200 - .L_199)
.L_199:
        /*001c*/ 	.word	0x00000000
        /*0020*/ 	.short	0x0002
        /*0022*/ 	.short	0x0018
        /*0024*/ 	.byte	0x00, 0xf0, 0x21, 0x00


	//----- nvinfo : EIATTR_KPARAM_INFO
	.align		4
.L_200:
        /*0028*/ 	.byte	0x04, 0x17
        /*002a*/ 	.short	(.L_202 - .L_201)
.L_201:
        /*002c*/ 	.word	0x00000000
        /*0030*/ 	.short	0x0001
        /*0032*/ 	.short	0x0010
        /*0034*/ 	.byte	0x00, 0xf5, 0x21, 0x00


	//----- nvinfo : EIATTR_KPARAM_INFO
	.align		4
.L_202:
        /*0038*/ 	.byte	0x04, 0x17
        /*003a*/ 	.short	(.L_204 - .L_203)
.L_203:
        /*003c*/ 	.word	0x00000000
        /*0040*/ 	.short	0x0000
        /*0042*/ 	.short	0x0000
        /*0044*/ 	.byte	0x00, 0xf0, 0x41, 0x00


	//----- nvinfo : EIATTR_SPARSE_MMA_MASK
	.align		4
.L_204:
        /*0048*/ 	.byte	0x03, 0x50
        /*004a*/ 	.short	0x0000


	//----- nvinfo : EIATTR_MAXREG_COUNT
	.align		4
        /*004c*/ 	.byte	0x03, 0x1b
        /*004e*/ 	.short	0x00ff


	//----- nvinfo : EIATTR_NUM_BARRIERS
	.align		4
        /*0050*/ 	.byte	0x02, 0x4c
        /*0052*/ 	.byte	0x01
	.zero		1


	//----- nvinfo : EIATTR_MERCURY_ISA_VERSION
	.align		4
        /*0054*/ 	.byte	0x03, 0x5f
        /*0056*/ 	.short	0x0101


	//----- nvinfo : EIATTR_COOP_GROUP_MASK_REGIDS
	.align		4
        /*0058*/ 	.byte	0x04, 0x29
        /*005a*/ 	.short	(.L_206 - .L_205)


	//   ....[0]....
.L_205:
        /*005c*/ 	.word	0xffffffff


	//   ....[1]....
        /*0060*/ 	.word	0xffffffff


	//   ....[2]....
        /*0064*/ 	.word	0xffffffff


	//   ....[3]....
        /*0068*/ 	.word	0xffffffff


	//   ....[4]....
        /*006c*/ 	.word	0xffffffff


	//   ....[5]....
        /*0070*/ 	.word	0xffffffff


	//   ....[6]....
        /*0074*/ 	.word	0xffffffff


	//   ....[7]....
        /*0078*/ 	.word	0xffffffff


	//   ....[8]....
        /*007c*/ 	.word	0xffffffff


	//   ....[9]....
        /*0080*/ 	.word	0xffffffff


	//   ....[10]....
        /*0084*/ 	.word	0xffffffff


	//   ....[11]....
        /*0088*/ 	.word	0xffffffff


	//   ....[12]....
        /*008c*/ 	.word	0xffffffff


	//   ....[13]....
        /*0090*/ 	.word	0xffffffff


	//   ....[14]....
        /*0094*/ 	.word	0xffffffff


	//   ....[15]....
        /*0098*/ 	.word	0xffffffff


	//   ....[16]....
        /*009c*/ 	.word	0xffffffff


	//   ....[17]....
        /*00a0*/ 	.word	0xffffffff


	//   ....[18]....
        /*00a4*/ 	.word	0xffffffff


	//   ....[19]....
        /*00a8*/ 	.word	0xffffffff


	//   ....[20]....
        /*00ac*/ 	.word	0xffffffff


	//   ....[21]....
        /*00b0*/ 	.word	0xffffffff


	//   ....[22]....
        /*00b4*/ 	.word	0xffffffff


	//   ....[23]....
        /*00b8*/ 	.word	0xffffffff


	//   ....[24]....
        /*00bc*/ 	.word	0xffffffff


	//   ....[25]....
        /*00c0*/ 	.word	0xffffffff


	//   ....[26]....
        /*00c4*/ 	.word	0xffffffff


	//   ....[27]....
        /*00c8*/ 	.word	0xffffffff


	//   ....[28]....
        /*00cc*/ 	.word	0xffffffff


	//   ....[29]....
        /*00d0*/ 	.word	0xffffffff


	//   ....[30]....
        /*00d4*/ 	.word	0xffffffff


	//   ....[31]....
        /*00d8*/ 	.word	0xffffffff


	//   ....[32]....
        /*00dc*/ 	.word	0xffffffff


	//   ....[33]....
        /*00e0*/ 	.word	0xffffffff


	//   ....[34]....
        /*00e4*/ 	.word	0xffffffff


	//   ....[35]....
        /*00e8*/ 	.word	0xffffffff


	//   ....[36]....
        /*00ec*/ 	.word	0xffffffff


	//   ....[37]....
        /*00f0*/ 	.word	0xffffffff


	//   ....[38]....
        /*00f4*/ 	.word	0xffffffff


	//   ....[39]....
        /*00f8*/ 	.word	0xffffffff


	//   ....[40]....
        /*00fc*/ 	.word	0xffffffff


	//   ....[41]....
        /*0100*/ 	.word	0xffffffff


	//   ....[42]....
        /*0104*/ 	.word	0xffffffff


	//   ....[43]....
        /*0108*/ 	.word	0xffffffff


	//   ....[44]....
        /*010c*/ 	.word	0xffffffff


	//----- nvinfo : EIATTR_COOP_GROUP_INSTR_OFFSETS
	.align		4
.L_206:
        /*0110*/ 	.byte	0x04, 0x28
        /*0112*/ 	.short	(.L_208 - .L_207)


	//   ....[0]....
.L_207:
        /*0114*/ 	.word	0x00000b20


	//   ....[1]....
        /*0118*/ 	.word	0x00000b50


	//   ....[2]....
        /*011c*/ 	.word	0x00000b60


	//   ....[3]....
        /*0120*/ 	.word	0x00000cd0


	//   ....[4]....
        /*0124*/ 	.word	0x00000d10


	//   ....[5]....
        /*0128*/ 	.word	0x00000d40


	//   ....[6]....
        /*012c*/ 	.word	0x00000e80


	//   ....[7]....
        /*0130*/ 	.word	0x00000eb0


	//   ....[8]....
        /*0134*/ 	.word	0x00000ee0


	//   ....[9]....
        /*0138*/ 	.word	0x00001010


	//   ....[10]....
        /*013c*/ 	.word	0x00001040


	//   ....[11]....
        /*0140*/ 	.word	0x00001070


	//   ....[12]....
        /*0144*/ 	.word	0x000011a0


	//   ....[13]....
        /*0148*/ 	.word	0x000011d0


	//   ....[14]....
        /*014c*/ 	.word	0x00001200


	//   ....[15]....
        /*0150*/ 	.word	0x00001dc0


	//   ....[16]....
        /*0154*/ 	.word	0x00001dd0


	//   ....[17]....
        /*0158*/ 	.word	0x00001e50


	//   ....[18]....
        /*015c*/ 	.word	0x00001fc0


	//   ....[19]....
        /*0160*/ 	.word	0x00001ff0


	//   ....[20]....
        /*0164*/ 	.word	0x00002020


	//   ....[21]....
        /*0168*/ 	.word	0x00002150


	//   ....[22]....
        /*016c*/ 	.word	0x00002180


	//   ....[23]....
        /*0170*/ 	.word	0x000021b0


	//   ....[24]....
        /*0174*/ 	.word	0x000022e0


	//   ....[25]....
        /*0178*/ 	.word	0x00002310


	//   ....[26]....
        /*017c*/ 	.word	0x00002340


	//   ....[27]....
        /*0180*/ 	.word	0x00002470


	//   ....[28]....
        /*0184*/ 	.word	0x000024a0


	//   ....[29]....
        /*0188*/ 	.word	0x000024d0


	//   ....[30]....
        /*018c*/ 	.word	0x00004400


	//   ....[31]....
        /*0190*/ 	.word	0x00004420


	//   ....[32]....
        /*0194*/ 	.word	0x00004430


	//   ....[33]....
        /*0198*/ 	.word	0x000045d0


	//   ....[34]....
        /*019c*/ 	.word	0x00004600


	//   ....[35]....
        /*01a0*/ 	.word	0x00004630


	//   ....[36]....
        /*01a4*/ 	.word	0x00004760


	//   ....[37]....
        /*01a8*/ 	.word	0x00004790


	//   ....[38]....
        /*01ac*/ 	.word	0x000047c0


	//   ....[39]....
        /*01b0*/ 	.word	0x000048f0


	//   ....[40]....
        /*01b4*/ 	.word	0x00004920


	//   ....[41]....
        /*01b8*/ 	.word	0x00004950


	//   ....[42]....
        /*01bc*/ 	.word	0x00004a80


	//   ....[43]....
        /*01c0*/ 	.word	0x00004ab0


	//   ....[44]....
        /*01c4*/ 	.word	0x00004ae0


	//----- nvinfo : EIATTR_VRC_CTA_INIT_COUNT
	.align		4
.L_208:
        /*01c8*/ 	.byte	0x02, 0x4a
	.zero		1
	.zero		1


	//----- nvinfo : EIATTR_EXIT_INSTR_OFFSETS
	.align		4
        /*01cc*/ 	.byte	0x04, 0x1c
        /*01ce*/ 	.short	(.L_210 - .L_209)


	//   ....[0]....
.L_209:
        /*01d0*/ 	.word	0x00000040


	//   ....[1]....
        /*01d4*/ 	.word	0x000055f0


	//   ....[2]....
        /*01d8*/ 	.word	0x00005660


	//----- nvinfo : EIATTR_MAX_THREADS
	.align		4
.L_210:
        /*01dc*/ 	.byte	0x04, 0x05
        /*01de*/ 	.short	(.L_212 - .L_211)
.L_211:
        /*01e0*/ 	.word	0x00000100
        /*01e4*/ 	.word	0x00000001
        /*01e8*/ 	.word	0x00000001


	//----- nvinfo : EIATTR_CRS_STACK_SIZE
	.align		4
.L_212:
        /*01ec*/ 	.byte	0x04, 0x1e
        /*01ee*/ 	.short	(.L_214 - .L_213)
.L_213:
        /*01f0*/ 	.word	0x00000000


	//----- nvinfo : EIATTR_CBANK_PARAM_SIZE
	.align		4
.L_214:
        /*01f4*/ 	.byte	0x03, 0x19
        /*01f6*/ 	.short	0x0021


	//----- nvinfo : EIATTR_PARAM_CBANK
	.align		4
        /*01f8*/ 	.byte	0x04, 0x0a
        /*01fa*/ 	.short	(.L_216 - .L_215)
	.align		4
.L_215:
        /*01fc*/ 	.word	index@(.nv.constant0._ZN6thrust24THRUST_300001_SM_1000_NS8cuda_cub4core6detail13_kernel_agentINS1_8__reduce11ReduceAgentINS0_12zip_iteratorIN4cuda3std3__45tupleIJNS0_6detail15normal_iteratorINS0_10device_ptrIjEEEENS0_17counting_iteratorIlNS0_11use_defaultESI_SI_EEEEEEEPNSB_IJjlEEESM_lNS1_9__extrema9arg_max_fIjlNSA_4lessIjEEEEEEJSL_SN_lSS_EEEvDpT0_)
        /*0200*/ 	.short	0x0380
        /*0202*/ 	.short	0x0021


	//----- nvinfo : EIATTR_SW_WAR
	.align		4
.L_216:
        /*0204*/ 	.byte	0x04, 0x36
        /*0206*/ 	.short	(.L_218 - .L_217)
.L_217:
        /*0208*/ 	.word	0x00000008
.L_218:


//--------------------- .nv.info._ZN6thrust24THRUST_300001_SM_1000_NS8cuda_cub4core6detail13_kernel_agentINS1_8__reduce11ReduceAgentIPN4cuda3std3__45tupleIJjlEEESC_SB_iNS1_9__extrema9arg_max_fIjlNS9_4lessIjEEEEEEJSC_SC_iSH_EEEvDpT0_ --------------------------
	.section	.nv.info._ZN6thrust24THRUST_300001_SM_1000_NS8cuda_cub4core6detail13_kernel_agentINS1_8__reduce11ReduceAgentIPN4cuda3std3__45tupleIJjlEEESC_SB_iNS1_9__extrema9arg_max_fIjlNS9_4lessIjEEEEEEJSC_SC_iSH_EEEvDpT0_,"",@"SHT_CUDA_INFO"
	.sectionflags	@""
	.align	4


	//----- nvinfo : EIATTR_CUDA_API_VERSION
	.align		4
        /*0000*/ 	.byte	0x04, 0x37
        /*0002*/ 	.short	(.L_220 - .L_219)
.L_219:
        /*0004*/ 	.word	0x00000082


	//----- nvinfo : EIATTR_KPARAM_INFO
	.align		4
.L_220:
        /*0008*/ 	.byte	0x04, 0x17
        /*000a*/ 	.short	(.L_222 - .L_221)
.L_221:
        /*000c*/ 	.word	0x00000000
        /*0010*/ 	.short	0x0003
        /*0012*/ 	.short	0x0014
        /*0014*/ 	.byte	0x00, 0xf0, 0x05, 0x00


	//----- nvinfo : EIATTR_KPARAM_INFO
	.align		4
.L_222:
        /*0018*/ 	.byte	0x04, 0x17
        /*001a*/ 	.short	(.L_224 - .L_223)
.L_223:
        /*001c*/ 	.word	0x00000000
        /*0020*/ 	.short	0x0002
        /*0022*/ 	.short	0x0010
        /*0024*/ 	.byte	0x00, 0xf0, 0x11, 0x00


	//----- nvinfo : EIATTR_KPARAM_INFO
	.align		4
.L_224:
        /*0028*/ 	.byte	0x04, 0x17
        /*002a*/ 	.short	(.L_226 - .L_225)
.L_225:
        /*002c*/ 	.word	0x00000000
        /*0030*/ 	.short	0x0001
        /*0032*/ 	.short	0x0008
        /*0034*/ 	.byte	0x00, 0xf5, 0x21, 0x00


	//----- nvinfo : EIATTR_KPARAM_INFO
	.align		4
.L_226:
        /*0038*/ 	.byte	0x04, 0x17
        /*003a*/ 	.short	(.L_228 - .L_227)
.L_227:
        /*003c*/ 	.word	0x00000000
        /*0040*/ 	.short	0x0000
        /*0042*/ 	.short	0x0000
        /*0044*/ 	.byte	0x00, 0xf5, 0x21, 0x00


	//----- nvinfo : EIATTR_SPARSE_MMA_MASK
	.align		4
.L_228:
        /*0048*/ 	.byte	0x03, 0x50
        /*004a*/ 	.short	0x0000


	//----- nvinfo : EIATTR_MAXREG_COUNT
	.align		4
        /*004c*/ 	.byte	0x03, 0x1b
        /*004e*/ 	.short	0x00ff


	//----- nvinfo : EIATTR_NUM_BARRIERS
	.align		4
        /*0050*/ 	.byte	0x02, 0x4c
        /*0052*/ 	.byte	0x01
	.zero		1


	//----- nvinfo : EIATTR_MERCURY_ISA_VERSION
	.align		4
        /*0054*/ 	.byte	0x03, 0x5f
        /*0056*/ 	.short	0x0101


	//----- nvinfo : EIATTR_COOP_GROUP_MASK_REGIDS
	.align		4
        /*0058*/ 	.byte	0x04, 0x29
        /*005a*/ 	.short	(.L_230 - .L_229)


	//   ....[0]....
.L_229:
        /*005c*/ 	.word	0xffffffff


	//   ....[1]....
        /*0060*/ 	.word	0xffffffff


	//   ....[2]....
        /*0064*/ 	.word	0xffffffff


	//   ....[3]....
        /*0068*/ 	.word	0xffffffff


	//   ....[4]....
        /*006c*/ 	.word	0xffffffff


	//   ....[5]....
        /*0070*/ 	.word	0xffffffff


	//   ....[6]....
        /*0074*/ 	.word	0xffffffff


	//   ....[7]....
        /*0078*/ 	.word	0xffffffff


	//   ....[8]....
        /*007c*/ 	.word	0xffffffff


	//   ....[9]....
        /*0080*/ 	.word	0xffffffff


	//   ....[10]....
        /*0084*/ 	.word	0xffffffff


	//   ....[11]....
        /*0088*/ 	.word	0xffffffff


	//   ....[12]....
        /*008c*/ 	.word	0xffffffff


	//   ....[13]....
        /*0090*/ 	.word	0xffffffff


	//   ....[14]....
        /*0094*/ 	.word	0xffffffff


	//   ....[15]....
        /*0098*/ 	.word	0xffffffff


	//   ....[16]....
        /*009c*/ 	.word	0xffffffff


	//   ....[17]....
        /*00a0*/ 	.word	0xffffffff


	//   ....[18]....
        /*00a4*/ 	.word	0xffffffff


	//   ....[19]....
        /*00a8*/ 	.word	0xffffffff


	//   ....[20]....
        /*00ac*/ 	.word	0xffffffff


	//   ....[21]....
        /*00b0*/ 	.word	0xffffffff


	//   ....[22]....
        /*00b4*/ 	.word	0xffffffff


	//   ....[23]....
        /*00b8*/ 	.word	0xffffffff


	//   ....[24]....
        /*00bc*/ 	.word	0xffffffff


	//   ....[25]....
        /*00c0*/ 	.word	0xffffffff


	//   ....[26]....
        /*00c4*/ 	.word	0xffffffff


	//   ....[27]....
        /*00c8*/ 	.word	0xffffffff


	//   ....[28]....
        /*00cc*/ 	.word	0xffffffff


	//   ....[29]....
        /*00d0*/ 	.word	0xffffffff


	//   ....[30]....
        /*00d4*/ 	.word	0xffffffff


	//   ....[31]....
        /*00d8*/ 	.word	0xffffffff


	//   ....[32]....
        /*00dc*/ 	.word	0xffffffff


	//   ....[33]....
        /*00e0*/ 	.word	0xffffffff


	//   ....[34]....
        /*00e4*/ 	.word	0xffffffff


	//   ....[35]....
        /*00e8*/ 	.word	0xffffffff


	//   ....[36]....
        /*00ec*/ 	.word	0xffffffff


	//   ....[37]....
        /*00f0*/ 	.word	0xffffffff


	//   ....[38]....
        /*00f4*/ 	.word	0xffffffff


	//   ....[39]....
        /*00f8*/ 	.word	0xffffffff


	//   ....[40]....
        /*00fc*/ 	.word	0xffffffff


	//   ....[41]....
        /*0100*/ 	.word	0xffffffff


	//   ....[42]....
        /*0104*/ 	.word	0xffffffff


	//   ....[43]....
        /*0108*/ 	.word	0xffffffff


	//   ....[44]....
        /*010c*/ 	.word	0xffffffff


	//----- nvinfo : EIATTR_COOP_GROUP_INSTR_OFFSETS
	.align		4
.L_230:
        /*0110*/ 	.byte	0x04, 0x28
        /*0112*/ 	.short	(.L_232 - .L_231)


	//   ....[0]....
.L_231:
        /*0114*/ 	.word	0x00000a60


	//   ....[1]....
        /*0118*/ 	.word	0x00000a90


	//   ....[2]....
        /*011c*/ 	.word	0x00000aa0


	//   ....[3]....
        /*0120*/ 	.word	0x00000c00


	//   ....[4]....
        /*0124*/ 	.word	0x00000c40


	//   ....[5]....
        /*0128*/ 	.word	0x00000c80


	//   ....[6]....
        /*012c*/ 	.word	0x00000dc0


	//   ....[7]....
        /*0130*/ 	.word	0x00000df0


	//   ....[8]....
        /*0134*/ 	.word	0x00000e20


	//   ....[9]....
        /*0138*/ 	.word	0x00000f50


	//   ....[10]....
        /*013c*/ 	.word	0x00000f80


	//   ....[11]....
        /*0140*/ 	.word	0x00000fb0


	//   ....[12]....
        /*0144*/ 	.word	0x000010e0


	//   ....[13]....
        /*0148*/ 	.word	0x00001110


	//   ....[14]....
        /*014c*/ 	.word	0x00001140


	//   ....[15]....
        /*0150*/ 	.word	0x00001d00


	//   ....[16]....
        /*0154*/ 	.word	0x00001d10


	//   ....[17]....
        /*0158*/ 	.word	0x00001d20


	//   ....[18]....
        /*015c*/ 	.word	0x00001ef0


	//   ....[19]....
        /*0160*/ 	.word	0x00001f30


	//   ....[20]....
        /*0164*/ 	.word	0x00001f60


	//   ....[21]....
        /*0168*/ 	.word	0x00002090


	//   ....[22]....
        /*016c*/ 	.word	0x000020c0


	//   ....[23]....
        /*0170*/ 	.word	0x000020f0


	//   ....[24]....
        /*0174*/ 	.word	0x00002220


	//   ....[25]....
        /*0178*/ 	.word	0x00002250


	//   ....[26]....
        /*017c*/ 	.word	0x00002280


	//   ....[27]....
        /*0180*/ 	.word	0x000023b0


	//   ....[28]....
        /*0184*/ 	.word	0x000023e0


	//   ....[29]....
        /*0188*/ 	.word	0x00002410


	//   ....[30]....
        /*018c*/ 	.word	0x000042a0


	//   ....[31]....
        /*0190*/ 	.word	0x000042c0


	//   ....[32]....
        /*0194*/ 	.word	0x000042d0


	//   ....[33]....
        /*0198*/ 	.word	0x00004470


	//   ....[34]....
        /*019c*/ 	.word	0x000044a0


	//   ....[35]....
        /*01a0*/ 	.word	0x000044d0


	//   ....[36]....
        /*01a4*/ 	.word	0x00004600


	//   ....[37]....
        /*01a8*/ 	.word	0x00004630


	//   ....[38]....
        /*01ac*/ 	.word	0x00004660


	//   ....[39]....
        /*01b0*/ 	.word	0x00004790


	//   ....[40]....
        /*01b4*/ 	.word	0x000047c0


	//   ....[41]....
        /*01b8*/ 	.word	0x000047f0


	//   ....[42]....
        /*01bc*/ 	.word	0x00004920


	//   ....[43]....
        /*01c0*/ 	.word	0x00004950


	//   ....[44]....
        /*01c4*/ 	.word	0x00004980


	//----- nvinfo : EIATTR_VRC_CTA_INIT_COUNT
	.align		4
.L_232:
        /*01c8*/ 	.byte	0x02, 0x4a
	.zero		1
	.zero		1


	//----- nvinfo : EIATTR_EXIT_INSTR_OFFSETS
	.align		4
        /*01cc*/ 	.byte	0x04, 0x1c
        /*01ce*/ 	.short	(.L_234 - .L_233)


	//   ....[0]....
.L_233:
        /*01d0*/ 	.word	0x00000030


	//   ....[1]....
        /*01d4*/ 	.word	0x00005490


	//   ....[2]....
        /*01d8*/ 	.word	0x00005500


	//----- nvinfo : EIATTR_MAX_THREADS
	.align		4
.L_234:
        /*01dc*/ 	.byte	0x04, 0x05
        /*01de*/ 	.short	(.L_236 - .L_235)
.L_235:
        /*01e0*/ 	.word	0x00000100
        /*01e4*/ 	.word	0x00000001
        /*01e8*/ 	.word	0x00000001


	//----- nvinfo : EIATTR_CRS_STACK_SIZE
	.align		4
.L_236:
        /*01ec*/ 	.byte	0x04, 0x1e
        /*01ee*/ 	.short	(.L_238 - .L_237)
.L_237:
        /*01f0*/ 	.word	0x00000000


	//----- nvinfo : EIATTR_CBANK_PARAM_SIZE
	.align		4
.L_238:
        /*01f4*/ 	.byte	0x03, 0x19
        /*01f6*/ 	.short	0x0015


	//----- nvinfo : EIATTR_PARAM_CBANK
	.align		4
        /*01f8*/ 	.byte	0x04, 0x0a
        /*01fa*/ 	.short	(.L_240 - .L_239)
	.align		4
.L_239:
        /*01fc*/ 	.word	index@(.nv.constant0._ZN6thrust24THRUST_300001_SM_1000_NS8cuda_cub4core6detail13_kernel_agentINS1_8__reduce11ReduceAgentIPN4cuda3std3__45tupleIJjlEEESC_SB_iNS1_9__extrema9arg_max_fIjlNS9_4lessIjEEEEEEJSC_SC_iSH_EEEvDpT0_)
        /*0200*/ 	.short	0x0380
        /*0202*/ 	.short	0x0015


	//----- nvinfo : EIATTR_SW_WAR
	.align		4
.L_240:
        /*0204*/ 	.byte	0x04, 0x36
        /*0206*/ 	.short	(.L_242 - .L_241)
.L_241:
        /*0208*/ 	.word	0x00000008
.L_242:


//--------------------- .nv.info._ZN6thrust24THRUST_300001_SM_1000_NS8cuda_cub4core6detail13_kernel_agentINS1_8__reduce10DrainAgentIiEEJN3cub18CUB_300001_SM_10009GridQueueIjEEiEEEvDpT0_ --------------------------
	.section	.nv.info._ZN6thrust24THRUST_300001_SM_1000_NS8cuda_cub4core6detail13_kernel_agentINS1_8__reduce10DrainAgentIiEEJN3cub18CUB_300001_SM_10009GridQueueIjEEiEEEvDpT0_,"",@"SHT_CUDA_INFO"
	.sectionflags	@""
	.align	4


	//----- nvinfo : EIATTR_CUDA_API_VERSION
	.align		4
        /*0000*/ 	.byte	0x04, 0x37
        /*0002*/ 	.short	(.L_244 - .L_243)
.L_243:
        /*0004*/ 	.word	0x00000082


	//----- nvinfo : EIATTR_KPARAM_INFO
	.align		4
.L_244:
        /*0008*/ 	.byte	0x04, 0x17
        /*000a*/ 	.short	(.L_246 - .L_245)
.L_245:
        /*000c*/ 	.word	0x00000000
        /*0010*/ 	.short	0x0001
        /*0012*/ 	.short	0x0008
        /*0014*/ 	.byte	0x00, 0xf0, 0x11, 0x00


	//----- nvinfo : EIATTR_KPARAM_INFO
	.align		4
.L_246:
        /*0018*/ 	.byte	0x04, 0x17
        /*001a*/ 	.short	(.L_248 - .L_247)
.L_247:
        /*001c*/ 	.word	0x00000000
        /*0020*/ 	.short	0x0000
        /*0022*/ 	.short	0x0000
        /*0024*/ 	.byte	0x00, 0xf0, 0x21, 0x00


	//----- nvinfo : EIATTR_SPARSE_MMA_MASK
	.align		4
.L_248:
        /*0028*/ 	.byte	0x03, 0x50
        /*002a*/ 	.short	0x0000


	//----- nvinfo : EIATTR_MAXREG_COUNT
	.align		4
        /*002c*/ 	.byte	0x03, 0x1b
        /*002e*/ 	.short	0x00ff


	//----- nvinfo : EIATTR_MERCURY_ISA_VERSION
	.align		4
        /*0030*/ 	.byte	0x03, 0x5f
        /*0032*/ 	.short	0x0101


	//----- nvinfo : EIATTR_VRC_CTA_INIT_COUNT
	.align		4
        /*0034*/ 	.byte	0x02, 0x4a
	.zero		1
	.zero		1


	//----- nvinfo : EIATTR_EXIT_INSTR_OFFSETS
	.align		4
        /*0038*/ 	.byte	0x04, 0x1c
        /*003a*/ 	.short	(.L_250 - .L_249)


	//   ....[0]....
.L_249:
        /*003c*/ 	.word	0x00000060


	//----- nvinfo : EIATTR_MAX_THREADS
	.align		4
.L_250:
        /*0040*/ 	.byte	0x04, 0x05
        /*0042*/ 	.short	(.L_252 - .L_251)
.L_251:
        /*0044*/ 	.word	0x00000001
        /*0048*/ 	.word	0x00000001
        /*004c*/ 	.word	0x00000001


	//----- nvinfo : EIATTR_CBANK_PARAM_SIZE
	.align		4
.L_252:
        /*0050*/ 	.byte	0x03, 0x19
        /*0052*/ 	.short	0x000c


	//----- nvinfo : EIATTR_PARAM_CBANK
	.align		4
        /*0054*/ 	.byte	0x04, 0x0a
        /*0056*/ 	.short	(.L_254 - .L_253)
	.align		4
.L_253:
        /*0058*/ 	.word	index@(.nv.constant0._ZN6thrust24THRUST_300001_SM_1000_NS8cuda_cub4core6detail13_kernel_agentINS1_8__reduce10DrainAgentIiEEJN3cub18CUB_300001_SM_10009GridQueueIjEEiEEEvDpT0_)
        /*005c*/ 	.short	0x0380
        /*005e*/ 	.short	0x000c


	//----- nvinfo : EIATTR_SW_WAR
	.align		4
.L_254:
        /*0060*/ 	.byte	0x04, 0x36
        /*0062*/ 	.short	(.L_256 - .L_255)
.L_255:
        /*0064*/ 	.word	0x00000008
.L_256:


//--------------------- .nv.info._ZN6thrust24THRUST_300001_SM_1000_NS8cuda_cub4core6detail13_kernel_agentINS1_8__reduce11ReduceAgentINS0_12zip_iteratorIN4cuda3std3__45tupleIJNS0_6detail15normal_iteratorINS0_10device_ptrIjEEEENS0_17counting_iteratorIlNS0_11use_defaultESI_SI_EEEEEEEPNSB_IJjlEEESM_iNS1_9__extrema9arg_max_fIjlNSA_4lessIjEEEEEEJSL_SN_iN3cub18CUB_300001_SM_100013GridEvenShareIiEENSV_9GridQueueIjEESS_EEEvDpT0_ --------------------------
	.section	.nv.info._ZN6thrust24THRUST_300001_SM_1000_NS8cuda_cub4core6detail13_kernel_agentINS1_8__reduce11ReduceAgentINS0_12zip_iteratorIN4cuda3std3__45tupleIJNS0_6detail15normal_iteratorINS0_10device_ptrIjEEEENS0_17counting_iteratorIlNS0_11use_defaultESI_SI_EEEEEEEPNSB_IJjlEEESM_iNS1_9__extrema9arg_max_fIjlNSA_4lessIjEEEEEEJSL_SN_iN3cub18CUB_300001_SM_100013GridEvenShareIiEENSV_9GridQueueIjEESS_EEEvDpT0_,"",@"SHT_CUDA_INFO"
	.sectionflags	@""
	.align	4


	//----- nvinfo : EIATTR_CUDA_API_VERSION
	.align		4
        /*0000*/ 	.byte	0x04, 0x37
        /*0002*/ 	.short	(.L_258 - .L_257)
.L_257:
        /*0004*/ 	.word	0x00000082


	//----- nvinfo : EIATTR_KPARAM_INFO
	.align		4
.L_258:
        /*0008*/ 	.byte	0x04, 0x17
        /*000a*/ 	.short	(.L_260 - .L_259)
.L_259:
        /*000c*/ 	.word	0x00000000
        /*0010*/ 	.short	0x0005
        /*0012*/ 	.short	0x0050
        /*0014*/ 	.byte	0x00, 0xf0, 0x05, 0x00


	//----- nvinfo : EIATTR_KPARAM_INFO
	.align		4
.L_260:
        /*0018*/ 	.byte	0x04, 0x17
        /*001a*/ 	.short	(.L_262 - .L_261)
.L_261:
        /*001c*/ 	.word	0x00000000
        /*0020*/ 	.short	0x0004
        /*0022*/ 	.short	0x0048
        /*0024*/ 	.byte	0x00, 0xf0, 0x21, 0x00


	//----- nvinfo : EIATTR_KPARAM_INFO
	.align		4
.L_262:
        /*0028*/ 	.byte	0x04, 0x17
        /*002a*/ 	.short	(.L_264 - .L_263)
.L_263:
        /*002c*/ 	.word	0x00000000
        /*0030*/ 	.short	0x0003
        /*0032*/ 	.short	0x001c
        /*0034*/ 	.byte	0x00, 0xf0, 0xa1, 0x00


	//----- nvinfo : EIATTR_KPARAM_INFO
	.align		4
.L_264:
        /*0038*/ 	.byte	0x04, 0x17
        /*003a*/ 	.short	(.L_266 - .L_265)
.L_265:
        /*003c*/ 	.word	0x00000000
        /*0040*/ 	.short	0x0002
        /*0042*/ 	.short	0x0018
        /*0044*/ 	.byte	0x00, 0xf0, 0x11, 0x00


	//----- nvinfo : EIATTR_KPARAM_INFO
	.align		4
.L_266:
        /*0048*/ 	.byte	0x04, 0x17
        /*004a*/ 	.short	(.L_268 - .L_267)
.L_267:
        /*004c*/ 	.word	0x00000000
        /*0050*/ 	.short	0x0001
        /*0052*/ 	.short	0x0010
        /*0054*/ 	.byte	0x00, 0xf5, 0x21, 0x00


	//----- nvinfo : EIATTR_KPARAM_INFO
	.align		4
.L_268:
        /*0058*/ 	.byte	0x04, 0x17
        /*005a*/ 	.short	(.L_270 - .L_269)
.L_269:
        /*005c*/ 	.word	0x00000000
        /*0060*/ 	.short	0x0000
        /*0062*/ 	.short	0x0000
        /*0064*/ 	.byte	0x00, 0xf0, 0x41, 0x00


	//----- nvinfo : EIATTR_SPARSE_MMA_MASK
	.align		4
.L_270:
        /*0068*/ 	.byte	0x03, 0x50
        /*006a*/ 	.short	0x0000


	//----- nvinfo : EIATTR_MAXREG_COUNT
	.align		4
        /*006c*/ 	.byte	0x03, 0x1b
        /*006e*/ 	.short	0x00ff


	//----- nvinfo : EIATTR_NUM_BARRIERS
	.align		4
        /*0070*/ 	.byte	0x02, 0x4c
        /*0072*/ 	.byte	0x01
	.zero		1


	//----- nvinfo : EIATTR_MERCURY_ISA_VERSION
	.align		4
        /*0074*/ 	.byte	0x03, 0x5f
        /*0076*/ 	.short	0x0101


	//----- nvinfo : EIATTR_COOP_GROUP_MASK_REGIDS
	.align		4
        /*0078*/ 	.byte	0x04, 0x29
        /*007a*/ 	.short	(.L_272 - .L_271)


	//   ....[0]....
.L_271:
        /*007c*/ 	.word	0xffffffff


	//   ....[1]....
        /*0080*/ 	.word	0xffffffff


	//   ....[2]....
        /*0084*/ 	.word	0xffffffff


	//   ....[3]....
        /*0088*/ 	.word	0xffffffff


	//   ....[4]....
        /*008c*/ 	.word	0xffffffff


	//   ....[5]....
        /*0090*/ 	.word	0xffffffff


	//   ....[6]....
        /*0094*/ 	.word	0xffffffff


	//   ....[7]....
        /*0098*/ 	.word	0xffffffff


	//   ....[8]....
        /*009c*/ 	.word	0xffffffff


	//   ....[9]....
        /*00a0*/ 	.word	0xffffffff


	//   ....[10]....
        /*00a4*/ 	.word	0xffffffff


	//   ....[11]....
        /*00a8*/ 	.word	0xffffffff


	//   ....[12]....
        /*00ac*/ 	.word	0xffffffff


	//   ....[13]....
        /*00b0*/ 	.word	0xffffffff


	//   ....[14]....
        /*00b4*/ 	.word	0xffffffff


	//   ....[15]....
        /*00b8*/ 	.word	0xffffffff


	//   ....[16]....
        /*00bc*/ 	.word	0xffffffff


	//   ....[17]....
        /*00c0*/ 	.word	0xffffffff


	//   ....[18]....
        /*00c4*/ 	.word	0xffffffff


	//   ....[19]....
        /*00c8*/ 	.word	0xffffffff


	//   ....[20]....
        /*00cc*/ 	.word	0xffffffff


	//   ....[21]....
        /*00d0*/ 	.word	0xffffffff


	//   ....[22]....
        /*00d4*/ 	.word	0xffffffff


	//   ....[23]....
        /*00d8*/ 	.word	0xffffffff


	//   ....[24]....
        /*00dc*/ 	.word	0xffffffff


	//   ....[25]....
        /*00e0*/ 	.word	0xffffffff


	//   ....[26]....
        /*00e4*/ 	.word	0xffffffff


	//   ....[27]....
        /*00e8*/ 	.word	0xffffffff


	//   ....[28]....
        /*00ec*/ 	.word	0xffffffff


	//   ....[29]....
        /*00f0*/ 	.word	0xffffffff


	//   ....[30]....
        /*00f4*/ 	.word	0xffffffff


	//   ....[31]....
        /*00f8*/ 	.word	0xffffffff


	//   ....[32]....
        /*00fc*/ 	.word	0xffffffff


	//   ....[33]....
        /*0100*/ 	.word	0xffffffff


	//   ....[34]....
        /*0104*/ 	.word	0xffffffff


	//   ....[35]....
        /*0108*/ 	.word	0xffffffff


	//   ....[36]....
        /*010c*/ 	.word	0xffffffff


	//   ....[37]....
        /*0110*/ 	.word	0xffffffff


	//   ....[38]....
        /*0114*/ 	.word	0xffffffff


	//   ....[39]....
        /*0118*/ 	.word	0xffffffff


	//   ....[40]....
        /*011c*/ 	.word	0xffffffff


	//   ....[41]....
        /*0120*/ 	.word	0xffffffff


	//   ....[42]....
        /*0124*/ 	.word	0xffffffff


	//   ....[43]....
        /*0128*/ 	.word	0xffffffff


	//   ....[44]....
        /*012c*/ 	.word	0xffffffff


	//----- nvinfo : EIATTR_COOP_GROUP_INSTR_OFFSETS
	.align		4
.L_272:
        /*0130*/ 	.byte	0x04, 0x28
        /*0132*/ 	.short	(.L_274 - .L_273)


	//   ....[0]....
.L_273:
        /*0134*/ 	.word	0x00000b70


	//   ....[1]....
        /*0138*/ 	.word	0x00000ba0


	//   ....[2]....
        /*013c*/ 	.word	0x00000bb0


	//   ....[3]....
        /*0140*/ 	.word	0x00000d20


	//   ....[4]....
        /*0144*/ 	.word	0x00000d60


	//   ....[5]....
        /*0148*/ 	.word	0x00000d90


	//   ....[6]....
        /*014c*/ 	.word	0x00000ed0


	//   ....[7]....
        /*0150*/ 	.word	0x00000f00


	//   ....[8]....
        /*0154*/ 	.word	0x00000f30


	//   ....[9]....
        /*0158*/ 	.word	0x00001060


	//   ....[10]....
        /*015c*/ 	.word	0x00001090


	//   ....[11]....
        /*0160*/ 	.word	0x000010c0


	//   ....[12]....
        /*0164*/ 	.word	0x000011f0


	//   ....[13]....
        /*0168*/ 	.word	0x00001220


	//   ....[14]....
        /*016c*/ 	.word	0x00001250


	//   ....[15]....
        /*0170*/ 	.word	0x00001e00


	//   ....[16]....
        /*0174*/ 	.word	0x00001e10


	//   ....[17]....
        /*0178*/ 	.word	0x00001e90


	//   ....[18]....
        /*017c*/ 	.word	0x00002010


	//   ....[19]....
        /*0180*/ 	.word	0x00002040


	//   ....[20]....
        /*0184*/ 	.word	0x00002070


	//   ....[21]....
        /*0188*/ 	.word	0x000021a0


	//   ....[22]....
        /*018c*/ 	.word	0x000021d0


	//   ....[23]....
        /*0190*/ 	.word	0x00002200


	//   ....[24]....
        /*0194*/ 	.word	0x00002330


	//   ....[25]....
        /*0198*/ 	.word	0x00002360


	//   ....[26]....
        /*019c*/ 	.word	0x00002390


	//   ....[27]....
        /*01a0*/ 	.word	0x000024c0


	//   ....[28]....
        /*01a4*/ 	.word	0x000024f0


	//   ....[29]....
        /*01a8*/ 	.word	0x00002520


	//   ....[30]....
        /*01ac*/ 	.word	0x000046b0


	//   ....[31]....
        /*01b0*/ 	.word	0x000046d0


	//   ....[32]....
        /*01b4*/ 	.word	0x000046e0


	//   ....[33]....
        /*01b8*/ 	.word	0x00004880


	//   ....[34]....
        /*01bc*/ 	.word	0x000048b0


	//   ....[35]....
        /*01c0*/ 	.word	0x000048e0


	//   ....[36]....
        /*01c4*/ 	.word	0x00004a10


	//   ....[37]....
        /*01c8*/ 	.word	0x00004a40


	//   ....[38]....
        /*01cc*/ 	.word	0x00004a70


	//   ....[39]....
        /*01d0*/ 	.word	0x00004ba0


	//   ....[40]....
        /*01d4*/ 	.word	0x00004bd0


	//   ....[41]....
        /*01d8*/ 	.word	0x00004c00


	//   ....[42]....
        /*01dc*/ 	.word	0x00004d30


	//   ....[43]....
        /*01e0*/ 	.word	0x00004d60


	//   ....[44]....
        /*01e4*/ 	.word	0x00004d90


	//----- nvinfo : EIATTR_VRC_CTA_INIT_COUNT
	.align		4
.L_274:
        /*01e8*/ 	.byte	0x02, 0x4a
	.zero		1
	.zero		1


	//----- nvinfo : EIATTR_EXIT_INSTR_OFFSETS
	.align		4
        /*01ec*/ 	.byte	0x04, 0x1c
        /*01ee*/ 	.short	(.L_276 - .L_275)


	//   ....[0]....
.L_275:
        /*01f0*/ 	.word	0x000058a0


	//   ....[1]....
        /*01f4*/ 	.word	0x00005910


	//----- nvinfo : EIATTR_MAX_THREADS
	.align		4
.L_276:
        /*01f8*/ 	.byte	0x04, 0x05
        /*01fa*/ 	.short	(.L_278 - .L_277)
.L_277:
        /*01fc*/ 	.word	0x00000100
        /*0200*/ 	.word	0x00000001
        /*0204*/ 	.word	0x00000001


	//----- nvinfo : EIATTR_CRS_STACK_SIZE
	.align		4
.L_278:
        /*0208*/ 	.byte	0x04, 0x1e
        /*020a*/ 	.short	(.L_280 - .L_279)
.L_279:
        /*020c*/ 	.word	0x00000000


	//----- nvinfo : EIATTR_CBANK_PARAM_SIZE
	.align		4
.L_280:
        /*0210*/ 	.byte	0x03, 0x19
        /*0212*/ 	.short	0x0051


	//----- nvinfo : EIATTR_PARAM_CBANK
	.align		4
        /*0214*/ 	.byte	0x04, 0x0a
        /*0216*/ 	.short	(.L_282 - .L_281)
	.align		4
.L_281:
        /*0218*/ 	.word	index@(.nv.constant0._ZN6thrust24THRUST_300001_SM_1000_NS8cuda_cub4core6detail13_kernel_agentINS1_8__reduce11ReduceAgentINS0_12zip_iteratorIN4cuda3std3__45tupleIJNS0_6detail15normal_iteratorINS0_10device_ptrIjEEEENS0_17counting_iteratorIlNS0_11use_defaultESI_SI_EEEEEEEPNSB_IJjlEEESM_iNS1_9__extrema9arg_max_fIjlNSA_4lessIjEEEEEEJSL_SN_iN3cub18CUB_300001_SM_100013GridEvenShareIiEENSV_9GridQueueIjEESS_EEEvDpT0_)
        /*021c*/ 	.short	0x0380
        /*021e*/ 	.short	0x0051


	//----- nvinfo : EIATTR_SW_WAR
	.align		4
.L_282:
        /*0220*/ 	.byte	0x04, 0x36
        /*0222*/ 	.short	(.L_284 - .L_283)
.L_283:
        /*0224*/ 	.word	0x00000008
.L_284:


//--------------------- .nv.info._ZN6thrust24THRUST_300001_SM_1000_NS8cuda_cub4core6detail13_kernel_agentINS1_8__reduce11ReduceAgentINS0_12zip_iteratorIN4cuda3std3__45tupleIJNS0_6detail15normal_iteratorINS0_10device_ptrIjEEEENS0_17counting_iteratorIlNS0_11use_defaultESI_SI_EEEEEEEPNSB_IJjlEEESM_iNS1_9__extrema9arg_max_fIjlNSA_4lessIjEEEEEEJSL_SN_iSS_EEEvDpT0_ --------------------------
	.section	.nv.info._ZN6thrust24THRUST_300001_SM_1000_NS8cuda_cub4core6detail13_kernel_agentINS1_8__reduce11ReduceAgentINS0_12zip_iteratorIN4cuda3std3__45tupleIJNS0_6detail15normal_iteratorINS0_10device_ptrIjEEEENS0_17counting_iteratorIlNS0_11use_defaultESI_SI_EEEEEEEPNSB_IJjlEEESM_iNS1_9__extrema9arg_max_fIjlNSA_4lessIjEEEEEEJSL_SN_iSS_EEEvDpT0_,"",@"SHT_CUDA_INFO"
	.sectionflags	@""
	.align	4


	//----- nvinfo : EIATTR_CUDA_API_VERSION
	.align		4
        /*0000*/ 	.byte	0x04, 0x37
        /*0002*/ 	.short	(.L_286 - .L_285)
.L_285:
        /*0004*/ 	.word	0x00000082


	//----- nvinfo : EIATTR_KPARAM_INFO
	.align		4
.L_286:
        /*0008*/ 	.byte	0x04, 0x17
        /*000a*/ 	.short	(.L_288 - .L_287)
.L_287:
        /*000c*/ 	.word	0x00000000
        /*0010*/ 	.short	0x0003
        /*0012*/ 	.short	0x001c
        /*0014*/ 	.byte	0x00, 0xf0, 0x05, 0x00


	//----- nvinfo : EIATTR_KPARAM_INFO
	.align		4
.L_288:
        /*0018*/ 	.byte	0x04, 0x17
        /*001a*/ 	.short	(.L_290 - .L_289)
.L_289:
        /*001c*/ 	.word	0x00000000
        /*0020*/ 	.short	0x0002
        /*0022*/ 	.short	0x0018
        /*0024*/ 	.byte	0x00, 0xf0, 0x11, 0x00


	//----- nvinfo : EIATTR_KPARAM_INFO
	.align		4
.L_290:
        /*0028*/ 	.byte	0x04, 0x17
        /*002a*/ 	.short	(.L_292 - .L_291)
.L_291:
        /*002c*/ 	.word	0x00000000
        /*0030*/ 	.short	0x0001
        /*0032*/ 	.short	0x0010
        /*0034*/ 	.byte	0x00, 0xf5, 0x21, 0x00


	//----- nvinfo : EIATTR_KPARAM_INFO
	.align		4
.L_292:
        /*0038*/ 	.byte	0x04, 0x17
        /*003a*/ 	.short	(.L_294 - .L_293)
.L_293:
        /*003c*/ 	.word	0x00000000
        /*0040*/ 	.short	0x0000
        /*0042*/ 	.short	0x0000
        /*0044*/ 	.byte	0x00, 0xf0, 0x41, 0x00


	//----- nvinfo : EIATTR_SPARSE_MMA_MASK
	.align		4
.L_294:
        /*0048*/ 	.byte	0x03, 0x50
        /*004a*/ 	.short	0x0000


	//----- nvinfo : EIATTR_MAXREG_COUNT
	.align		4
        /*004c*/ 	.byte	0x03, 0x1b
        /*004e*/ 	.short	0x00ff


	//----- nvinfo : EIATTR_NUM_BARRIERS
	.align		4
        /*0050*/ 	.byte	0x02, 0x4c
        /*0052*/ 	.byte	0x01
	.zero		1


	//----- nvinfo : EIATTR_MERCURY_ISA_VERSION
	.align		4
        /*0054*/ 	.byte	0x03, 0x5f
        /*0056*/ 	.short	0x0101


	//----- nvinfo : EIATTR_COOP_GROUP_MASK_REGIDS
	.align		4
        /*0058*/ 	.byte	0x04, 0x29
        /*005a*/ 	.short	(.L_296 - .L_295)


	//   ....[0]....
.L_295:
        /*005c*/ 	.word	0xffffffff


	//   ....[1]....
        /*0060*/ 	.word	0xffffffff


	//   ....[2]....
        /*0064*/ 	.word	0xffffffff


	//   ....[3]....
        /*0068*/ 	.word	0xffffffff


	//   ....[4]....
        /*006c*/ 	.word	0xffffffff


	//   ....[5]....
        /*0070*/ 	.word	0xffffffff


	//   ....[6]....
        /*0074*/ 	.word	0xffffffff


	//   ....[7]....
        /*0078*/ 	.word	0xffffffff


	//   ....[8]....
        /*007c*/ 	.word	0xffffffff


	//   ....[9]....
        /*0080*/ 	.word	0xffffffff


	//   ....[10]....
        /*0084*/ 	.word	0xffffffff


	//   ....[11]....
        /*0088*/ 	.word	0xffffffff


	//   ....[12]....
        /*008c*/ 	.word	0xffffffff


	//   ....[13]....
        /*0090*/ 	.word	0xffffffff


	//   ....[14]....
        /*0094*/ 	.word	0xffffffff


	//   ....[15]....
        /*0098*/ 	.word	0xffffffff


	//   ....[16]....
        /*009c*/ 	.word	0xffffffff


	//   ....[17]....
        /*00a0*/ 	.word	0xffffffff


	//   ....[18]....
        /*00a4*/ 	.word	0xffffffff


	//   ....[19]....
        /*00a8*/ 	.word	0xffffffff


	//   ....[20]....
        /*00ac*/ 	.word	0xffffffff


	//   ....[21]....
        /*00b0*/ 	.word	0xffffffff


	//   ....[22]....
        /*00b4*/ 	.word	0xffffffff


	//   ....[23]....
        /*00b8*/ 	.word	0xffffffff


	//   ....[24]....
        /*00bc*/ 	.word	0xffffffff


	//   ....[25]....
        /*00c0*/ 	.word	0xffffffff


	//   ....[26]....
        /*00c4*/ 	.word	0xffffffff


	//   ....[27]....
        /*00c8*/ 	.word	0xffffffff


	//   ....[28]....
        /*00cc*/ 	.word	0xffffffff


	//   ....[29]....
        /*00d0*/ 	.word	0xffffffff


	//   ....[30]....
        /*00d4*/ 	.word	0xffffffff


	//   ....[31]....
        /*00d8*/ 	.word	0xffffffff


	//   ....[32]....
        /*00dc*/ 	.word	0xffffffff


	//   ....[33]....
        /*00e0*/ 	.word	0xffffffff


	//   ....[34]....
        /*00e4*/ 	.word	0xffffffff


	//   ....[35]....
        /*00e8*/ 	.word	0xffffffff


	//   ....[36]....
        /*00ec*/ 	.word	0xffffffff


	//   ....[37]....
        /*00f0*/ 	.word	0xffffffff


	//   ....[38]....
        /*00f4*/ 	.word	0xffffffff


	//   ....[39]....
        /*00f8*/ 	.word	0xffffffff


	//   ....[40]....
        /*00fc*/ 	.word	0xffffffff


	//   ....[41]....
        /*0100*/ 	.word	0xffffffff


	//   ....[42]....
        /*0104*/ 	.word	0xffffffff


	//   ....[43]....
        /*0108*/ 	.word	0xffffffff


	//   ....[44]....
        /*010c*/ 	.word	0xffffffff


	//----- nvinfo : EIATTR_COOP_GROUP_INSTR_OFFSETS
	.align		4
.L_296:
        /*0110*/ 	.byte	0x04, 0x28
        /*0112*/ 	.short	(.L_298 - .L_297)


	//   ....[0]....
.L_297:
        /*0114*/ 	.word	0x00000b00


	//   ....[1]....
        /*0118*/ 	.word	0x00000b30


	//   ....[2]....
        /*011c*/ 	.word	0x00000b40


	//   ....[3]....
        /*0120*/ 	.word	0x00000cb0


	//   ....[4]....
        /*0124*/ 	.word	0x00000cf0


	//   ....[5]....
        /*0128*/ 	.word	0x00000d20


	//   ....[6]....
        /*012c*/ 	.word	0x00000e60


	//   ....[7]....
        /*0130*/ 	.word	0x00000e90


	//   ....[8]....
        /*0134*/ 	.word	0x00000ec0


	//   ....[9]....
        /*0138*/ 	.word	0x00000ff0


	//   ....[10]....
        /*013c*/ 	.word	0x00001020


	//   ....[11]....
        /*0140*/ 	.word	0x00001050


	//   ....[12]....
        /*0144*/ 	.word	0x00001180


	//   ....[13]....
        /*0148*/ 	.word	0x000011b0


	//   ....[14]....
        /*014c*/ 	.word	0x000011e0


	//   ....[15]....
        /*0150*/ 	.word	0x00001da0


	//   ....[16]....
        /*0154*/ 	.word	0x00001db0


	//   ....[17]....
        /*0158*/ 	.word	0x00001e30


	//   ....[18]....
        /*015c*/ 	.word	0x00001fa0


	//   ....[19]....
        /*0160*/ 	.word	0x00001fd0


	//   ....[20]....
        /*0164*/ 	.word	0x00002000


	//   ....[21]....
        /*0168*/ 	.word	0x00002130


	//   ....[22]....
        /*016c*/ 	.word	0x00002160


	//   ....[23]....
        /*0170*/ 	.word	0x00002190


	//   ....[24]....
        /*0174*/ 	.word	0x000022c0


	//   ....[25]....
        /*0178*/ 	.word	0x000022f0


	//   ....[26]....
        /*017c*/ 	.word	0x00002320


	//   ....[27]....
        /*0180*/ 	.word	0x00002450


	//   ....[28]....
        /*0184*/ 	.word	0x00002480


	//   ....[29]....
        /*0188*/ 	.word	0x000024b0


	//   ....[30]....
        /*018c*/ 	.word	0x000043f0


	//   ....[31]....
        /*0190*/ 	.word	0x00004410


	//   ....[32]....
        /*0194*/ 	.word	0x00004420


	//   ....[33]....
        /*0198*/ 	.word	0x000045c0


	//   ....[34]....
        /*019c*/ 	.word	0x000045f0


	//   ....[35]....
        /*01a0*/ 	.word	0x00004620


	//   ....[36]....
        /*01a4*/ 	.word	0x00004750


	//   ....[37]....
        /*01a8*/ 	.word	0x00004780


	//   ....[38]....
        /*01ac*/ 	.word	0x000047b0


	//   ....[39]....
        /*01b0*/ 	.word	0x000048e0


	//   ....[40]....
        /*01b4*/ 	.word	0x00004910


	//   ....[41]....
        /*01b8*/ 	.word	0x00004940


	//   ....[42]....
        /*01bc*/ 	.word	0x00004a70


	//   ....[43]....
        /*01c0*/ 	.word	0x00004aa0


	//   ....[44]....
        /*01c4*/ 	.word	0x00004ad0


	//----- nvinfo : EIATTR_VRC_CTA_INIT_COUNT
	.align		4
.L_298:
        /*01c8*/ 	.byte	0x02, 0x4a
	.zero		1
	.zero		1


	//----- nvinfo : EIATTR_EXIT_INSTR_OFFSETS
	.align		4
        /*01cc*/ 	.byte	0x04, 0x1c
        /*01ce*/ 	.short	(.L_300 - .L_299)


	//   ....[0]....
.L_299:
        /*01d0*/ 	.word	0x00000030


	//   ....[1]....
        /*01d4*/ 	.word	0x000055e0


	//   ....[2]....
        /*01d8*/ 	.word	0x00005650


	//----- nvinfo : EIATTR_MAX_THREADS
	.align		4
.L_300:
        /*01dc*/ 	.byte	0x04, 0x05
        /*01de*/ 	.short	(.L_302 - .L_301)
.L_301:
        /*01e0*/ 	.word	0x00000100
        /*01e4*/ 	.word	0x00000001
        /*01e8*/ 	.word	0x00000001


	//----- nvinfo : EIATTR_CRS_STACK_SIZE
	.align		4
.L_302:
        /*01ec*/ 	.byte	0x04, 0x1e
        /*01ee*/ 	.short	(.L_304 - .L_303)
.L_303:
        /*01f0*/ 	.word	0x00000000


	//----- nvinfo : EIATTR_CBANK_PARAM_SIZE
	.align		4
.L_304:
        /*01f4*/ 	.byte	0x03, 0x19
        /*01f6*/ 	.short	0x001d


	//----- nvinfo : EIATTR_PARAM_CBANK
	.align		4
        /*01f8*/ 	.byte	0x04, 0x0a
        /*01fa*/ 	.short	(.L_306 - .L_305)
	.align		4
.L_305:
        /*01fc*/ 	.word	index@(.nv.constant0._ZN6thrust24THRUST_300001_SM_1000_NS8cuda_cub4core6detail13_kernel_agentINS1_8__reduce11ReduceAgentINS0_12zip_iteratorIN4cuda3std3__45tupleIJNS0_6detail15normal_iteratorINS0_10device_ptrIjEEEENS0_17counting_iteratorIlNS0_11use_defaultESI_SI_EEEEEEEPNSB_IJjlEEESM_iNS1_9__extrema9arg_max_fIjlNSA_4lessIjEEEEEEJSL_SN_iSS_EEEvDpT0_)
        /*0200*/ 	.short	0x0380
        /*0202*/ 	.short	0x001d


	//----- nvinfo : EIATTR_SW_WAR
	.align		4
.L_306:
        /*0204*/ 	.byte	0x04, 0x36
        /*0206*/ 	.short	(.L_308 - .L_307)
.L_307:
        /*0208*/ 	.word	0x00000008
.L_308:


//--------------------- .nv.info._Z6warmupPj      --------------------------
	.section	.nv.info._Z6warmupPj,"",@"SHT_CUDA_INFO"
	.sectionflags	@""
	.align	4


	//----- nvinfo : EIATTR_CUDA_API_VERSION
	.align		4
        /*0000*/ 	.byte	0x04, 0x37
        /*0002*/ 	.short	(.L_310 - .L_309)
.L_309:
        /*0004*/ 	.word	0x00000082


	//----- nvinfo : EIATTR_KPARAM_INFO
	.align		4
.L_310:
        /*0008*/ 	.byte	0x04, 0x17
        /*000a*/ 	.short	(.L_312 - .L_311)
.L_311:
        /*000c*/ 	.word	0x00000000
        /*0010*/ 	.short	0x0000
        /*0012*/ 	.short	0x0000
        /*0014*/ 	.byte	0x00, 0xf5, 0x21, 0x00


	//----- nvinfo : EIATTR_SPARSE_MMA_MASK
	.align		4
.L_312:
        /*0018*/ 	.byte	0x03, 0x50
        /*001a*/ 	.short	0x0000


	//----- nvinfo : EIATTR_MAXREG_COUNT
	.align		4
        /*001c*/ 	.byte	0x03, 0x1b
        /*001e*/ 	.short	0x00ff


	//----- nvinfo : EIATTR_MERCURY_ISA_VERSION
	.align		4
        /*0020*/ 	.byte	0x03, 0x5f
        /*0022*/ 	.short	0x0101


	//----- nvinfo : EIATTR_VRC_CTA_INIT_COUNT
	.align		4
        /*0024*/ 	.byte	0x02, 0x4a
	.zero		1
	.zero		1


	//----- nvinfo : EIATTR_EXIT_INSTR_OFFSETS
	.align		4
        /*0028*/ 	.byte	0x04, 0x1c
        /*002a*/ 	.short	(.L_314 - .L_313)


	//   ....[0]....
.L_313:
        /*002c*/ 	.word	0x00000030


	//   ....[1]....
        /*0030*/ 	.word	0x00000080


	//----- nvinfo : EIATTR_CBANK_PARAM_SIZE
	.align		4
.L_314:
        /*0034*/ 	.byte	0x03, 0x19
        /*0036*/ 	.short	0x0008


	//----- nvinfo : EIATTR_PARAM_CBANK
	.align		4
        /*0038*/ 	.byte	0x04, 0x0a
        /*003a*/ 	.short	(.L_316 - .L_315)
	.align		4
.L_315:
        /*003c*/ 	.word	index@(.nv.constant0._Z6warmupPj)
        /*0040*/ 	.short	0x0380
        /*0042*/ 	.short	0x0008


	//----- nvinfo : EIATTR_SW_WAR
	.align		4
.L_316:
        /*0044*/ 	.byte	0x04, 0x36
        /*0046*/ 	.short	(.L_318 - .L_317)
.L_317:
        /*0048*/ 	.word	0x00000008
.L_318:


//--------------------- .nv.info._Z28biggest_number_fewer_threadsPjS_ --------------------------
	.section	.nv.info._Z28biggest_number_fewer_threadsPjS_,"",@"SHT_CUDA_INFO"
	.sectionflags	@""
	.align	4


	//----- nvinfo : EIATTR_CUDA_API_VERSION
	.align		4
        /*0000*/ 	.byte	0x04, 0x37
        /*0002*/ 	.short	(.L_320 - .L_319)
.L_319:
        /*0004*/ 	.word	0x00000082


	//----- nvinfo : EIATTR_KPARAM_INFO
	.align		4
.L_320:
        /*0008*/ 	.byte	0x04, 0x17
        /*000a*/ 	.short	(.L_322 - .L_321)
.L_321:
        /*000c*/ 	.word	0x00000000
        /*0010*/ 	.short	0x0001
        /*0012*/ 	.short	0x0008
        /*0014*/ 	.byte	0x00, 0xf5, 0x21, 0x00


	//----- nvinfo : EIATTR_KPARAM_INFO
	.align		4
.L_322:
        /*0018*/ 	.byte	0x04, 0x17
        /*001a*/ 	.short	(.L_324 - .L_323)
.L_323:
        /*001c*/ 	.word	0x00000000
        /*0020*/ 	.short	0x0000
        /*0022*/ 	.short	0x0000
        /*0024*/ 	.byte	0x00, 0xf5, 0x21, 0x00


	//----- nvinfo : EIATTR_SPARSE_MMA_MASK
	.align		4
.L_324:
        /*0028*/ 	.byte	0x03, 0x50
        /*002a*/ 	.short	0x0000


	//----- nvinfo : EIATTR_MAXREG_COUNT
	.align		4
        /*002c*/ 	.byte	0x03, 0x1b
        /*002e*/ 	.short	0x00ff


	//----- nvinfo : EIATTR_MERCURY_ISA_VERSION
	.align		4
        /*0030*/ 	.byte	0x03, 0x5f
        /*0032*/ 	.short	0x0101


	//----- nvinfo : EIATTR_INT_WARP_WIDE_INSTR_OFFSETS
	.align		4
        /*0034*/ 	.byte	0x04, 0x31
        /*0036*/ 	.short	(.L_326 - .L_325)


	//   ....[0]....
.L_325:
        /*0038*/ 	.word	0x00000150


	//   ....[1]....
        /*003c*/ 	.word	0x000001f0


	//----- nvinfo : EIATTR_VRC_CTA_INIT_COUNT
	.align		4
.L_326:
        /*0040*/ 	.byte	0x02, 0x4a
	.zero		1
	.zero		1


	//----- nvinfo : EIATTR_EXIT_INSTR_OFFSETS
	.align		4
        /*0044*/ 	.byte	0x04, 0x1c
        /*0046*/ 	.short	(.L_328 - .L_327)


	//   ....[0]....
.L_327:
        /*0048*/ 	.word	0x00000060


	//   ....[1]....
        /*004c*/ 	.word	0x00000220


	//----- nvinfo : EIATTR_CBANK_PARAM_SIZE
	.align		4
.L_328:
        /*0050*/ 	.byte	0x03, 0x19
        /*0052*/ 	.short	0x0010


	//----- nvinfo : EIATTR_PARAM_CBANK
	.align		4
        /*0054*/ 	.byte	0x04, 0x0a
        /*0056*/ 	.short	(.L_330 - .L_329)
	.align		4
.L_329:
        /*0058*/ 	.word	index@(.nv.constant0._Z28biggest_number_fewer_threadsPjS_)
        /*005c*/ 	.short	0x0380
        /*005e*/ 	.short	0x0010


	//----- nvinfo : EIATTR_SW_WAR
	.align		4
.L_330:
        /*0060*/ 	.byte	0x04, 0x36
        /*0062*/ 	.short	(.L_332 - .L_331)
.L_331:
        /*0064*/ 	.word	0x00000008
.L_332:


//--------------------- .nv.info._Z17biggest_number_SMPjS_ --------------------------
	.section	.nv.info._Z17biggest_number_SMPjS_,"",@"SHT_CUDA_INFO"
	.sectionflags	@""
	.align	4


	//----- nvinfo : EIATTR_CUDA_API_VERSION
	.align		4
        /*0000*/ 	.byte	0x04, 0x37
        /*0002*/ 	.short	(.L_334 - .L_333)
.L_333:
        /*0004*/ 	.word	0x00000082


	//----- nvinfo : EIATTR_KPARAM_INFO
	.align		4
.L_334:
        /*0008*/ 	.byte	0x04, 0x17
        /*000a*/ 	.short	(.L_336 - .L_335)
.L_335:
        /*000c*/ 	.word	0x00000000
        /*0010*/ 	.short	0x0001
        /*0012*/ 	.short	0x0008
        /*0014*/ 	.byte	0x00, 0xf5, 0x21, 0x00


	//----- nvinfo : EIATTR_KPARAM_INFO
	.align		4
.L_336:
        /*0018*/ 	.byte	0x04, 0x17
        /*001a*/ 	.short	(.L_338 - .L_337)
.L_337:
        /*001c*/ 	.word	0x00000000
        /*0020*/ 	.short	0x0000
        /*0022*/ 	.short	0x0000
        /*0024*/ 	.byte	0x00, 0xf5, 0x21, 0x00


	//----- nvinfo : EIATTR_SPARSE_MMA_MASK
	.align		4
.L_338:
        /*0028*/ 	.byte	0x03, 0x50
        /*002a*/ 	.short	0x0000


	//----- nvinfo : EIATTR_MAXREG_COUNT
	.align		4
        /*002c*/ 	.byte	0x03, 0x1b
        /*002e*/ 	.short	0x00ff


	//----- nvinfo : EIATTR_NUM_BARRIERS
	.align		4
        /*0030*/ 	.byte	0x02, 0x4c
        /*0032*/ 	.byte	0x01
	.zero		1


	//----- nvinfo : EIATTR_MERCURY_ISA_VERSION
	.align		4
        /*0034*/ 	.byte	0x03, 0x5f
        /*0036*/ 	.short	0x0101


	//----- nvinfo : EIATTR_INT_WARP_WIDE_INSTR_OFFSETS
	.align		4
        /*0038*/ 	.byte	0x04, 0x31
        /*003a*/ 	.short	(.L_340 - .L_339)


	//   ....[0]....
.L_339:
        /*003c*/ 	.word	0x00000110


	//   ....[1]....
        /*0040*/ 	.word	0x00000150


	//----- nvinfo : EIATTR_VRC_CTA_INIT_COUNT
	.align		4
.L_340:
        /*0044*/ 	.byte	0x02, 0x4a
	.zero		1
	.zero		1


	//----- nvinfo : EIATTR_EXIT_INSTR_OFFSETS
	.align		4
        /*0048*/ 	.byte	0x04, 0x1c
        /*004a*/ 	.short	(.L_342 - .L_341)


	//   ....[0]....
.L_341:
        /*004c*/ 	.word	0x00000060


	//   ....[1]....
        /*0050*/ 	.word	0x00000190


	//   ....[2]....
        /*0054*/ 	.word	0x000001d0


	//----- nvinfo : EIATTR_CBANK_PARAM_SIZE
	.align		4
.L_342:
        /*0058*/ 	.byte	0x03, 0x19
        /*005a*/ 	.short	0x0010


	//----- nvinfo : EIATTR_PARAM_CBANK
	.align		4
        /*005c*/ 	.byte	0x04, 0x0a
        /*005e*/ 	.short	(.L_344 - .L_343)
	.align		4
.L_343:
        /*0060*/ 	.word	index@(.nv.constant0._Z17biggest_number_SMPjS_)
        /*0064*/ 	.short	0x0380
        /*0066*/ 	.short	0x0010


	//----- nvinfo : EIATTR_SW_WAR
	.align		4
.L_344:
        /*0068*/ 	.byte	0x04, 0x36
        /*006a*/ 	.short	(.L_346 - .L_345)
.L_345:
        /*006c*/ 	.word	0x00000008
.L_346:


//--------------------- .nv.info._Z14biggest_numberPjS_ --------------------------
	.section	.nv.info._Z14biggest_numberPjS_,"",@"SHT_CUDA_INFO"
	.sectionflags	@""
	.align	4


	//----- nvinfo : EIATTR_CUDA_API_VERSION
	.align		4
        /*0000*/ 	.byte	0x04, 0x37
        /*0002*/ 	.short	(.L_348 - .L_347)
.L_347:
        /*0004*/ 	.word	0x00000082


	//----- nvinfo : EIATTR_KPARAM_INFO
	.align		4
.L_348:
        /*0008*/ 	.byte	0x04, 0x17
        /*000a*/ 	.short	(.L_350 - .L_349)
.L_349:
        /*000c*/ 	.word	0x00000000
        /*0010*/ 	.short	0x0001
        /*0012*/ 	.short	0x0008
        /*0014*/ 	.byte	0x00, 0xf5, 0x21, 0x00


	//----- nvinfo : EIATTR_KPARAM_INFO
	.align		4
.L_350:
        /*0018*/ 	.byte	0x04, 0x17
        /*001a*/ 	.short	(.L_352 - .L_351)
.L_351:
        /*001c*/ 	.word	0x00000000
        /*0020*/ 	.short	0x0000
        /*0022*/ 	.short	0x0000
        /*0024*/ 	.byte	0x00, 0xf5, 0x21, 0x00


	//----- nvinfo : EIATTR_SPARSE_MMA_MASK
	.align		4
.L_352:
        /*0028*/ 	.byte	0x03, 0x50
        /*002a*/ 	.short	0x0000


	//----- nvinfo : EIATTR_MAXREG_COUNT
	.align		4
        /*002c*/ 	.byte	0x03, 0x1b
        /*002e*/ 	.short	0x00ff


	//----- nvinfo : EIATTR_MERCURY_ISA_VERSION
	.align		4
        /*0030*/ 	.byte	0x03, 0x5f
        /*0032*/ 	.short	0x0101


	//----- nvinfo : EIATTR_INT_WARP_WIDE_INSTR_OFFSETS
	.align		4
        /*0034*/ 	.byte	0x04, 0x31
        /*0036*/ 	.short	(.L_354 - .L_353)


	//   ....[0]....
.L_353:
        /*0038*/ 	.word	0x000000c0


	//   ....[1]....
        /*003c*/ 	.word	0x00000100


	//----- nvinfo : EIATTR_VRC_CTA_INIT_COUNT
	.align		4
.L_354:
        /*0040*/ 	.byte	0x02, 0x4a
	.zero		1
	.zero		1


	//----- nvinfo : EIATTR_EXIT_INSTR_OFFSETS
	.align		4
        /*0044*/ 	.byte	0x04, 0x1c
        /*0046*/ 	.short	(.L_356 - .L_355)


	//   ....[0]....
.L_355:
        /*0048*/ 	.word	0x00000060


	//   ....[1]....
        /*004c*/ 	.word	0x00000130


	//----- nvinfo : EIATTR_CBANK_PARAM_SIZE
	.align		4
.L_356:
        /*0050*/ 	.byte	0x03, 0x19
        /*0052*/ 	.short	0x0010


	//----- nvinfo : EIATTR_PARAM_CBANK
	.align		4
        /*0054*/ 	.byte	0x04, 0x0a
        /*0056*/ 	.short	(.L_358 - .L_357)
	.align		4
.L_357:
        /*0058*/ 	.word	index@(.nv.constant0._Z14biggest_numberPjS_)
        /*005c*/ 	.short	0x0380
        /*005e*/ 	.short	0x0010


	//----- nvinfo : EIATTR_SW_WAR
	.align		4
.L_358:
        /*0060*/ 	.byte	0x04, 0x36
        /*0062*/ 	.short	(.L_360 - .L_359)
.L_359:
        /*0064*/ 	.word	0x00000008
.L_360:


//--------------------- .nv.callgraph             --------------------------
	.section	.nv.callgraph,"",@"SHT_CUDA_CALLGRAPH"
	.align	4
	.sectionentsize	8
	.align		4
        /*0000*/ 	.word	0x00000000
	.align		4
        /*0004*/ 	.word	0xffffffff
	.align		4
        /*0008*/ 	.word	0x00000000
	.align		4
        /*000c*/ 	.word	0xfffffffe
	.align		4
        /*0010*/ 	.word	0x00000000
	.align		4
        /*0014*/ 	.word	0xfffffffd
	.align		4
        /*0018*/ 	.word	0x00000000
	.align		4
        /*001c*/ 	.word	0xfffffffc


//--------------------- .nv.constant4             --------------------------
	.section	.nv.constant4,"a",@progbits
	.align	8
	.align		8
.nv.constant4:
        /*0000*/ 	.dword	_ZN30_INTERNAL_5e2b45a7_4_k_cu_main4cuda3std3__45__cpo5beginE
	.align		8
        /*0008*/ 	.dword	_ZN30_INTERNAL_5e2b45a7_4_k_cu_main4cuda3std3__45__cpo3endE
	.align		8
        /*0010*/ 	.dword	_ZN30_INTERNAL_5e2b45a7_4_k_cu_main4cuda3std3__45__cpo6cbeginE
	.align		8
        /*0018*/ 	.dword	_ZN30_INTERNAL_5e2b45a7_4_k_cu_main4cuda3std3__45__cpo4cendE
	.align		8
        /*0020*/ 	.dword	_ZN30_INTERNAL_5e2b45a7_4_k_cu_main4cuda3std3__45__cpo6rbeginE
	.align		8
        /*0028*/ 	.dword	_ZN30_INTERNAL_5e2b45a7_4_k_cu_main4cuda3std3__45__cpo4rendE
	.align		8
        /*0030*/ 	.dword	_ZN30_INTERNAL_5e2b45a7_4_k_cu_main4cuda3std3__45__cpo7crbeginE
	.align		8
        /*0038*/ 	.dword	_ZN30_INTERNAL_5e2b45a7_4_k_cu_main4cuda3std3__45__cpo5crendE
	.align		8
        /*0040*/ 	.dword	_ZN30_INTERNAL_5e2b45a7_4_k_cu_main4cuda3std3__432_GLOBAL__N__5e2b45a7_4_k_cu_main6ignoreE
	.align		8
        /*0048*/ 	.dword	_ZN30_INTERNAL_5e2b45a7_4_k_cu_main4cuda3std3__419piecewise_constructE
	.align		8
        /*0050*/ 	.dword	_ZN30_INTERNAL_5e2b45a7_4_k_cu_main4cuda3std3__48in_placeE
	.align		8
        /*0058*/ 	.dword	_ZN30_INTERNAL_5e2b45a7_4_k_cu_main4cuda3std3__420unreachable_sentinelE
	.align		8
        /*0060*/ 	.dword	_ZN30_INTERNAL_5e2b45a7_4_k_cu_main4cuda3std3__47nulloptE
	.align		8
        /*0068*/ 	.dword	_ZN30_INTERNAL_5e2b45a7_4_k_cu_main4cuda3std3__48unexpectE
	.align		8
        /*0070*/ 	.dword	_ZN30_INTERNAL_5e2b45a7_4_k_cu_main4cuda3std6ranges3__45__cpo4swapE
	.align		8
        /*0078*/ 	.dword	_ZN30_INTERNAL_5e2b45a7_4_k_cu_main4cuda3std6ranges3__45__cpo9iter_moveE
	.align		8
        /*0080*/ 	.dword	_ZN30_INTERNAL_5e2b45a7_4_k_cu_main4cuda3std6ranges3__45__cpo5beginE
	.align		8
        /*0088*/ 	.dword	_ZN30_INTERNAL_5e2b45a7_4_k_cu_main4cuda3std6ranges3__45__cpo3endE
	.align		8
        /*0090*/ 	.dword	_ZN30_INTERNAL_5e2b45a7_4_k_cu_main4cuda3std6ranges3__45__cpo6cbeginE
	.align		8
        /*0098*/ 	.dword	_ZN30_INTERNAL_5e2b45a7_4_k_cu_main4cuda3std6ranges3__45__cpo4cendE
	.align		8
        /*00a0*/ 	.dword	_ZN30_INTERNAL_5e2b45a7_4_k_cu_main4cuda3std6ranges3__45__cpo7advanceE
	.align		8
        /*00a8*/ 	.dword	_ZN30_INTERNAL_5e2b45a7_4_k_cu_main4cuda3std6ranges3__45__cpo9iter_swapE
	.align		8
        /*00b0*/ 	.dword	_ZN30_INTERNAL_5e2b45a7_4_k_cu_main4cuda3std6ranges3__45__cpo4nextE
	.align		8
        /*00b8*/ 	.dword	_ZN30_INTERNAL_5e2b45a7_4_k_cu_main4cuda3std6ranges3__45__cpo4prevE
	.align		8
        /*00c0*/ 	.dword	_ZN30_INTERNAL_5e2b45a7_4_k_cu_main4cuda3std6ranges3__45__cpo4dataE
	.align		8
        /*00c8*/ 	.dword	_ZN30_INTERNAL_5e2b45a7_4_k_cu_main4cuda3std6ranges3__45__cpo5cdataE
	.align		8
        /*00d0*/ 	.dword	_ZN30_INTERNAL_5e2b45a7_4_k_cu_main4cuda3std6ranges3__45__cpo4sizeE
	.align		8
        /*00d8*/ 	.dword	_ZN30_INTERNAL_5e2b45a7_4_k_cu_main4cuda3std6ranges3__45__cpo5ssizeE
	.align		8
        /*00e0*/ 	.dword	_ZN30_INTERNAL_5e2b45a7_4_k_cu_main4cuda3std6ranges3__45__cpo8distanceE
	.align		8
        /*00e8*/ 	.dword	_ZN30_INTERNAL_5e2b45a7_4_k_cu_main6thrust24THRUST_300001_SM_1000_NS8cuda_cub3parE
	.align		8
        /*00f0*/ 	.dword	_ZN30_INTERNAL_5e2b45a7_4_k_cu_main6thrust24THRUST_300001_SM_1000_NS8cuda_cub10par_nosyncE
	.align		8
        /*00f8*/ 	.dword	_ZN30_INTERNAL_5e2b45a7_4_k_cu_main6thrust24THRUST_300001_SM_1000_NS6system6detail10sequential3seqE
	.align		8
        /*0100*/ 	.dword	_ZN30_INTERNAL_5e2b45a7_4_k_cu_main6thrust24THRUST_300001_SM_1000_NS6system3cpp3parE
	.align		8
        /*0108*/ 	.dword	_ZN30_INTERNAL_5e2b45a7_4_k_cu_main6thrust24THRUST_300001_SM_1000_NS12placeholders2_1E
	.align		8
        /*0110*/ 	.dword	_ZN30_INTERNAL_5e2b45a7_4_k_cu_main6thrust24THRUST_300001_SM_1000_NS12placeholders2_2E
	.align		8
        /*0118*/ 	.dword	_ZN30_INTERNAL_5e2b45a7_4_k_cu_main6thrust24THRUST_300001_SM_1000_NS12placeholders2_3E
	.align		8
        /*0120*/ 	.dword	_ZN30_INTERNAL_5e2b45a7_4_k_cu_main6thrust24THRUST_300001_SM_1000_NS12placeholders2_4E
	.align		8
        /*0128*/ 	.dword	_ZN30_INTERNAL_5e2b45a7_4_k_cu_main6thrust24THRUST_300001_SM_1000_NS12placeholders2_5E
	.align		8
        /*0130*/ 	.dword	_ZN30_INTERNAL_5e2b45a7_4_k_cu_main6thrust24THRUST_300001_SM_1000_NS12placeholders2_6E
	.align		8
        /*0138*/ 	.dword	_ZN30_INTERNAL_5e2b45a7_4_k_cu_main6thrust24THRUST_300001_SM_1000_NS12placeholders2_7E
	.align		8
        /*0140*/ 	.dword	_ZN30_INTERNAL_5e2b45a7_4_k_cu_main6thrust24THRUST_300001_SM_1000_NS12placeholders2_8E
	.align		8
        /*0148*/ 	.dword	_ZN30_INTERNAL_5e2b45a7_4_k_cu_main6thrust24THRUST_300001_SM_1000_NS12placeholders2_9E
	.align		8
        /*0150*/ 	.dword	_ZN30_INTERNAL_5e2b45a7_4_k_cu_main6thrust24THRUST_300001_SM_1000_NS12placeholders3_10E
	.align		8
        /*0158*/ 	.dword	_ZN30_INTERNAL_5e2b45a7_4_k_cu_main6thrust24THRUST_300001_SM_1000_NS3seqE
	.align		8
        /*0160*/ 	.dword	_ZN30_INTERNAL_5e2b45a7_4_k_cu_main6thrust24THRUST_300001_SM_1000_NS6deviceE


//--------------------- .text._ZN3cub18CUB_300001_SM_10006detail11EmptyKernelIvEEvv --------------------------
	.section	.text._ZN3cub18CUB_300001_SM_10006detail11EmptyKernelIvEEvv,"ax",@progbits
	.align	128
        .global         _ZN3cub18CUB_300001_SM_10006detail11EmptyKernelIvEEvv
        .type           _ZN3cub18CUB_300001_SM_10006detail11EmptyKernelIvEEvv,@function
        .size           _ZN3cub18CUB_300001_SM_10006detail11EmptyKernelIvEEvv,(.L_x_694 - _ZN3cub18CUB_300001_SM_10006detail11EmptyKernelIvEEvv)
        .other          _ZN3cub18CUB_300001_SM_10006detail11EmptyKernelIvEEvv,@"STO_CUDA_ENTRY STV_DEFAULT"
_ZN3cub18CUB_300001_SM_10006detail11EmptyKernelIvEEvv:
.text._ZN3cub18CUB_300001_SM_10006detail11EmptyKernelIvEEvv:
[----:B------:R-:W-:Y:S01]  /*0000*/  LDC R1, c[0x0][0x37c] ;  /* 0x0000df00ff017b82 */ /* 0x000fe20000000800 */
[----:B------:R-:W-:Y:S05]  /*0010*/  EXIT ;  /* 0x000000000000794d */ /* 0x000fea0003800000 */
.L_x_0:
[----:B------:R-:W-:-:S00]  /*0020*/  BRA `(.L_x_0) ;  /* 0xfffffffc00fc7947 */ /* 0x000fc0000383ffff */
[----:B------:R-:W-:-:S00]  /*0030*/  NOP ;  /* 0x0000000000007918 */ /* 0x000fc00000000000 */
        /* <DEDUP_REMOVED lines=12> */
.L_x_694:


//--------------------- .text._ZN6thrust24THRUST_300001_SM_1000_NS8cuda_cub4core6detail13_kernel_agentINS1_8__reduce11ReduceAgentIPN4cuda3std3__45tupleIJjlEEESC_SB_lNS1_9__extrema9arg_max_fIjlNS9_4lessIjEEEEEEJSC_SC_iSH_EEEvDpT0_ --------------------------
	.section	.text._ZN6thrust24THRUST_300001_SM_1000_NS8cuda_cub4core6detail13_kernel_agentINS1_8__reduce11ReduceAgentIPN4cuda3std3__45tupleIJjlEEESC_SB_lNS1_9__extrema9arg_max_fIjlNS9_4lessIjEEEEEEJSC_SC_iSH_EEEvDpT0_,"ax",@progbits
	.align	128
        .global         _ZN6thrust24THRUST_300001_SM_1000_NS8cuda_cub4core6detail13_kernel_agentINS1_8__reduce11ReduceAgentIPN4cuda3std3__45tupleIJjlEEESC_SB_lNS1_9__extrema9arg_max_fIjlNS9_4lessIjEEEEEEJSC_SC_iSH_EEEvDpT0_
        .type           _ZN6thrust24THRUST_300001_SM_1000_NS8cuda_cub4core6detail13_kernel_agentINS1_8__reduce11ReduceAgentIPN4cuda3std3__45tupleIJjlEEESC_SB_lNS1_9__extrema9arg_max_fIjlNS9_4lessIjEEEEEEJSC_SC_iSH_EEEvDpT0_,@function
        .size           _ZN6thrust24THRUST_300001_SM_1000_NS8cuda_cub4core6detail13_kernel_agentINS1_8__reduce11ReduceAgentIPN4cuda3std3__45tupleIJjlEEESC_SB_lNS1_9__extrema9arg_max_fIjlNS9_4lessIjEEEEEEJSC_SC_iSH_EEEvDpT0_,(.L_x_695 - _ZN6thrust24THRUST_300001_SM_1000_NS8cuda_cub4core6detail13_kernel_agentINS1_8__reduce11ReduceAgentIPN4cuda3std3__45tupleIJjlEEESC_SB_lNS1_9__extrema9arg_max_fIjlNS9_4lessIjEEEEEEJSC_SC_iSH_EEEvDpT0_)
        .other          _ZN6thrust24THRUST_300001_SM_1000_NS8cuda_cub4core6detail13_kernel_agentINS1_8__reduce11ReduceAgentIPN4cuda3std3__45tupleIJjlEEESC_SB_lNS1_9__extrema9arg_max_fIjlNS9_4lessIjEEEEEEJSC_SC_iSH_EEEvDpT0_,@"STO_CUDA_ENTRY STV_DEFAULT"
_ZN6thrust24THRUST_300001_SM_1000_NS8cuda_cub4core6detail13_kernel_agentINS1_8__reduce11ReduceAgentIPN4cuda3std3__45tupleIJjlEEESC_SB_lNS1_9__extrema9arg_max_fIjlNS9_4lessIjEEEEEEJSC_SC_iSH_EEEvDpT0_:
.text._ZN6thrust24THRUST_300001_SM_1000_NS8cuda_cub4core6detail13_kernel_agentINS1_8__reduce11ReduceAgentIPN4cuda3std3__45tupleIJjlEEESC_SB_lNS1_9__extrema9arg_max_fIjlNS9_4lessIjEEEEEEJSC_SC_iSH_EEEvDpT0_:
[----:B------:R-:W-:Y:S01]  /*0000*/  LDC R1, c[0x0][0x37c] ;  /* 0x0000df00ff017b82 */ /* 0x000fe20000000800 */
[----:B------:R-:W0:Y:S02]  /*0010*/  LDCU UR8, c[0x0][0x390] ;  /* 0x00007200ff0877ac */ /* 0x000e240008000800 */
[----:B0-----:R-:W-:-:S13]  /*0020*/  ISETP.NE.AND P0, PT, RZ, UR8, PT ;  /* 0x00000008ff007c0c */ /* 0x001fda000bf05270 */
[----:B------:R-:W-:Y:S05]  /*0030*/  @!P0 EXIT ;  /* 0x000000000000894d */ /* 0x000fea0003800000 */
[----:B------:R-:W-:Y:S01]  /*0040*/  UISETP.GT.AND UP0, UPT, UR8, 0x4ff, UPT ;  /* 0x000004ff0800788c */ /* 0x000fe2000bf04270 */
[----:B------:R-:W-:Y:S01]  /*0050*/  BSSY.RECONVERGENT B0, `(.L_x_1) ;  /* 0x00005bf000007945 */ /* 0x000fe20003800200 */
[----:B------:R-:W0:Y:S07]  /*0060*/  LDCU.64 UR10, c[0x0][0x358] ;  /* 0x00006b00ff0a77ac */ /* 0x000e2e0008000a00 */
[----:B------:R-:W-:Y:S05]  /*0070*/  BRA.U UP0, `(.L_x_2) ;  /* 0x0000003100807547 */ /* 0x000fea000b800000 */
[----:B------:R-:W1:Y:S01]  /*0080*/  S2R R0, SR_TID.X ;  /* 0x0000000000007919 */ /* 0x000e620000002100 */
[----:B------:R-:W2:Y:S01]  /*0090*/  LDCU UR4, c[0x0][0x390] ;  /* 0x00007200ff0477ac */ /* 0x000ea20008000800 */
[----:B------:R-:W-:Y:S01]  /*00a0*/  BSSY.RECONVERGENT B1, `(.L_x_3) ;  /* 0x000000b000017945 */ /* 0x000fe20003800200 */
[----:B------:R-:W-:Y:S01]  /*00b0*/  IMAD.MOV.U32 R4, RZ, RZ, RZ ;  /* 0x000000ffff047224 */ /* 0x000fe200078e00ff */
[----:B------:R-:W-:Y:S02]  /*00c0*/  CS2R R2, SRZ ;  /* 0x0000000000027805 */ /* 0x000fe4000001ff00 */
[----:B-1----:R-:W-:Y:S01]  /*00d0*/  ISETP.GE.AND P0, PT, R0, UR8, PT ;  /* 0x0000000800007c0c */ /* 0x002fe2000bf06270 */
[----:B------:R-:W-:-:S12]  /*00e0*/  IMAD.MOV.U32 R5, RZ, RZ, R0 ;  /* 0x000000ffff057224 */ /* 0x000fd800078e0000 */
[----:B--2---:R-:W-:Y:S05]  /*00f0*/  @P0 BRA `(.L_x_4) ;  /* 0x0000000000140947 */ /* 0x004fea0003800000 */
[----:B------:R-:W1:Y:S02]  /*0100*/  LDC.64 R6, c[0x0][0x380] ;  /* 0x0000e000ff067b82 */ /* 0x000e640000000a00 */
[----:B-1----:R-:W-:-:S05]  /*0110*/  IMAD.WIDE.U32 R6, R0, 0x10, R6 ;  /* 0x0000001000067825 */ /* 0x002fca00078e0006 */
[----:B0-----:R1:W5:Y:S04]  /*0120*/  LDG.E.CONSTANT R4, desc[UR10][R6.64] ;  /* 0x0000000a06047981 */ /* 0x001368000c1e9900 */
[----:B------:R1:W5:Y:S01]  /*0130*/  LDG.E.64.CONSTANT R2, desc[UR10][R6.64+0x8] ;  /* 0x0000080a06027981 */ /* 0x000362000c1e9b00 */
[----:B------:R-:W-:-:S07]  /*0140*/  VIADD R5, R0, 0x100 ;  /* 0x0000010000057836 */ /* 0x000fce0000000000 */
.L_x_4:
[----:B0-----:R-:W-:Y:S05]  /*0150*/  BSYNC.RECONVERGENT B1 ;  /* 0x0000000000017941 */ /* 0x001fea0003800200 */
.L_x_3:
[----:B------:R-:W-:Y:S01]  /*0160*/  ISETP.GE.AND P0, PT, R5, UR8, PT ;  /* 0x0000000805007c0c */ /* 0x000fe2000bf06270 */
[----:B------:R-:W-:-:S12]  /*0170*/  BSSY.RECONVERGENT B1, `(.L_x_5) ;  /* 0x0000088000017945 */ /* 0x000fd80003800200 */
[----:B------:R-:W-:Y:S05]  /*0180*/  @P0 BRA `(.L_x_6) ;  /* 0x0000000800180947 */ /* 0x000fea0003800000 */
[----:B-1----:R-:W-:Y:S01]  /*0190*/  LOP3.LUT R6, RZ, R5, RZ, 0x33, !PT ;  /* 0x00000005ff067212 */ /* 0x002fe200078e33ff */
[----:B------:R-:W-:Y:S04]  /*01a0*/  BSSY.RECONVERGENT B2, `(.L_x_7) ;  /* 0x000002b000027945 */ /* 0x000fe80003800200 */
[----:B------:R-:W-:-:S05]  /*01b0*/  VIADD R12, R6, UR8 ;  /* 0x00000008060c7c36 */ /* 0x000fca0008000000 */
[----:B------:R-:W-:-:S04]  /*01c0*/  LOP3.LUT R6, R12, 0x300, RZ, 0xc0, !PT ;  /* 0x000003000c067812 */ /* 0x000fc800078ec0ff */
[----:B------:R-:W-:-:S13]  /*01d0*/  ISETP.NE.AND P0, PT, R6, 0x300, PT ;  /* 0x000003000600780c */ /* 0x000fda0003f05270 */
[----:B------:R-:W-:Y:S05]  /*01e0*/  @!P0 BRA `(.L_x_8) ;  /* 0x0000000000988947 */ /* 0x000fea0003800000 */
[----:B------:R-:W0:Y:S01]  /*01f0*/  LDC.64 R6, c[0x0][0x380] ;  /* 0x0000e000ff067b82 */ /* 0x000e220000000a00 */
[----:B------:R-:W-:-:S04]  /*0200*/  LEA.HI R8, R12, 0x1, RZ, 0x18 ;  /* 0x000000010c087811 */ /* 0x000fc800078fc0ff */
[----:B------:R-:W-:-:S05]  /*0210*/  LOP3.LUT R8, R8, 0x3, RZ, 0xc0, !PT ;  /* 0x0000000308087812 */ /* 0x000fca00078ec0ff */
[----:B------:R-:W-:Y:S02]  /*0220*/  IMAD.MOV R10, RZ, RZ, -R8 ;  /* 0x000000ffff0a7224 */ /* 0x000fe400078e0a08 */
[----:B0-----:R-:W-:-:S04]  /*0230*/  IMAD.WIDE.U32 R6, R5, 0x10, R6 ;  /* 0x0000001005067825 */ /* 0x001fc800078e0006 */
[----:B------:R-:W-:-:S07]  /*0240*/  IMAD.MOV.U32 R11, RZ, RZ, R6 ;  /* 0x000000ffff0b7224 */ /* 0x000fce00078e0006 */
.L_x_11:
[----:B------:R-:W-:-:S05]  /*0250*/  IMAD.MOV.U32 R6, RZ, RZ, R11 ;  /* 0x000000ffff067224 */ /* 0x000fca00078e000b */
[----:B------:R-:W2:Y:S04]  /*0260*/  LDG.E.CONSTANT R14, desc[UR10][R6.64] ;  /* 0x0000000a060e7981 */ /* 0x000ea8000c1e9900 */
[----:B------:R-:W3:Y:S01]  /*0270*/  LDG.E.64.CONSTANT R8, desc[UR10][R6.64+0x8] ;  /* 0x0000080a06087981 */ /* 0x000ee2000c1e9b00 */
[----:B------:R-:W-:Y:S01]  /*0280*/  VIADD R10, R10, 0x1 ;  /* 0x000000010a0a7836 */ /* 0x000fe20000000000 */
[----:B------:R-:W-:Y:S01]  /*0290*/  BSSY.RECONVERGENT B3, `(.L_x_9) ;  /* 0x0000018000037945 */ /* 0x000fe20003800200 */
[----:B-----5:R-:W-:Y:S01]  /*02a0*/  IMAD.MOV.U32 R17, RZ, RZ, R3 ;  /* 0x000000ffff117224 */ /* 0x020fe200078e0003 */
[----:B------:R-:W-:Y:S01]  /*02b0*/  IADD3 R11, P3, PT, R6, 0x1000, RZ ;  /* 0x00001000060b7810 */ /* 0x000fe20007f7e0ff */
[----:B------:R-:W-:Y:S01]  /*02c0*/  IMAD.MOV.U32 R15, RZ, RZ, R2 ;  /* 0x000000ffff0f7224 */ /* 0x000fe200078e0002 */
[----:B------:R-:W-:Y:S01]  /*02d0*/  ISETP.NE.AND P2, PT, R10, RZ, PT ;  /* 0x000000ff0a00720c */ /* 0x000fe20003f45270 */
[----:B------:R-:W-:Y:S01]  /*02e0*/  IMAD.MOV.U32 R13, RZ, RZ, R4 ;  /* 0x000000ffff0d7224 */ /* 0x000fe200078e0004 */
[----:B--2---:R-:W-:Y:S01]  /*02f0*/  ISETP.GE.U32.AND P0, PT, R4, R14, PT ;  /* 0x0000000e0400720c */ /* 0x004fe20003f06070 */
[----:B------:R-:W-:-:S02]  /*0300*/  IMAD.MOV.U32 R4, RZ, RZ, R14 ;  /* 0x000000ffff047224 */ /* 0x000fc400078e000e */
[----:B---3--:R-:W-:Y:S02]  /*0310*/  IMAD.MOV.U32 R2, RZ, RZ, R8 ;  /* 0x000000ffff027224 */ /* 0x008fe400078e0008 */
[----:B------:R-:W-:-:S08]  /*0320*/  IMAD.MOV.U32 R3, RZ, RZ, R9 ;  /* 0x000000ffff037224 */ /* 0x000fd000078e0009 */
[----:B------:R-:W-:Y:S05]  /*0330*/  @!P0 BRA `(.L_x_10) ;  /* 0x0000000000348947 */ /* 0x000fea0003800000 */
[----:B------:R-:W-:Y:S01]  /*0340*/  ISETP.GE.U32.AND P4, PT, R14, R13, PT ;  /* 0x0000000d0e00720c */ /* 0x000fe20003f86070 */
[----:B------:R-:W-:Y:S02]  /*0350*/  IMAD.MOV.U32 R4, RZ, RZ, R13 ;  /* 0x000000ffff047224 */ /* 0x000fe400078e000d */
[----:B------:R-:W-:Y:S02]  /*0360*/  IMAD.MOV.U32 R2, RZ, RZ, R15 ;  /* 0x000000ffff027224 */ /* 0x000fe400078e000f */
[----:B------:R-:W-:-:S08]  /*0370*/  IMAD.MOV.U32 R3, RZ, RZ, R17 ;  /* 0x000000ffff037224 */ /* 0x000fd000078e0011 */
[CC--:B------:R-:W-:Y:S02]  /*0380*/  @P4 ISETP.LT.U32.AND P1, PT, R15.reuse, R8.reuse, PT ;  /* 0x000000080f00420c */ /* 0x0c0fe40003f21070 */
[-C--:B------:R-:W-:Y:S02]  /*0390*/  @P4 ISETP.GE.U32.AND P0, PT, R15, R8.reuse, PT ;  /* 0x000000080f00420c */ /* 0x080fe40003f06070 */
[CC--:B------:R-:W-:Y:S02]  /*03a0*/  @P4 ISETP.LT.AND.EX P1, PT, R17.reuse, R9.reuse, PT, P1 ;  /* 0x000000091100420c */ /* 0x0c0fe40003f21310 */
[-C--:B------:R-:W-:Y:S02]  /*03b0*/  @P4 ISETP.GE.AND.EX P0, PT, R17, R9.reuse, PT, P0 ;  /* 0x000000091100420c */ /* 0x080fe40003f06300 */
[----:B------:R-:W-:Y:S02]  /*03c0*/  @P4 SEL R8, R15, R8, P1 ;  /* 0x000000080f084207 */ /* 0x000fe40000800000 */
[----:B------:R-:W-:-:S02]  /*03d0*/  @P4 SEL R9, R17, R9, P1 ;  /* 0x0000000911094207 */ /* 0x000fc40000800000 */
[----:B------:R-:W-:Y:S01]  /*03e0*/  @P4 SEL R4, R13, R14, !P0 ;  /* 0x0000000e0d044207 */ /* 0x000fe20004000000 */
[----:B------:R-:W-:Y:S02]  /*03f0*/  @P4 IMAD.MOV.U32 R2, RZ, RZ, R8 ;  /* 0x000000ffff024224 */ /* 0x000fe400078e0008 */
[----:B------:R-:W-:-:S07]  /*0400*/  @P4 IMAD.MOV.U32 R3, RZ, RZ, R9 ;  /* 0x000000ffff034224 */ /* 0x000fce00078e0009 */
.L_x_10:
[----:B------:R-:W-:Y:S05]  /*0410*/  BSYNC.RECONVERGENT B3 ;  /* 0x0000000000037941 */ /* 0x000fea0003800200 */
.L_x_9:
[----:B------:R-:W-:Y:S02]  /*0420*/  IMAD.X R7, RZ, RZ, R7, P3 ;  /* 0x000000ffff077224 */ /* 0x000fe400018e0607 */
[----:B------:R-:W-:Y:S01]  /*0430*/  VIADD R5, R5, 0x100 ;  /* 0x0000010005057836 */ /* 0x000fe20000000000 */
[----:B------:R-:W-:Y:S06]  /*0440*/  @P2 BRA `(.L_x_11) ;  /* 0xfffffffc00802947 */ /* 0x000fec000383ffff */
.L_x_8:
[----:B------:R-:W-:Y:S05]  /*0450*/  BSYNC.RECONVERGENT B2 ;  /* 0x0000000000027941 */ /* 0x000fea0003800200 */
.L_x_7:
[----:B------:R-:W0:Y:S01]  /*0460*/  LDC.64 R8, c[0x0][0x380] ;  /* 0x0000e000ff087b82 */ /* 0x000e220000000a00 */
[----:B------:R-:W-:-:S13]  /*0470*/  ISETP.GE.U32.AND P0, PT, R12, 0x300, PT ;  /* 0x000003000c00780c */ /* 0x000fda0003f06070 */
[----:B------:R-:W-:Y:S05]  /*0480*/  @!P0 BRA `(.L_x_6) ;  /* 0x0000000400588947 */ /* 0x000fea0003800000 */
.L_x_20:
[----:B0-----:R-:W-:-:S05]  /*0490*/  IMAD.WIDE R18, R5, 0x10, R8 ;  /* 0x0000001005127825 */ /* 0x001fca00078e0208 */
[----:B------:R-:W2:Y:S04]  /*04a0*/  LDG.E.CONSTANT R21, desc[UR10][R18.64] ;  /* 0x0000000a12157981 */ /* 0x000ea8000c1e9900 */
[----:B------:R-:W3:Y:S04]  /*04b0*/  LDG.E.64.CONSTANT R14, desc[UR10][R18.64+0x8] ;  /* 0x0000080a120e7981 */ /* 0x000ee8000c1e9b00 */
[----:B-----5:R0:W5:Y:S04]  /*04c0*/  LDG.E.CONSTANT R27, desc[UR10][R18.64+0x1000] ;  /* 0x0010000a121b7981 */ /* 0x020168000c1e9900 */
[----:B------:R0:W5:Y:S04]  /*04d0*/  LDG.E.CONSTANT R16, desc[UR10][R18.64+0x2000] ;  /* 0x0020000a12107981 */ /* 0x000168000c1e9900 */
[----:B------:R0:W5:Y:S04]  /*04e0*/  LDG.E.CONSTANT R17, desc[UR10][R18.64+0x3000] ;  /* 0x0030000a12117981 */ /* 0x000168000c1e9900 */
[----:B------:R0:W5:Y:S04]  /*04f0*/  LDG.E.64.CONSTANT R12, desc[UR10][R18.64+0x1008] ;  /* 0x0010080a120c7981 */ /* 0x000168000c1e9b00 */
[----:B------:R0:W5:Y:S04]  /*0500*/  LDG.E.64.CONSTANT R6, desc[UR10][R18.64+0x2008] ;  /* 0x0020080a12067981 */ /* 0x000168000c1e9b00 */
[----:B------:R0:W5:Y:S01]  /*0510*/  LDG.E.64.CONSTANT R10, desc[UR10][R18.64+0x3008] ;  /* 0x0030080a120a7981 */ /* 0x000162000c1e9b00 */
[----:B------:R-:W-:Y:S01]  /*0520*/  BSSY.RECONVERGENT B2, `(.L_x_12) ;  /* 0x0000011000027945 */ /* 0x000fe20003800200 */
[----:B--2---:R-:W-:Y:S01]  /*0530*/  ISETP.GE.U32.AND P0, PT, R4, R21, PT ;  /* 0x000000150400720c */ /* 0x004fe20003f06070 */
[----:B------:R-:W-:-:S02]  /*0540*/  IMAD.MOV.U32 R20, RZ, RZ, R21 ;  /* 0x000000ffff147224 */ /* 0x000fc400078e0015 */
[----:B---3--:R-:W-:Y:S02]  /*0550*/  IMAD.MOV.U32 R23, RZ, RZ, R14 ;  /* 0x000000ffff177224 */ /* 0x008fe400078e000e */
[----:B------:R-:W-:-:S08]  /*0560*/  IMAD.MOV.U32 R25, RZ, RZ, R15 ;  /* 0x000000ffff197224 */ /* 0x000fd000078e000f */
[----:B0-----:R-:W-:Y:S05]  /*0570*/  @!P0 BRA `(.L_x_13) ;  /* 0x00000000002c8947 */ /* 0x001fea0003800000 */
[----:B------:R-:W-:Y:S01]  /*0580*/  ISETP.GE.U32.AND P2, PT, R21, R4, PT ;  /* 0x000000041500720c */ /* 0x000fe20003f46070 */
[----:B------:R-:W-:Y:S02]  /*0590*/  IMAD.MOV.U32 R23, RZ, RZ, R2 ;  /* 0x000000ffff177224 */ /* 0x000fe400078e0002 */
[----:B------:R-:W-:Y:S02]  /*05a0*/  IMAD.MOV.U32 R25, RZ, RZ, R3 ;  /* 0x000000ffff197224 */ /* 0x000fe400078e0003 */
[----:B------:R-:W-:-:S08]  /*05b0*/  IMAD.MOV.U32 R20, RZ, RZ, R4 ;  /* 0x000000ffff147224 */ /* 0x000fd000078e0004 */
[CC--:B------:R-:W-:Y:S02]  /*05c0*/  @P2 ISETP.GE.U32.AND P0, PT, R2.reuse, R14.reuse, PT ;  /* 0x0000000e0200220c */ /* 0x0c0fe40003f06070 */
[-C--:B------:R-:W-:Y:S02]  /*05d0*/  @P2 ISETP.LT.U32.AND P1, PT, R2, R14.reuse, PT ;  /* 0x0000000e0200220c */ /* 0x080fe40003f21070 */
[CC--:B------:R-:W-:Y:S02]  /*05e0*/  @P2 ISETP.GE.AND.EX P0, PT, R3.reuse, R15.reuse, PT, P0 ;  /* 0x0000000f0300220c */ /* 0x0c0fe40003f06300 */
[----:B------:R-:W-:Y:S02]  /*05f0*/  @P2 ISETP.LT.AND.EX P1, PT, R3, R15, PT, P1 ;  /* 0x0000000f0300220c */ /* 0x000fe40003f21310 */
[----:B------:R-:W-:Y:S02]  /*0600*/  @P2 SEL R20, R4, R21, !P0 ;  /* 0x0000001504142207 */ /* 0x000fe40004000000 */
[----:B------:R-:W-:-:S02]  /*0610*/  @P2 SEL R23, R2, R14, P1 ;  /* 0x0000000e02172207 */ /* 0x000fc40000800000 */
[----:B------:R-:W-:-:S07]  /*0620*/  @P2 SEL R25, R3, R15, P1 ;  /* 0x0000000f03192207 */ /* 0x000fce0000800000 */
.L_x_13:
[----:B------:R-:W-:Y:S05]  /*0630*/  BSYNC.RECONVERGENT B2 ;  /* 0x0000000000027941 */ /* 0x000fea0003800200 */
.L_x_12:
[----:B-----5:R-:W-:Y:S01]  /*0640*/  ISETP.GE.U32.AND P0, PT, R20, R27, PT ;  /* 0x0000001b1400720c */ /* 0x020fe20003f06070 */
[----:B------:R-:W-:Y:S01]  /*0650*/  BSSY.RECONVERGENT B2, `(.L_x_14) ;  /* 0x0000010000027945 */ /* 0x000fe20003800200 */
[----:B------:R-:W-:Y:S02]  /*0660*/  IMAD.MOV.U32 R3, RZ, RZ, R27 ;  /* 0x000000ffff037224 */ /* 0x000fe400078e001b */
[----:B------:R-:W-:Y:S02]  /*0670*/  IMAD.MOV.U32 R19, RZ, RZ, R12 ;  /* 0x000000ffff137224 */ /* 0x000fe400078e000c */
[----:B------:R-:W-:-:S07]  /*0680*/  IMAD.MOV.U32 R21, RZ, RZ, R13 ;  /* 0x000000ffff157224 */ /* 0x000fce00078e000d */
[----:B------:R-:W-:Y:S05]  /*0690*/  @!P0 BRA `(.L_x_15) ;  /* 0x00000000002c8947 */ /* 0x000fea0003800000 */
        /* <DEDUP_REMOVED lines=11> */
.L_x_15:
[----:B------:R-:W-:Y:S05]  /*0750*/  BSYNC.RECONVERGENT B2 ;  /* 0x0000000000027941 */ /* 0x000fea0003800200 */
.L_x_14:
[----:B------:R-:W-:Y:S01]  /*0760*/  ISETP.GE.U32.AND P0, PT, R3, R16, PT ;  /* 0x000000100300720c */ /* 0x000fe20003f06070 */
        /* <DEDUP_REMOVED lines=10> */
[----:B------:R-:W-:Y:S02]  /*0810*/  @P2 ISETP.LT.U32.AND P1, PT, R19, R6, PT ;  /* 0x000000061300220c */ /* 0x000fe40003f21070 */
[CC--:B------:R-:W-:Y:S02]  /*0820*/  @P2 ISETP.GE.AND.EX P0, PT, R21.reuse, R7.reuse, PT, P0 ;  /* 0x000000071500220c */ /* 0x0c0fe40003f06300 */
[----:B------:R-:W-:Y:S02]  /*0830*/  @P2 ISETP.LT.AND.EX P1, PT, R21, R7, PT, P1 ;  /* 0x000000071500220c */ /* 0x000fe40003f21310 */
[----:B------:R-:W-:Y:S02]  /*0840*/  @P2 SEL R12, R3, R16, !P0 ;  /* 0x00000010030c2207 */ /* 0x000fe40004000000 */
[----:B------:R-:W-:-:S02]  /*0850*/  @P2 SEL R13, R19, R6, P1 ;  /* 0x00000006130d2207 */ /* 0x000fc40000800000 */
[----:B------:R-:W-:-:S07]  /*0860*/  @P2 SEL R15, R21, R7, P1 ;  /* 0x00000007150f2207 */ /* 0x000fce0000800000 */
.L_x_17:
[----:B------:R-:W-:Y:S05]  /*0870*/  BSYNC.RECONVERGENT B2 ;  /* 0x0000000000027941 */ /* 0x000fea0003800200 */
.L_x_16:
        /* <DEDUP_REMOVED lines=19> */
.L_x_19:
[----:B------:R-:W-:Y:S05]  /*09b0*/  BSYNC.RECONVERGENT B2 ;  /* 0x0000000000027941 */ /* 0x000fea0003800200 */
.L_x_18:
[----:B------:R-:W-:-:S05]  /*09c0*/  VIADD R5, R5, 0x400 ;  /* 0x0000040005057836 */ /* 0x000fca0000000000 */
[----:B------:R-:W-:-:S13]  /*09d0*/  ISETP.GE.AND P0, PT, R5, UR4, PT ;  /* 0x0000000405007c0c */ /* 0x000fda000bf06270 */
[----:B------:R-:W-:Y:S05]  /*09e0*/  @!P0 BRA `(.L_x_20) ;  /* 0xfffffff800a88947 */ /* 0x000fea000383ffff */
.L_x_6:
[----:B------:R-:W-:Y:S05]  /*09f0*/  BSYNC.RECONVERGENT B1 ;  /* 0x0000000000017941 */ /* 0x000fea0003800200 */
.L_x_5:
[----:B------:R-:W2:Y:S02]  /*0a00*/  LDCU UR6, c[0x0][0x390] ;  /* 0x00007200ff0677ac */ /* 0x000ea40008000800 */
[----:B--2---:R-:W-:-:S09]  /*0a10*/  UISETP.GE.AND UP0, UPT, UR6, 0x100, UPT ;  /* 0x000001000600788c */ /* 0x004fd2000bf06270 */
[----:B------:R-:W-:Y:S05]  /*0a20*/  BRA.U !UP0, `(.L_x_21) ;  /* 0x00000011088c7547 */ /* 0x000fea000b800000 */
[----:B0-----:R-:W0:Y:S01]  /*0a30*/  S2R R8, SR_LANEID ;  /* 0x0000000000087919 */ /* 0x001e220000000000 */
[----:B------:R-:W-:Y:S01]  /*0a40*/  BSSY.RECONVERGENT B1, `(.L_x_22) ;  /* 0x000001b000017945 */ /* 0x000fe20003800200 */
[----:B-1---5:R-:W-:Y:S01]  /*0a50*/  IMAD.MOV.U32 R6, RZ, RZ, R2 ;  /* 0x000000ffff067224 */ /* 0x022fe200078e0002 */
[----:B------:R1:W2:Y:S01]  /*0a60*/  SHFL.DOWN PT, R9, R4, 0x1, 0x1f ;  /* 0x08201f0004097f89 */ /* 0x0002a200000e0000 */
[----:B------:R-:W-:Y:S02]  /*0a70*/  IMAD.MOV.U32 R7, RZ, RZ, R3 ;  /* 0x000000ffff077224 */ /* 0x000fe400078e0003 */
[----:B------:R-:W-:Y:S01]  /*0a80*/  IMAD.MOV.U32 R5, RZ, RZ, R4 ;  /* 0x000000ffff057224 */ /* 0x000fe200078e0004 */
[----:B------:R1:W3:Y:S04]  /*0a90*/  SHFL.DOWN PT, R11, R2, 0x1, 0x1f ;  /* 0x08201f00020b7f89 */ /* 0x0002e800000e0000 */
[----:B------:R1:W4:Y:S01]  /*0aa0*/  SHFL.DOWN PT, R13, R3, 0x1, 0x1f ;  /* 0x08201f00030d7f89 */ /* 0x00032200000e0000 */
[----:B0-----:R-:W-:-:S02]  /*0ab0*/  ISETP.GT.AND P0, PT, R8, 0x1e, PT ;  /* 0x0000001e0800780c */ /* 0x001fc40003f04270 */
[C---:B------:R-:W-:Y:S02]  /*0ac0*/  ISETP.GT.AND P1, PT, R8.reuse, 0x1d, PT ;  /* 0x0000001d0800780c */ /* 0x040fe40003f24270 */
[----:B------:R-:W-:-:S09]  /*0ad0*/  ISETP.GT.AND P3, PT, R8, 0x1b, PT ;  /* 0x0000001b0800780c */ /* 0x000fd20003f64270 */
[----:B-1234-:R-:W-:Y:S05]  /*0ae0*/  @P0 BRA `(.L_x_23) ;  /* 0x0000000000400947 */ /* 0x01efea0003800000 */
[----:B------:R-:W-:Y:S01]  /*0af0*/  ISETP.GE.U32.AND P0, PT, R4, R9, PT ;  /* 0x000000090400720c */ /* 0x000fe20003f06070 */
[----:B------:R-:W-:Y:S02]  /*0b00*/  IMAD.MOV.U32 R6, RZ, RZ, R11 ;  /* 0x000000ffff067224 */ /* 0x000fe400078e000b */
[----:B------:R-:W-:Y:S02]  /*0b10*/  IMAD.MOV.U32 R7, RZ, RZ, R13 ;  /* 0x000000ffff077224 */ /* 0x000fe400078e000d */
[----:B------:R-:W-:-:S08]  /*0b20*/  IMAD.MOV.U32 R5, RZ, RZ, R9 ;  /* 0x000000ffff057224 */ /* 0x000fd000078e0009 */
        /* <DEDUP_REMOVED lines=12> */
.L_x_23:
[----:B------:R-:W-:Y:S05]  /*0bf0*/  BSYNC.RECONVERGENT B1 ;  /* 0x0000000000017941 */ /* 0x000fea0003800200 */
.L_x_22:
[----:B------:R0:W1:Y:S01]  /*0c00*/  SHFL.DOWN PT, R10, R5, 0x2, 0x1f ;  /* 0x08401f00050a7f89 */ /* 0x00006200000e0000 */
[----:B------:R-:W-:Y:S01]  /*0c10*/  BSSY.RECONVERGENT B1, `(.L_x_24) ;  /* 0x000001a000017945 */ /* 0x000fe20003800200 */
[C---:B------:R-:W-:Y:S01]  /*0c20*/  ISETP.GT.AND P5, PT, R8.reuse, 0x17, PT ;  /* 0x000000170800780c */ /* 0x040fe20003fa4270 */
[----:B------:R-:W-:Y:S01]  /*0c30*/  IMAD.MOV.U32 R4, RZ, RZ, R6 ;  /* 0x000000ffff047224 */ /* 0x000fe200078e0006 */
[----:B------:R0:W2:Y:S01]  /*0c40*/  SHFL.DOWN PT, R3, R6, 0x2, 0x1f ;  /* 0x08401f0006037f89 */ /* 0x0000a200000e0000 */
[C---:B------:R-:W-:Y:S01]  /*0c50*/  ISETP.GT.AND P4, PT, R8.reuse, 0xf, PT ;  /* 0x0000000f0800780c */ /* 0x040fe20003f84270 */
[----:B------:R-:W-:Y:S01]  /*0c60*/  IMAD.MOV.U32 R2, RZ, RZ, R5 ;  /* 0x000000ffff027224 */ /* 0x000fe200078e0005 */
[----:B------:R-:W-:Y:S01]  /*0c70*/  ISETP.NE.AND P2, PT, R8, RZ, PT ;  /* 0x000000ff0800720c */ /* 0x000fe20003f45270 */
[----:B------:R0:W3:Y:S01]  /*0c80*/  SHFL.DOWN PT, R12, R7, 0x2, 0x1f ;  /* 0x08401f00070c7f89 */ /* 0x0000e200000e0000 */
[----:B------:R-:W-:Y:S01]  /*0c90*/  IMAD.MOV.U32 R8, RZ, RZ, R7 ;  /* 0x000000ffff087224 */ /* 0x000fe200078e0007 */
[----:B------:R-:W-:Y:S10]  /*0ca0*/  @P1 BRA `(.L_x_25) ;  /* 0x0000000000401947 */ /* 0x000ff40003800000 */
[----:B-1----:R-:W-:Y:S01]  /*0cb0*/  ISETP.GE.U32.AND P0, PT, R5, R10, PT ;  /* 0x0000000a0500720c */ /* 0x002fe20003f06070 */
[----:B--2---:R-:W-:Y:S02]  /*0cc0*/  IMAD.MOV.U32 R4, RZ, RZ, R3 ;  /* 0x000000ffff047224 */ /* 0x004fe400078e0003 */
[----:B---3--:R-:W-:Y:S02]  /*0cd0*/  IMAD.MOV.U32 R8, RZ, RZ, R12 ;  /* 0x000000ffff087224 */ /* 0x008fe400078e000c */
[----:B------:R-:W-:-:S08]  /*0ce0*/  IMAD.MOV.U32 R2, RZ, RZ, R10 ;  /* 0x000000ffff027224 */ /* 0x000fd000078e000a */
[----:B------:R-:W-:Y:S05]  /*0cf0*/  @!P0 BRA `(.L_x_25) ;  /* 0x00000000002c8947 */ /* 0x000fea0003800000 */
[----:B------:R-:W-:Y:S01]  /*0d00*/  ISETP.GE.U32.AND P6, PT, R10, R5, PT ;  /* 0x000000050a00720c */ /* 0x000fe20003fc6070 */
[----:B------:R-:W-:Y:S02]  /*0d10*/  IMAD.MOV.U32 R4, RZ, RZ, R6 ;  /* 0x000000ffff047224 */ /* 0x000fe400078e0006 */
[----:B------:R-:W-:Y:S02]  /*0d20*/  IMAD.MOV.U32 R8, RZ, RZ, R7 ;  /* 0x000000ffff087224 */ /* 0x000fe400078e0007 */
[----:B------:R-:W-:-:S08]  /*0d30*/  IMAD.MOV.U32 R2, RZ, RZ, R5 ;  /* 0x000000ffff027224 */ /* 0x000fd000078e0005 */
[CC--:B------:R-:W-:Y:S02]  /*0d40*/  @P6 ISETP.GE.U32.AND P1, PT, R6.reuse, R3.reuse, PT ;  /* 0x000000030600620c */ /* 0x0c0fe40003f26070 */
[CC--:B------:R-:W-:Y:S02]  /*0d50*/  @P6 ISETP.LT.U32.AND P0, PT, R6.reuse, R3.reuse, PT ;  /* 0x000000030600620c */ /* 0x0c0fe40003f01070 */
[CC--:B------:R-:W-:Y:S02]  /*0d60*/  @P6 ISETP.GE.AND.EX P1, PT, R7.reuse, R12.reuse, PT, P1 ;  /* 0x0000000c0700620c */ /* 0x0c0fe40003f26310 */
[----:B------:R-:W-:Y:S02]  /*0d70*/  @P6 ISETP.LT.AND.EX P0, PT, R7, R12, PT, P0 ;  /* 0x0000000c0700620c */ /* 0x000fe40003f01300 */
[----:B------:R-:W-:Y:S02]  /*0d80*/  @P6 SEL R2, R5, R10, !P1 ;  /* 0x0000000a05026207 */ /* 0x000fe40004800000 */
[----:B------:R-:W-:-:S02]  /*0d90*/  @P6 SEL R4, R6, R3, P0 ;  /* 0x0000000306046207 */ /* 0x000fc40000000000 */
[----:B------:R-:W-:-:S07]  /*0da0*/  @P6 SEL R8, R7, R12, P0 ;  /* 0x0000000c07086207 */ /* 0x000fce0000000000 */
.L_x_25:
[----:B------:R-:W-:Y:S05]  /*0db0*/  BSYNC.RECONVERGENT B1 ;  /* 0x0000000000017941 */ /* 0x000fea0003800200 */
.L_x_24:
[----:B0-----:R0:W4:Y:S01]  /*0dc0*/  SHFL.DOWN PT, R5, R2, 0x4, 0x1f ;  /* 0x08801f0002057f89 */ /* 0x00112200000e0000 */
[----:B------:R-:W-:Y:S01]  /*0dd0*/  BSSY.RECONVERGENT B1, `(.L_x_26) ;  /* 0x0000017000017945 */ /* 0x000fe20003800200 */
[----:B------:R-:W-:Y:S02]  /*0de0*/  IMAD.MOV.U32 R6, RZ, RZ, R4 ;  /* 0x000000ffff067224 */ /* 0x000fe400078e0004 */
[----:B------:R0:W0:Y:S01]  /*0df0*/  SHFL.DOWN PT, R9, R4, 0x4, 0x1f ;  /* 0x08801f0004097f89 */ /* 0x00002200000e0000 */
[----:B------:R-:W-:Y:S02]  /*0e00*/  IMAD.MOV.U32 R7, RZ, RZ, R8 ;  /* 0x000000ffff077224 */ /* 0x000fe400078e0008 */
[----:B--2---:R-:W-:Y:S01]  /*0e10*/  IMAD.MOV.U32 R3, RZ, RZ, R2 ;  /* 0x000000ffff037224 */ /* 0x004fe200078e0002 */
[----:B------:R2:W0:Y:S01]  /*0e20*/  SHFL.DOWN PT, R11, R8, 0x4, 0x1f ;  /* 0x08801f00080b7f89 */ /* 0x00042200000e0000 */
[----:B------:R-:W-:Y:S05]  /*0e30*/  @P3 BRA `(.L_x_27) ;  /* 0x0000000000403947 */ /* 0x000fea0003800000 */
[----:B----4-:R-:W-:Y:S01]  /*0e40*/  ISETP.GE.U32.AND P0, PT, R2, R5, PT ;  /* 0x000000050200720c */ /* 0x010fe20003f06070 */
[----:B0-----:R-:W-:Y:S02]  /*0e50*/  IMAD.MOV.U32 R6, RZ, RZ, R9 ;  /* 0x000000ffff067224 */ /* 0x001fe400078e0009 */
        /* <DEDUP_REMOVED lines=14> */
.L_x_27:
[----:B------:R-:W-:Y:S05]  /*0f40*/  BSYNC.RECONVERGENT B1 ;  /* 0x0000000000017941 */ /* 0x000fea0003800200 */
.L_x_26:
[----:B--2---:R2:W2:Y:S01]  /*0f50*/  SHFL.DOWN PT, R8, R3, 0x8, 0x1f ;  /* 0x09001f0003087f89 */ /* 0x0044a200000e0000 */
[----:B------:R-:W-:Y:S01]  /*0f60*/  BSSY.RECONVERGENT B1, `(.L_x_28) ;  /* 0x0000017000017945 */ /* 0x000fe20003800200 */
[----:B0-----:R-:W-:Y:S02]  /*0f70*/  IMAD.MOV.U32 R4, RZ, RZ, R6 ;  /* 0x000000ffff047224 */ /* 0x001fe400078e0006 */
[----:B------:R0:W0:Y:S01]  /*0f80*/  SHFL.DOWN PT, R9, R6, 0x8, 0x1f ;  /* 0x09001f0006097f89 */ /* 0x00002200000e0000 */
[----:B----4-:R-:W-:Y:S02]  /*0f90*/  IMAD.MOV.U32 R5, RZ, RZ, R7 ;  /* 0x000000ffff057224 */ /* 0x010fe400078e0007 */
[----:B------:R-:W-:Y:S01]  /*0fa0*/  IMAD.MOV.U32 R2, RZ, RZ, R3 ;  /* 0x000000ffff027224 */ /* 0x000fe200078e0003 */
[----:B-1----:R1:W4:Y:S01]  /*0fb0*/  SHFL.DOWN PT, R10, R7, 0x8, 0x1f ;  /* 0x09001f00070a7f89 */ /* 0x00232200000e0000 */
[----:B------:R-:W-:Y:S05]  /*0fc0*/  @P5 BRA `(.L_x_29) ;  /* 0x0000000000405947 */ /* 0x000fea0003800000 */
[----:B--2---:R-:W-:Y:S01]  /*0fd0*/  ISETP.GE.U32.AND P0, PT, R3, R8, PT ;  /* 0x000000080300720c */ /* 0x004fe20003f06070 */
[----:B0-----:R-:W-:Y:S02]  /*0fe0*/  IMAD.MOV.U32 R4, RZ, RZ, R9 ;  /* 0x000000ffff047224 */ /* 0x001fe400078e0009 */
[----:B----4-:R-:W-:Y:S02]  /*0ff0*/  IMAD.MOV.U32 R5, RZ, RZ, R10 ;  /* 0x000000ffff057224 */ /* 0x010fe400078e000a */
        /* <DEDUP_REMOVED lines=13> */
.L_x_29:
[----:B------:R-:W-:Y:S05]  /*10d0*/  BSYNC.RECONVERGENT B1 ;  /* 0x0000000000017941 */ /* 0x000fea0003800200 */
.L_x_28:
[----:B--2---:R2:W2:Y:S01]  /*10e0*/  SHFL.DOWN PT, R3, R2, 0x10, 0x1f ;  /* 0x0a001f0002037f89 */ /* 0x0044a200000e0000 */
[----:B------:R-:W-:Y:S01]  /*10f0*/  BSSY.RECONVERGENT B1, `(.L_x_30) ;  /* 0x0000017000017945 */ /* 0x000fe20003800200 */
[----:B-1----:R-:W-:Y:S02]  /*1100*/  IMAD.MOV.U32 R7, RZ, RZ, R4 ;  /* 0x000000ffff077224 */ /* 0x002fe400078e0004 */
[----:B0-----:R0:W1:Y:S01]  /*1110*/  SHFL.DOWN PT, R9, R4, 0x10, 0x1f ;  /* 0x0a001f0004097f89 */ /* 0x00106200000e0000 */
[----:B------:R-:W-:Y:S02]  /*1120*/  IMAD.MOV.U32 R6, RZ, RZ, R5 ;  /* 0x000000ffff067224 */ /* 0x000fe400078e0005 */
[----:B------:R-:W-:Y:S01]  /*1130*/  IMAD.MOV.U32 R8, RZ, RZ, R2 ;  /* 0x000000ffff087224 */ /* 0x000fe200078e0002 */
[----:B----4-:R0:W4:Y:S01]  /*1140*/  SHFL.DOWN PT, R10, R5, 0x10, 0x1f ;  /* 0x0a001f00050a7f89 */ /* 0x01012200000e0000 */
[----:B------:R-:W-:Y:S05]  /*1150*/  @P4 BRA `(.L_x_31) ;  /* 0x0000000000404947 */ /* 0x000fea0003800000 */
[----:B--2---:R-:W-:Y:S01]  /*1160*/  ISETP.GE.U32.AND P0, PT, R2, R3, PT ;  /* 0x000000030200720c */ /* 0x004fe20003f06070 */
[----:B-1----:R-:W-:Y:S02]  /*1170*/  IMAD.MOV.U32 R7, RZ, RZ, R9 ;  /* 0x000000ffff077224 */ /* 0x002fe400078e0009 */
        /* <DEDUP_REMOVED lines=14> */
.L_x_31:
[----:B------:R-:W-:Y:S05]  /*1260*/  BSYNC.RECONVERGENT B1 ;  /* 0x0000000000017941 */ /* 0x000fea0003800200 */
.L_x_30:
[----:B------:R-:W-:Y:S04]  /*1270*/  BSSY.RECONVERGENT B1, `(.L_x_32) ;  /* 0x000000c000017945 */ /* 0x000fe80003800200 */
[----:B------:R-:W-:Y:S05]  /*1280*/  @P2 BRA `(.L_x_33) ;  /* 0x0000000000282947 */ /* 0x000fea0003800000 */
[----:B0-----:R-:W0:Y:S01]  /*1290*/  S2R R4, SR_CgaCtaId ;  /* 0x0000000000047919 */ /* 0x001e220000008800 */
[----:B--2---:R-:W-:Y:S02]  /*12a0*/  MOV R3, 0x400 ;  /* 0x0000040000037802 */ /* 0x004fe40000000f00 */
[----:B------:R-:W-:-:S04]  /*12b0*/  SHF.R.U32.HI R2, RZ, 0x1, R0 ;  /* 0x00000001ff027819 */ /* 0x000fc80000011600 */
[----:B------:R-:W-:Y:S02]  /*12c0*/  LOP3.LUT R2, R2, 0x1f0, RZ, 0xc0, !PT ;  /* 0x000001f002027812 */ /* 0x000fe400078ec0ff */
[----:B0-----:R-:W-:-:S05]  /*12d0*/  LEA R3, R4, R3, 0x18 ;  /* 0x0000000304037211 */ /* 0x001fca00078ec0ff */
[----:B------:R-:W-:Y:S02]  /*12e0*/  IMAD.IADD R5, R2, 0x1, R3 ;  /* 0x0000000102057824 */ /* 0x000fe400078e0203 */
[----:B------:R-:W-:Y:S02]  /*12f0*/  IMAD.MOV.U32 R2, RZ, RZ, R7 ;  /* 0x000000ffff027224 */ /* 0x000fe400078e0007 */
[----:B------:R-:W-:Y:S01]  /*1300*/  IMAD.MOV.U32 R3, RZ, RZ, R6 ;  /* 0x000000ffff037224 */ /* 0x000fe200078e0006 */
[----:B------:R0:W-:Y:S04]  /*1310*/  STS [R5+0x8], R8 ;  /* 0x0000080805007388 */ /* 0x0001e80000000800 */
[----:B------:R0:W-:Y:S02]  /*1320*/  STS.64 [R5+0x10], R2 ;  /* 0x0000100205007388 */ /* 0x0001e40000000a00 */
.L_x_33:
[----:B------:R-:W-:Y:S05]  /*1330*/  BSYNC.RECONVERGENT B1 ;  /* 0x0000000000017941 */ /* 0x000fea0003800200 */
.L_x_32:
[----:B------:R-:W-:Y:S01]  /*1340*/  BAR.SYNC.DEFER_BLOCKING 0x0 ;  /* 0x0000000000007b1d */ /* 0x000fe20000010000 */
[----:B------:R-:W-:-:S13]  /*1350*/  ISETP.NE.AND P1, PT, R0, RZ, PT ;  /* 0x000000ff0000720c */ /* 0x000fda0003f25270 */
[----:B------:R-:W-:Y:S05]  /*1360*/  @P1 BRA `(.L_x_34) ;  /* 0x0000004800341947 */ /* 0x000fea0003800000 */
[----:B0-2---:R-:W0:Y:S01]  /*1370*/  S2R R3, SR_CgaCtaId ;  /* 0x0000000000037919 */ /* 0x005e220000008800 */
[----:B------:R-:W-:Y:S01]  /*1380*/  MOV R0, 0x400 ;  /* 0x0000040000007802 */ /* 0x000fe20000000f00 */
[----:B------:R-:W-:Y:S03]  /*1390*/  BSSY.RECONVERGENT B1, `(.L_x_35) ;  /* 0x0000016000017945 */ /* 0x000fe60003800200 */
[----:B0-----:R-:W-:-:S05]  /*13a0*/  LEA R24, R3, R0, 0x18 ;  /* 0x0000000003187211 */ /* 0x001fca00078ec0ff */
[----:B------:R-:W0:Y:S04]  /*13b0*/  LDS R5, [R24+0x18] ;  /* 0x0000180018057984 */ /* 0x000e280000000800 */
[----:B------:R2:W1:Y:S04]  /*13c0*/  LDS.64 R2, [R24+0x20] ;  /* 0x0000200018027984 */ /* 0x0004680000000a00 */
[----:B------:R2:W1:Y:S04]  /*13d0*/  LDS R21, [R24+0x28] ;  /* 0x0000280018157984 */ /* 0x0004680000000800 */
[----:B------:R2:W1:Y:S01]  /*13e0*/  LDS R18, [R24+0x38] ;  /* 0x0000380018127984 */ /* 0x0004620000000800 */
[----:B0-----:R-:W-:Y:S01]  /*13f0*/  ISETP.GE.U32.AND P0, PT, R8, R5, PT ;  /* 0x000000050800720c */ /* 0x001fe20003f06070 */
[----:B------:R-:W-:-:S12]  /*1400*/  IMAD.MOV.U32 R20, RZ, RZ, R5 ;  /* 0x000000ffff147224 */ /* 0x000fd800078e0005 */
[----:B-12---:R-:W-:Y:S05]  /*1410*/  @!P0 BRA `(.L_x_36) ;  /* 0x0000000000348947 */ /* 0x006fea0003800000 */
[----:B------:R-:W-:Y:S01]  /*1420*/  ISETP.GE.U32.AND P3, PT, R5, R8, PT ;  /* 0x000000080500720c */ /* 0x000fe20003f66070 */
[----:B------:R-:W-:-:S12]  /*1430*/  IMAD.MOV.U32 R20, RZ, RZ, R8 ;  /* 0x000000ffff147224 */ /* 0x000fd800078e0008 */
[CC--:B------:R-:W-:Y:S02]  /*1440*/  @P3 ISETP.GE.U32.AND P0, PT, R7.reuse, R2.reuse, PT ;  /* 0x000000020700320c */ /* 0x0c0fe40003f06070 */
[CC--:B------:R-:W-:Y:S02]  /*1450*/  @P3 ISETP.LT.U32.AND P2, PT, R7.reuse, R2.reuse, PT ;  /* 0x000000020700320c */ /* 0x0c0fe40003f41070 */
[CC--:B------:R-:W-:Y:S02]  /*1460*/  @P3 ISETP.GE.AND.EX P0, PT, R6.reuse, R3.reuse, PT, P0 ;  /* 0x000000030600320c */ /* 0x0c0fe40003f06300 */
[----:B------:R-:W-:Y:S02]  /*1470*/  @P3 ISETP.LT.AND.EX P2, PT, R6, R3, PT, P2 ;  /* 0x000000030600320c */ /* 0x000fe40003f41320 */
[----:B------:R-:W-:Y:S02]  /*1480*/  @P3 SEL R20, R8, R5, !P0 ;  /* 0x0000000508143207 */ /* 0x000fe40004000000 */
[----:B------:R-:W-:Y:S01]  /*1490*/  @P3 SEL R0, R7, R2, P2 ;  /* 0x0000000207003207 */ /* 0x000fe20001000000 */
[----:B------:R-:W-:Y:S01]  /*14a0*/  IMAD.MOV.U32 R2, RZ, RZ, R7 ;  /* 0x000000ffff027224 */ /* 0x000fe200078e0007 */
[----:B------:R-:W-:Y:S01]  /*14b0*/  @P3 SEL R5, R6, R3, P2 ;  /* 0x0000000306053207 */ /* 0x000fe20001000000 */
[----:B------:R-:W-:-:S02]  /*14c0*/  IMAD.MOV.U32 R3, RZ, RZ, R6 ;  /* 0x000000ffff037224 */ /* 0x000fc400078e0006 */
[----:B------:R-:W-:Y:S02]  /*14d0*/  @P3 IMAD.MOV.U32 R2, RZ, RZ, R0 ;  /* 0x000000ffff023224 */ /* 0x000fe400078e0000 */
[----:B------:R-:W-:-:S07]  /*14e0*/  @P3 IMAD.MOV.U32 R3, RZ, RZ, R5 ;  /* 0x000000ffff033224 */ /* 0x000fce00078e0005 */
.L_x_36:
[----:B------:R-:W-:Y:S05]  /*14f0*/  BSYNC.RECONVERGENT B1 ;  /* 0x0000000000017941 */ /* 0x000fea0003800200 */
.L_x_35:
[----:B------:R-:W0:Y:S01]  /*1500*/  LDS.64 R14, [R24+0x30] ;  /* 0x00003000180e7984 */ /* 0x000e220000000a00 */
[----:B------:R-:W-:Y:S01]  /*1510*/  ISETP.GE.U32.AND P0, PT, R20, R21, PT ;  /* 0x000000151400720c */ /* 0x000fe20003f06070 */
[----:B------:R-:W-:Y:S01]  /*1520*/  BSSY.RECONVERGENT B1, `(.L_x_37) ;  /* 0x0000019000017945 */ /* 0x000fe20003800200 */
[----:B------:R-:W-:Y:S01]  /*1530*/  IMAD.MOV.U32 R23, RZ, RZ, R21 ;  /* 0x000000ffff177224 */ /* 0x000fe200078e0015 */
[----:B------:R1:W2:Y:S04]  /*1540*/  LDS R19, [R24+0x48] ;  /* 0x0000480018137984 */ /* 0x0002a80000000800 */
[----:B------:R1:W1:Y:S04]  /*1550*/  LDS R17, [R24+0x58] ;  /* 0x0000580018117984 */ /* 0x0002680000000800 */
[----:B------:R0:W1:Y:S04]  /*1560*/  LDS R16, [R24+0x68] ;  /* 0x0000680018107984 */ /* 0x0000680000000800 */
[----:B------:R0:W1:Y:S04]  /*1570*/  LDS R0, [R24+0x78] ;  /* 0x0000780018007984 */ /* 0x0000680000000800 */
[----:B---3--:R3:W1:Y:S04]  /*1580*/  LDS.64 R12, [R24+0x40] ;  /* 0x00004000180c7984 */ /* 0x0086680000000a00 */
[----:B----4-:R3:W4:Y:S04]  /*1590*/  LDS.64 R10, [R24+0x50] ;  /* 0x00005000180a7984 */ /* 0x0107280000000a00 */
[----:B------:R3:W1:Y:S04]  /*15a0*/  LDS.64 R8, [R24+0x60] ;  /* 0x0000600018087984 */ /* 0x0006680000000a00 */
[----:B------:R3:W1:Y:S04]  /*15b0*/  LDS.64 R6, [R24+0x70] ;  /* 0x0000700018067984 */ /* 0x0006680000000a00 */
[----:B------:R3:W1:Y:S01]  /*15c0*/  LDS.64 R4, [R24+0x80] ;  /* 0x0000800018047984 */ /* 0x0006620000000a00 */
[----:B0-----:R-:W-:-:S02]  /*15d0*/  IMAD.MOV.U32 R25, RZ, RZ, R14 ;  /* 0x000000ffff197224 */ /* 0x001fc400078e000e */
[----:B------:R-:W-:Y:S01]  /*15e0*/  IMAD.MOV.U32 R22, RZ, RZ, R15 ;  /* 0x000000ffff167224 */ /* 0x000fe200078e000f */
[----:B------:R-:W-:Y:S06]  /*15f0*/  @!P0 BRA `(.L_x_38) ;  /* 0x00000000002c8947 */ /* 0x000fec0003800000 */
        /* <DEDUP_REMOVED lines=11> */
.L_x_38:
[----:B------:R-:W-:Y:S05]  /*16b0*/  BSYNC.RECONVERGENT B1 ;  /* 0x0000000000017941 */ /* 0x000fea0003800200 */
.L_x_37:
[----:B------:R-:W-:Y:S01]  /*16c0*/  ISETP.GE.U32.AND P0, PT, R23, R18, PT ;  /* 0x000000121700720c */ /* 0x000fe20003f06070 */
[----:B------:R-:W-:Y:S01]  /*16d0*/  BSSY.RECONVERGENT B1, `(.L_x_39) ;  /* 0x0000010000017945 */ /* 0x000fe20003800200 */
[----:B------:R-:W-:Y:S02]  /*16e0*/  IMAD.MOV.U32 R2, RZ, RZ, R18 ;  /* 0x000000ffff027224 */ /* 0x000fe400078e0012 */
[----:B-1----:R-:W-:Y:S02]  /*16f0*/  IMAD.MOV.U32 R3, RZ, RZ, R12 ;  /* 0x000000ffff037224 */ /* 0x002fe400078e000c */
        /* <DEDUP_REMOVED lines=13> */
.L_x_40:
[----:B------:R-:W-:Y:S05]  /*17d0*/  BSYNC.RECONVERGENT B1 ;  /* 0x0000000000017941 */ /* 0x000fea0003800200 */
.L_x_39:
[----:B--2---:R-:W-:Y:S01]  /*17e0*/  ISETP.GE.U32.AND P0, PT, R2, R19, PT ;  /* 0x000000130200720c */ /* 0x004fe20003f06070 */
[----:B------:R-:W-:Y:S01]  /*17f0*/  BSSY.RECONVERGENT B1, `(.L_x_41) ;  /* 0x0000010000017945 */ /* 0x000fe20003800200 */
[----:B------:R-:W-:Y:S02]  /*1800*/  IMAD.MOV.U32 R12, RZ, RZ, R19 ;  /* 0x000000ffff0c7224 */ /* 0x000fe400078e0013 */
[----:B----4-:R-:W-:Y:S02]  /*1810*/  IMAD.MOV.U32 R15, RZ, RZ, R10 ;  /* 0x000000ffff0f7224 */ /* 0x010fe400078e000a */
[----:B------:R-:W-:-:S07]  /*1820*/  IMAD.MOV.U32 R14, RZ, RZ, R11 ;  /* 0x000000ffff0e7224 */ /* 0x000fce00078e000b */
        /* <DEDUP_REMOVED lines=12> */
.L_x_42:
[----:B------:R-:W-:Y:S05]  /*18f0*/  BSYNC.RECONVERGENT B1 ;  /* 0x0000000000017941 */ /* 0x000fea0003800200 */
.L_x_41:
        /* <DEDUP_REMOVED lines=17> */
.L_x_44:
[----:B------:R-:W-:Y:S05]  /*1a10*/  BSYNC.RECONVERGENT B1 ;  /* 0x0000000000017941 */ /* 0x000fea0003800200 */
.L_x_43:
        /* <DEDUP_REMOVED lines=17> */
.L_x_46:
[----:B------:R-:W-:Y:S05]  /*1b30*/  BSYNC.RECONVERGENT B1 ;  /* 0x0000000000017941 */ /* 0x000fea0003800200 */
.L_x_45:
        /* <DEDUP_REMOVED lines=9> */
[----:B------:R-:W-:Y:S05]  /*1bd0*/  @!P0 BRA `(.L_x_34) ;  /* 0x0000004000188947 */ /* 0x000fea0003800000 */
[CC--:B------:R-:W-:Y:S02]  /*1be0*/  ISETP.GE.U32.AND P0, PT, R11.reuse, R4.reuse, PT ;  /* 0x000000040b00720c */ /* 0x0c0fe40003f06070 */
[----:B------:R-:W-:Y:S02]  /*1bf0*/  ISETP.LT.U32.AND P2, PT, R11, R4, PT ;  /* 0x000000040b00720c */ /* 0x000fe40003f41070 */
[CC--:B------:R-:W-:Y:S02]  /*1c00*/  ISETP.GE.AND.EX P0, PT, R2.reuse, R5.reuse, PT, P0 ;  /* 0x000000050200720c */ /* 0x0c0fe40003f06300 */
[----:B------:R-:W-:Y:S02]  /*1c10*/  ISETP.LT.AND.EX P2, PT, R2, R5, PT, P2 ;  /* 0x000000050200720c */ /* 0x000fe40003f41320 */
[----:B------:R-:W-:Y:S02]  /*1c20*/  SEL R8, R9, R0, !P0 ;  /* 0x0000000009087207 */ /* 0x000fe40004000000 */
[----:B------:R-:W-:-:S02]  /*1c30*/  SEL R7, R11, R4, P2 ;  /* 0x000000040b077207 */ /* 0x000fc40001000000 */
[----:B------:R-:W-:Y:S01]  /*1c40*/  SEL R6, R2, R5, P2 ;  /* 0x0000000502067207 */ /* 0x000fe20001000000 */
[----:B------:R-:W-:Y:S06]  /*1c50*/  BRA `(.L_x_34) ;  /* 0x0000003c00f87947 */ /* 0x000fec0003800000 */
.L_x_21:
[----:B------:R-:W2:Y:S01]  /*1c60*/  S2R R12, SR_LANEID ;  /* 0x00000000000c7919 */ /* 0x000ea20000000000 */
[----:B------:R-:W-:Y:S01]  /*1c70*/  LOP3.LUT R5, R0, 0x3e0, RZ, 0xc0, !PT ;  /* 0x000003e000057812 */ /* 0x000fe200078ec0ff */
[----:B------:R-:W-:Y:S01]  /*1c80*/  BSSY.RECONVERGENT B1, `(.L_x_47) ;  /* 0x0000026000017945 */ /* 0x000fe20003800200 */
[----:B-----5:R-:W-:Y:S02]  /*1c90*/  IMAD.MOV.U32 R14, RZ, RZ, R2 ;  /* 0x000000ffff0e7224 */ /* 0x020fe400078e0002 */
[----:B------:R-:W-:Y:S02]  /*1ca0*/  IMAD.MOV.U32 R16, RZ, RZ, R3 ;  /* 0x000000ffff107224 */ /* 0x000fe400078e0003 */
[----:B-1----:R-:W-:Y:S01]  /*1cb0*/  VIADD R6, R5, 0x20 ;  /* 0x0000002005067836 */ /* 0x002fe20000000000 */
[----:B------:R-:W-:-:S04]  /*1cc0*/  LOP3.LUT R5, RZ, R5, RZ, 0x33, !PT ;  /* 0x00000005ff057212 */ /* 0x000fc800078e33ff */
[----:B------:R-:W-:Y:S01]  /*1cd0*/  ISETP.GT.AND P0, PT, R6, UR6, PT ;  /* 0x0000000606007c0c */ /* 0x000fe2000bf04270 */
[----:B------:R-:W-:-:S05]  /*1ce0*/  VIADD R5, R5, UR6 ;  /* 0x0000000605057c36 */ /* 0x000fca0008000000 */
[----:B------:R-:W-:-:S05]  /*1cf0*/  SEL R5, R5, 0x1f, P0 ;  /* 0x0000001f05057807 */ /* 0x000fca0000000000 */
[----:B------:R1:W3:Y:S04]  /*1d00*/  SHFL.DOWN PT, R7, R4, 0x1, R5 ;  /* 0x0820000004077989 */ /* 0x0002e800000e0005 */
[----:B0-----:R1:W0:Y:S04]  /*1d10*/  SHFL.DOWN PT, R9, R2, 0x1, R5 ;  /* 0x0820000002097989 */ /* 0x00122800000e0005 */
[----:B------:R1:W4:Y:S01]  /*1d20*/  SHFL.DOWN PT, R11, R3, 0x1, R5 ;  /* 0x08200000030b7989 */ /* 0x00032200000e0005 */
[C---:B--2---:R-:W-:Y:S01]  /*1d30*/  ISETP.GE.AND P0, PT, R12.reuse, R5, PT ;  /* 0x000000050c00720c */ /* 0x044fe20003f06270 */
[C---:B------:R-:W-:Y:S01]  /*1d40*/  VIADD R6, R12.reuse, 0x2 ;  /* 0x000000020c067836 */ /* 0x040fe20000000000 */
[C---:B------:R-:W-:Y:S01]  /*1d50*/  ISETP.NE.AND P3, PT, R12.reuse, RZ, PT ;  /* 0x000000ff0c00720c */ /* 0x040fe20003f65270 */
[----:B------:R-:W-:-:S02]  /*1d60*/  VIADD R8, R12, 0x4 ;  /* 0x000000040c087836 */ /* 0x000fc40000000000 */
[----:B------:R-:W-:Y:S01]  /*1d70*/  VIADD R10, R12, 0x8 ;  /* 0x000000080c0a7836 */ /* 0x000fe20000000000 */
[-C--:B------:R-:W-:Y:S01]  /*1d80*/  ISETP.GT.AND P6, PT, R6, R5.reuse, PT ;  /* 0x000000050600720c */ /* 0x080fe20003fc4270 */
[----:B------:R-:W-:Y:S01]  /*1d90*/  IMAD.MOV.U32 R6, RZ, RZ, R4 ;  /* 0x000000ffff067224 */ /* 0x000fe200078e0004 */
[-C--:B------:R-:W-:Y:S01]  /*1da0*/  ISETP.GT.AND P4, PT, R8, R5.reuse, PT ;  /* 0x000000050800720c */ /* 0x080fe20003f84270 */
[----:B------:R-:W-:Y:S01]  /*1db0*/  VIADD R8, R12, 0x10 ;  /* 0x000000100c087836 */ /* 0x000fe20000000000 */
[----:B------:R-:W-:-:S03]  /*1dc0*/  ISETP.GT.AND P2, PT, R10, R5, PT ;  /* 0x000000050a00720c */ /* 0x000fc60003f44270 */
[----:B-1----:R-:W-:Y:S10]  /*1dd0*/  @P0 BRA `(.L_x_48) ;  /* 0x0000000000400947 */ /* 0x002ff40003800000 */
[----:B---3--:R-:W-:Y:S01]  /*1de0*/  ISETP.GE.U32.AND P0, PT, R4, R7, PT ;  /* 0x000000070400720c */ /* 0x008fe20003f06070 */
        /* <DEDUP_REMOVED lines=15> */
.L_x_48:
[----:B------:R-:W-:Y:S05]  /*1ee0*/  BSYNC.RECONVERGENT B1 ;  /* 0x0000000000017941 */ /* 0x000fea0003800200 */
.L_x_47:
[----:B------:R1:W2:Y:S01]  /*1ef0*/  SHFL.DOWN PT, R3, R6, 0x2, R5 ;  /* 0x0840000006037989 */ /* 0x0002a200000e0005 */
[----:B------:R-:W-:Y:S01]  /*1f00*/  BSSY.RECONVERGENT B1, `(.L_x_49) ;  /* 0x0000018000017945 */ /* 0x000fe20003800200 */
[----:B------:R-:W-:Y:S01]  /*1f10*/  ISETP.GT.AND P5, PT, R8, R5, PT ;  /* 0x000000050800720c */ /* 0x000fe20003fa4270 */
[----:B------:R-:W-:Y:S01]  /*1f20*/  IMAD.MOV.U32 R10, RZ, RZ, R14 ;  /* 0x000000ffff0a7224 */ /* 0x000fe200078e000e */
[----:B---3--:R1:W3:Y:S01]  /*1f30*/  SHFL.DOWN PT, R7, R14, 0x2, R5 ;  /* 0x084000000e077989 */ /* 0x0082e200000e0005 */
[----:B------:R-:W-:Y:S02]  /*1f40*/  IMAD.MOV.U32 R12, RZ, RZ, R16 ;  /* 0x000000ffff0c7224 */ /* 0x000fe400078e0010 */
[----:B------:R-:W-:Y:S01]  /*1f50*/  IMAD.MOV.U32 R2, RZ, RZ, R6 ;  /* 0x000000ffff027224 */ /* 0x000fe200078e0006 */
[----:B0-----:R1:W0:Y:S01]  /*1f60*/  SHFL.DOWN PT, R9, R16, 0x2, R5 ;  /* 0x0840000010097989 */ /* 0x00122200000e0005 */
[----:B------:R-:W-:Y:S06]  /*1f70*/  @P6 BRA `(.L_x_50) ;  /* 0x0000000000406947 */ /* 0x000fec0003800000 */
[----:B--2---:R-:W-:Y:S01]  /*1f80*/  ISETP.GE.U32.AND P0, PT, R6, R3, PT ;  /* 0x000000030600720c */ /* 0x004fe20003f06070 */
[----:B---3--:R-:W-:Y:S02]  /*1f90*/  IMAD.MOV.U32 R10, RZ, RZ, R7 ;  /* 0x000000ffff0a7224 */ /* 0x008fe400078e0007 */
[----:B0-----:R-:W-:Y:S02]  /*1fa0*/  IMAD.MOV.U32 R12, RZ, RZ, R9 ;  /* 0x000000ffff0c7224 */ /* 0x001fe400078e0009 */
        /* <DEDUP_REMOVED lines=13> */
.L_x_50:
[----:B------:R-:W-:Y:S05]  /*2080*/  BSYNC.RECONVERGENT B1 ;  /* 0x0000000000017941 */ /* 0x000fea0003800200 */
.L_x_49:
[----:B--2---:R2:W2:Y:S01]  /*2090*/  SHFL.DOWN PT, R3, R2, 0x4, R5 ;  /* 0x0880000002037989 */ /* 0x0044a200000e0005 */
[----:B------:R-:W-:Y:S01]  /*20a0*/  BSSY.RECONVERGENT B1, `(.L_x_51) ;  /* 0x0000017000017945 */ /* 0x000fe20003800200 */
[----:B------:R-:W-:Y:S02]  /*20b0*/  IMAD.MOV.U32 R4, RZ, RZ, R2 ;  /* 0x000000ffff047224 */ /* 0x000fe400078e0002 */
[----:B---3--:R3:W2:Y:S01]  /*20c0*/  SHFL.DOWN PT, R7, R10, 0x4, R5 ;  /* 0x088000000a077989 */ /* 0x0086a200000e0005 */
[----:B-1----:R-:W-:Y:S02]  /*20d0*/  IMAD.MOV.U32 R6, RZ, RZ, R10 ;  /* 0x000000ffff067224 */ /* 0x002fe400078e000a */
[----:B------:R-:W-:Y:S01]  /*20e0*/  IMAD.MOV.U32 R8, RZ, RZ, R12 ;  /* 0x000000ffff087224 */ /* 0x000fe200078e000c */
[----:B0-----:R3:W0:Y:S01]  /*20f0*/  SHFL.DOWN PT, R9, R12, 0x4, R5 ;  /* 0x088000000c097989 */ /* 0x00162200000e0005 */
[----:B------:R-:W-:Y:S05]  /*2100*/  @P4 BRA `(.L_x_52) ;  /* 0x0000000000404947 */ /* 0x000fea0003800000 */
[----:B--2---:R-:W-:Y:S01]  /*2110*/  ISETP.GE.U32.AND P0, PT, R2, R3, PT ;  /* 0x000000030200720c */ /* 0x004fe20003f06070 */
[----:B------:R-:W-:Y:S02]  /*2120*/  IMAD.MOV.U32 R4, RZ, RZ, R3 ;  /* 0x000000ffff047224 */ /* 0x000fe400078e0003 */
[----:B------:R-:W-:Y:S02]  /*2130*/  IMAD.MOV.U32 R6, RZ, RZ, R7 ;  /* 0x000000ffff067224 */ /* 0x000fe400078e0007 */
[----:B0-----:R-:W-:-:S08]  /*2140*/  IMAD.MOV.U32 R8, RZ, RZ, R9 ;  /* 0x000000ffff087224 */ /* 0x001fd000078e0009 */
        /* <DEDUP_REMOVED lines=12> */
.L_x_52:
[----:B------:R-:W-:Y:S05]  /*2210*/  BSYNC.RECONVERGENT B1 ;  /* 0x0000000000017941 */ /* 0x000fea0003800200 */
.L_x_51:
[----:B--2---:R1:W2:Y:S01]  /*2220*/  SHFL.DOWN PT, R3, R4, 0x8, R5 ;  /* 0x0900000004037989 */ /* 0x0042a200000e0005 */
[----:B------:R-:W-:Y:S01]  /*2230*/  BSSY.RECONVERGENT B1, `(.L_x_53) ;  /* 0x0000017000017945 */ /* 0x000fe20003800200 */
[----:B------:R-:W-:Y:S02]  /*2240*/  IMAD.MOV.U32 R2, RZ, RZ, R4 ;  /* 0x000000ffff027224 */ /* 0x000fe400078e0004 */
[----:B------:R1:W1:Y:S01]  /*2250*/  SHFL.DOWN PT, R7, R6, 0x8, R5 ;  /* 0x0900000006077989 */ /* 0x00026200000e0005 */
[----:B---3--:R-:W-:Y:S02]  /*2260*/  IMAD.MOV.U32 R10, RZ, RZ, R6 ;  /* 0x000000ffff0a7224 */ /* 0x008fe400078e0006 */
[----:B------:R-:W-:Y:S01]  /*2270*/  IMAD.MOV.U32 R12, RZ, RZ, R8 ;  /* 0x000000ffff0c7224 */ /* 0x000fe200078e0008 */
[----:B0-----:R0:W3:Y:S01]  /*2280*/  SHFL.DOWN PT, R9, R8, 0x8, R5 ;  /* 0x0900000008097989 */ /* 0x0010e200000e0005 */
[----:B------:R-:W-:Y:S05]  /*2290*/  @P2 BRA `(.L_x_54) ;  /* 0x0000000000402947 */ /* 0x000fea0003800000 */
[----:B--2---:R-:W-:Y:S01]  /*22a0*/  ISETP.GE.U32.AND P0, PT, R4, R3, PT ;  /* 0x000000030400720c */ /* 0x004fe20003f06070 */
[----:B------:R-:W-:Y:S02]  /*22b0*/  IMAD.MOV.U32 R2, RZ, RZ, R3 ;  /* 0x000000ffff027224 */ /* 0x000fe400078e0003 */
[----:B-1----:R-:W-:Y:S02]  /*22c0*/  IMAD.MOV.U32 R10, RZ, RZ, R7 ;  /* 0x000000ffff0a7224 */ /* 0x002fe400078e0007 */
[----:B---3--:R-:W-:-:S08]  /*22d0*/  IMAD.MOV.U32 R12, RZ, RZ, R9 ;  /* 0x000000ffff0c7224 */ /* 0x008fd000078e0009 */
        /* <DEDUP_REMOVED lines=12> */
.L_x_54:
[----:B------:R-:W-:Y:S05]  /*23a0*/  BSYNC.RECONVERGENT B1 ;  /* 0x0000000000017941 */ /* 0x000fea0003800200 */
.L_x_53:
[----:B--2---:R2:W2:Y:S01]  /*23b0*/  SHFL.DOWN PT, R3, R2, 0x10, R5 ;  /* 0x0a00000002037989 */ /* 0x0044a200000e0005 */
[----:B------:R-:W-:Y:S01]  /*23c0*/  BSSY.RECONVERGENT B1, `(.L_x_55) ;  /* 0x0000017000017945 */ /* 0x000fe20003800200 */
[----:B0-----:R-:W-:Y:S02]  /*23d0*/  IMAD.MOV.U32 R8, RZ, RZ, R2 ;  /* 0x000000ffff087224 */ /* 0x001fe400078e0002 */
[----:B---3--:R0:W3:Y:S01]  /*23e0*/  SHFL.DOWN PT, R9, R10, 0x10, R5 ;  /* 0x0a0000000a097989 */ /* 0x0080e200000e0005 */
[----:B-1----:R-:W-:Y:S02]  /*23f0*/  IMAD.MOV.U32 R7, RZ, RZ, R10 ;  /* 0x000000ffff077224 */ /* 0x002fe400078e000a */
[----:B------:R-:W-:Y:S01]  /*2400*/  IMAD.MOV.U32 R6, RZ, RZ, R12 ;  /* 0x000000ffff067224 */ /* 0x000fe200078e000c */
[----:B----4-:R0:W1:Y:S01]  /*2410*/  SHFL.DOWN PT, R11, R12, 0x10, R5 ;  /* 0x0a0000000c0b7989 */ /* 0x01006200000e0005 */
[----:B------:R-:W-:Y:S05]  /*2420*/  @P5 BRA `(.L_x_56) ;  /* 0x0000000000405947 */ /* 0x000fea0003800000 */
[----:B--2---:R-:W-:Y:S01]  /*2430*/  ISETP.GE.U32.AND P0, PT, R2, R3, PT ;  /* 0x000000030200720c */ /* 0x004fe20003f06070 */
[----:B------:R-:W-:Y:S02]  /*2440*/  IMAD.MOV.U32 R8, RZ, RZ, R3 ;  /* 0x000000ffff087224 */ /* 0x000fe400078e0003 */
[----:B---3--:R-:W-:Y:S02]  /*2450*/  IMAD.MOV.U32 R7, RZ, RZ, R9 ;  /* 0x000000ffff077224 */ /* 0x008fe400078e0009 */
[----:B-1----:R-:W-:-:S08]  /*2460*/  IMAD.MOV.U32 R6, RZ, RZ, R11 ;  /* 0x000000ffff067224 */ /* 0x002fd000078e000b */
        /* <DEDUP_REMOVED lines=12> */
.L_x_56:
[----:B------:R-:W-:Y:S05]  /*2530*/  BSYNC.RECONVERGENT B1 ;  /* 0x0000000000017941 */ /* 0x000fea0003800200 */
.L_x_55:
[----:B------:R-:W-:Y:S04]  /*2540*/  BSSY.RECONVERGENT B1, `(.L_x_57) ;  /* 0x000000c000017945 */ /* 0x000fe80003800200 */
[----:B------:R-:W-:Y:S05]  /*2550*/  @P3 BRA `(.L_x_58) ;  /* 0x0000000000283947 */ /* 0x000fea0003800000 */
[----:B------:R-:W4:Y:S01]  /*2560*/  S2R R4, SR_CgaCtaId ;  /* 0x0000000000047919 */ /* 0x000f220000008800 */
[----:B--2---:R-:W-:Y:S02]  /*2570*/  MOV R3, 0x400 ;  /* 0x0000040000037802 */ /* 0x004fe40000000f00 */
[----:B------:R-:W-:-:S04]  /*2580*/  SHF.R.U32.HI R2, RZ, 0x1, R0 ;  /* 0x00000001ff027819 */ /* 0x000fc80000011600 */
[----:B------:R-:W-:Y:S02]  /*2590*/  LOP3.LUT R2, R2, 0x1f0, RZ, 0xc0, !PT ;  /* 0x000001f002027812 */ /* 0x000fe400078ec0ff */
[----:B----4-:R-:W-:-:S05]  /*25a0*/  LEA R3, R4, R3, 0x18 ;  /* 0x0000000304037211 */ /* 0x010fca00078ec0ff */
[----:B0-----:R-:W-:Y:S02]  /*25b0*/  IMAD.IADD R5, R2, 0x1, R3 ;  /* 0x0000000102057824 */ /* 0x001fe400078e0203 */
[----:B------:R-:W-:Y:S02]  /*25c0*/  IMAD.MOV.U32 R2, RZ, RZ, R7 ;  /* 0x000000ffff027224 */ /* 0x000fe400078e0007 */
[----:B------:R-:W-:Y:S01]  /*25d0*/  IMAD.MOV.U32 R3, RZ, RZ, R6 ;  /* 0x000000ffff037224 */ /* 0x000fe200078e0006 */
[----:B------:R4:W-:Y:S04]  /*25e0*/  STS [R5+0x8], R8 ;  /* 0x0000080805007388 */ /* 0x0009e80000000800 */
[----:B------:R4:W-:Y:S02]  /*25f0*/  STS.64 [R5+0x10], R2 ;  /* 0x0000100205007388 */ /* 0x0009e40000000a00 */
.L_x_58:
[----:B------:R-:W-:Y:S05]  /*2600*/  BSYNC.RECONVERGENT B1 ;  /* 0x0000000000017941 */ /* 0x000fea0003800200 */
.L_x_57:
[----:B------:R-:W-:Y:S01]  /*2610*/  BAR.SYNC.DEFER_BLOCKING 0x0 ;  /* 0x0000000000007b1d */ /* 0x000fe20000010000 */
[----:B------:R-:W-:-:S13]  /*2620*/  ISETP.NE.AND P1, PT, R0, RZ, PT ;  /* 0x000000ff0000720c */ /* 0x000fda0003f25270 */
[----:B------:R-:W-:Y:S05]  /*2630*/  @P1 BRA `(.L_x_34) ;  /* 0x0000003400801947 */ /* 0x000fea0003800000 */
[----:B------:R-:W-:Y:S01]  /*2640*/  UISETP.GE.AND UP0, UPT, UR6, 0x21, UPT ;  /* 0x000000210600788c */ /* 0x000fe2000bf06270 */
[----:B------:R-:W-:Y:S02]  /*2650*/  IMAD.MOV.U32 R0, RZ, RZ, R8 ;  /* 0x000000ffff007224 */ /* 0x000fe400078e0008 */
[----:B---3--:R-:W-:Y:S02]  /*2660*/  IMAD.MOV.U32 R9, RZ, RZ, R7 ;  /* 0x000000ffff097224 */ /* 0x008fe400078e0007 */
[----:B0-----:R-:W-:-:S04]  /*2670*/  IMAD.MOV.U32 R10, RZ, RZ, R6 ;  /* 0x000000ffff0a7224 */ /* 0x001fc800078e0006 */
[----:B------:R-:W-:Y:S05]  /*2680*/  BRA.U !UP0, `(.L_x_59) ;  /* 0x00000001085c7547 */ /* 0x000fea000b800000 */
[----:B------:R-:W0:Y:S01]  /*2690*/  S2UR UR5, SR_CgaCtaId ;  /* 0x00000000000579c3 */ /* 0x000e220000008800 */
[----:B------:R-:W-:Y:S01]  /*26a0*/  UMOV UR4, 0x400 ;  /* 0x0000040000047882 */ /* 0x000fe20000000000 */
[----:B------:R-:W-:Y:S01]  /*26b0*/  BSSY.RECONVERGENT B1, `(.L_x_59) ;  /* 0x0000014000017945 */ /* 0x000fe20003800200 */
[----:B0-----:R-:W-:-:S09]  /*26c0*/  ULEA UR4, UR5, UR4, 0x18 ;  /* 0x0000000405047291 */ /* 0x001fd2000f8ec0ff */
[----:B--2-4-:R-:W0:Y:S04]  /*26d0*/  LDS R3, [UR4+0x18] ;  /* 0x00001804ff037984 */ /* 0x014e280008000800 */
[----:B------:R-:W2:Y:S01]  /*26e0*/  LDS.64 R4, [UR4+0x20] ;  /* 0x00002004ff047984 */ /* 0x000ea20008000a00 */
[----:B0-----:R-:W-:Y:S01]  /*26f0*/  ISETP.GE.U32.AND P0, PT, R8, R3, PT ;  /* 0x000000030800720c */ /* 0x001fe20003f06070 */
[----:B------:R-:W-:Y:S02]  /*2700*/  IMAD.MOV.U32 R0, RZ, RZ, R3 ;  /* 0x000000ffff007224 */ /* 0x000fe400078e0003 */
[----:B--2---:R-:W-:Y:S02]  /*2710*/  IMAD.MOV.U32 R9, RZ, RZ, R4 ;  /* 0x000000ffff097224 */ /* 0x004fe400078e0004 */
        /* <DEDUP_REMOVED lines=13> */
.L_x_60:
[----:B------:R-:W-:Y:S05]  /*27f0*/  BSYNC.RECONVERGENT B1 ;  /* 0x0000000000017941 */ /* 0x000fea0003800200 */
.L_x_59:
[----:B------:R-:W-:Y:S01]  /*2800*/  UISETP.GE.AND UP0, UPT, UR6, 0x41, UPT ;  /* 0x000000410600788c */ /* 0x000fe2000bf06270 */
[----:B--2-4-:R-:W-:Y:S02]  /*2810*/  IMAD.MOV.U32 R2, RZ, RZ, R0 ;  /* 0x000000ffff027224 */ /* 0x014fe400078e0000 */
[----:B------:R-:W-:Y:S02]  /*2820*/  IMAD.MOV.U32 R5, RZ, RZ, R9 ;  /* 0x000000ffff057224 */ /* 0x000fe400078e0009 */
[----:B------:R-:W-:-:S04]  /*2830*/  IMAD.MOV.U32 R4, RZ, RZ, R10 ;  /* 0x000000ffff047224 */ /* 0x000fc800078e000a */
[----:B------:R-:W-:Y:S05]  /*2840*/  BRA.U !UP0, `(.L_x_61) ;  /* 0x00000001085c7547 */ /* 0x000fea000b800000 */
[----:B------:R-:W0:Y:S01]  /*2850*/  S2UR UR5, SR_CgaCtaId ;  /* 0x00000000000579c3 */ /* 0x000e220000008800 */
[----:B------:R-:W-:Y:S01]  /*2860*/  UMOV UR4, 0x400 ;  /* 0x0000040000047882 */ /* 0x000fe20000000000 */
[----:B------:R-:W-:Y:S01]  /*2870*/  BSSY.RECONVERGENT B1, `(.L_x_61) ;  /* 0x0000014000017945 */ /* 0x000fe20003800200 */
[----:B0-----:R-:W-:-:S09]  /*2880*/  ULEA UR4, UR5, UR4, 0x18 ;  /* 0x0000000405047291 */ /* 0x001fd2000f8ec0ff */
[----:B------:R-:W0:Y:S04]  /*2890*/  LDS R3, [UR4+0x28] ;  /* 0x00002804ff037984 */ /* 0x000e280008000800 */
        /* <DEDUP_REMOVED lines=17> */
.L_x_62:
[----:B------:R-:W-:Y:S05]  /*29b0*/  BSYNC.RECONVERGENT B1 ;  /* 0x0000000000017941 */ /* 0x000fea0003800200 */
.L_x_61:
[----:B------:R-:W-:Y:S01]  /*29c0*/  UISETP.GE.AND UP0, UPT, UR6, 0x61, UPT ;  /* 0x000000610600788c */ /* 0x000fe2000bf06270 */
[----:B------:R-:W-:Y:S02]  /*29d0*/  IMAD.MOV.U32 R0, RZ, RZ, R2 ;  /* 0x000000ffff007224 */ /* 0x000fe400078e0002 */
        /* <DEDUP_REMOVED lines=25> */
.L_x_64:
[----:B------:R-:W-:Y:S05]  /*2b70*/  BSYNC.RECONVERGENT B1 ;  /* 0x0000000000017941 */ /* 0x000fea0003800200 */
.L_x_63:
        /* <DEDUP_REMOVED lines=27> */
.L_x_66:
[----:B------:R-:W-:Y:S05]  /*2d30*/  BSYNC.RECONVERGENT B1 ;  /* 0x0000000000017941 */ /* 0x000fea0003800200 */
.L_x_65:
        /* <DEDUP_REMOVED lines=27> */
.L_x_68:
[----:B------:R-:W-:Y:S05]  /*2ef0*/  BSYNC.RECONVERGENT B1 ;  /* 0x0000000000017941 */ /* 0x000fea0003800200 */
.L_x_67:
        /* <DEDUP_REMOVED lines=27> */
.L_x_70:
[----:B------:R-:W-:Y:S05]  /*30b0*/  BSYNC.RECONVERGENT B1 ;  /* 0x0000000000017941 */ /* 0x000fea0003800200 */
.L_x_69:
[----:B------:R-:W-:Y:S01]  /*30c0*/  UISETP.GE.AND UP0, UPT, UR6, 0xe1, UPT ;  /* 0x000000e10600788c */ /* 0x000fe2000bf06270 */
[----:B------:R-:W-:Y:S02]  /*30d0*/  IMAD.MOV.U32 R8, RZ, RZ, R2 ;  /* 0x000000ffff087224 */ /* 0x000fe400078e0002 */
[----:B------:R-:W-:Y:S02]  /*30e0*/  IMAD.MOV.U32 R7, RZ, RZ, R5 ;  /* 0x000000ffff077224 */ /* 0x000fe400078e0005 */
[----:B------:R-:W-:-:S04]  /*30f0*/  IMAD.MOV.U32 R6, RZ, RZ, R4 ;  /* 0x000000ffff067224 */ /* 0x000fc800078e0004 */
[----:B------:R-:W-:Y:S05]  /*3100*/  BRA.U !UP0, `(.L_x_34) ;  /* 0x0000002908cc7547 */ /* 0x000fea000b800000 */
[----:B------:R-:W0:Y:S01]  /*3110*/  S2UR UR5, SR_CgaCtaId ;  /* 0x00000000000579c3 */ /* 0x000e220000008800 */
[----:B------:R-:W-:Y:S02]  /*3120*/  UMOV UR4, 0x400 ;  /* 0x0000040000047882 */ /* 0x000fe40000000000 */
[----:B0-----:R-:W-:-:S09]  /*3130*/  ULEA UR4, UR5, UR4, 0x18 ;  /* 0x0000000405047291 */ /* 0x001fd2000f8ec0ff */
[----:B------:R-:W0:Y:S04]  /*3140*/  LDS R3, [UR4+0x78] ;  /* 0x00007804ff037984 */ /* 0x000e280008000800 */
[----:B-1----:R-:W1:Y:S01]  /*3150*/  LDS.64 R10, [UR4+0x80] ;  /* 0x00008004ff0a7984 */ /* 0x002e620008000a00 */
[----:B0-----:R-:W-:Y:S01]  /*3160*/  ISETP.GE.U32.AND P0, PT, R2, R3, PT ;  /* 0x000000030200720c */ /* 0x001fe20003f06070 */
[----:B------:R-:W-:Y:S02]  /*3170*/  IMAD.MOV.U32 R8, RZ, RZ, R3 ;  /* 0x000000ffff087224 */ /* 0x000fe400078e0003 */
[----:B-1----:R-:W-:Y:S02]  /*3180*/  IMAD.MOV.U32 R7, RZ, RZ, R10 ;  /* 0x000000ffff077224 */ /* 0x002fe400078e000a */
        /* <DEDUP_REMOVED lines=8> */
[CC--:B------:R-:W-:Y:S02]  /*3210*/  ISETP.LT.U32.AND P2, PT, R5.reuse, R10.reuse, PT ;  /* 0x0000000a0500720c */ /* 0x0c0fe40003f41070 */
[CC--:B------:R-:W-:Y:S02]  /*3220*/  ISETP.GE.AND.EX P0, PT, R4.reuse, R11.reuse, PT, P0 ;  /* 0x0000000b0400720c */ /* 0x0c0fe40003f06300 */
[----:B------:R-:W-:Y:S02]  /*3230*/  ISETP.LT.AND.EX P2, PT, R4, R11, PT, P2 ;  /* 0x0000000b0400720c */ /* 0x000fe40003f41320 */
[----:B------:R-:W-:Y:S02]  /*3240*/  SEL R8, R2, R3, !P0 ;  /* 0x0000000302087207 */ /* 0x000fe40004000000 */
[----:B------:R-:W-:-:S02]  /*3250*/  SEL R7, R5, R10, P2 ;  /* 0x0000000a05077207 */ /* 0x000fc40001000000 */
[----:B------:R-:W-:Y:S01]  /*3260*/  SEL R6, R4, R11, P2 ;  /* 0x0000000b04067207 */ /* 0x000fe20001000000 */
[----:B------:R-:W-:Y:S06]  /*3270*/  BRA `(.L_x_34) ;  /* 0x0000002800707947 */ /* 0x000fec0003800000 */
.L_x_2:
[----:B------:R-:W1:Y:S01]  /*3280*/  S2R R0, SR_TID.X ;  /* 0x0000000000007919 */ /* 0x000e620000002100 */
[----:B------:R-:W1:Y:S02]  /*3290*/  LDC.64 R2, c[0x0][0x380] ;  /* 0x0000e000ff027b82 */ /* 0x000e640000000a00 */
[----:B-1----:R-:W-:-:S05]  /*32a0*/  IMAD.WIDE.U32 R2, R0, 0x10, R2 ;  /* 0x0000001000027825 */ /* 0x002fca00078e0002 */
[----:B0-----:R-:W2:Y:S04]  /*32b0*/  LDG.E.CONSTANT R11, desc[UR10][R2.64] ;  /* 0x0000000a020b7981 */ /* 0x001ea8000c1e9900 */
[----:B------:R-:W2:Y:S04]  /*32c0*/  LDG.E.CONSTANT R6, desc[UR10][R2.64+0x1000] ;  /* 0x0010000a02067981 */ /* 0x000ea8000c1e9900 */
[----:B------:R-:W3:Y:S04]  /*32d0*/  LDG.E.64.CONSTANT R4, desc[UR10][R2.64+0x8] ;  /* 0x0000080a02047981 */ /* 0x000ee8000c1e9b00 */
[----:B------:R-:W3:Y:S04]  /*32e0*/  LDG.E.64.CONSTANT R16, desc[UR10][R2.64+0x1008] ;  /* 0x0010080a02107981 */ /* 0x000ee8000c1e9b00 */
[----:B------:R-:W4:Y:S04]  /*32f0*/  LDG.E.CONSTANT R7, desc[UR10][R2.64+0x2000] ;  /* 0x0020000a02077981 */ /* 0x000f28000c1e9900 */
[----:B------:R-:W5:Y:S04]  /*3300*/  LDG.E.64.CONSTANT R14, desc[UR10][R2.64+0x2008] ;  /* 0x0020080a020e7981 */ /* 0x000f68000c1e9b00 */
[----:B------:R-:W5:Y:S04]  /*3310*/  LDG.E.CONSTANT R10, desc[UR10][R2.64+0x3000] ;  /* 0x0030000a020a7981 */ /* 0x000f68000c1e9900 */
[----:B------:R-:W5:Y:S04]  /*3320*/  LDG.E.64.CONSTANT R12, desc[UR10][R2.64+0x3008] ;  /* 0x0030080a020c7981 */ /* 0x000f68000c1e9b00 */
[----:B------:R-:W5:Y:S04]  /*3330*/  LDG.E.CONSTANT R26, desc[UR10][R2.64+0x4000] ;  /* 0x0040000a021a7981 */ /* 0x000f68000c1e9900 */
[----:B------:R0:W5:Y:S01]  /*3340*/  LDG.E.64.CONSTANT R8, desc[UR10][R2.64+0x4008] ;  /* 0x0040080a02087981 */ /* 0x000162000c1e9b00 */
[----:B------:R-:W-:Y:S01]  /*3350*/  UISETP.GE.U32.AND UP0, UPT, UR8, 0xa00, UPT ;  /* 0x00000a000800788c */ /* 0x000fe2000bf06070 */
[----:B0-----:R-:W-:-:S02]  /*3360*/  IMAD.MOV.U32 R3, RZ, RZ, 0x500 ;  /* 0x00000500ff037424 */ /* 0x001fc400078e00ff */
[----:B------:R-:W-:Y:S01]  /*3370*/  IMAD.MOV.U32 R2, RZ, RZ, RZ ;  /* 0x000000ffff027224 */ /* 0x000fe200078e00ff */
[----:B--2---:R-:W-:-:S13]  /*3380*/  ISETP.GE.U32.AND P1, PT, R11, R6, PT ;  /* 0x000000060b00720c */ /* 0x004fda0003f26070 */
[----:B---3--:R-:W-:-:S04]  /*3390*/  @P1 ISETP.GE.U32.AND P0, PT, R4, R16, PT ;  /* 0x000000100400120c */ /* 0x008fc80003f06070 */
[----:B------:R-:W-:-:S04]  /*33a0*/  @P1 ISETP.GE.AND.EX P0, PT, R5, R17, PT, P0 ;  /* 0x000000110500120c */ /* 0x000fc80003f06300 */
[----:B------:R-:W-:-:S04]  /*33b0*/  @P1 ISETP.LT.U32.OR P0, PT, R6, R11, !P0 ;  /* 0x0000000b0600120c */ /* 0x000fc80004701470 */
[----:B------:R-:W-:Y:S02]  /*33c0*/  @P1 SEL R6, R11, R6, P0 ;  /* 0x000000060b061207 */ /* 0x000fe40000000000 */
[----:B------:R-:W-:Y:S02]  /*33d0*/  @P1 SEL R16, R4, R16, P0 ;  /* 0x0000001004101207 */ /* 0x000fe40000000000 */
[----:B----4-:R-:W-:Y:S02]  /*33e0*/  ISETP.GE.U32.AND P2, PT, R6, R7, PT ;  /* 0x000000070600720c */ /* 0x010fe40003f46070 */
[----:B------:R-:W-:-:S11]  /*33f0*/  @P1 SEL R17, R5, R17, P0 ;  /* 0x0000001105111207 */ /* 0x000fd60000000000 */
[----:B-----5:R-:W-:-:S04]  /*3400*/  @P2 ISETP.GE.U32.AND P0, PT, R16, R14, PT ;  /* 0x0000000e1000220c */ /* 0x020fc80003f06070 */
[----:B------:R-:W-:-:S04]  /*3410*/  @P2 ISETP.GE.AND.EX P0, PT, R17, R15, PT, P0 ;  /* 0x0000000f1100220c */ /* 0x000fc80003f06300 */
[----:B------:R-:W-:-:S04]  /*3420*/  @P2 ISETP.LT.U32.OR P0, PT, R7, R6, !P0 ;  /* 0x000000060700220c */ /* 0x000fc80004701470 */
[----:B------:R-:W-:Y:S02]  /*3430*/  @P2 SEL R7, R6, R7, P0 ;  /* 0x0000000706072207 */ /* 0x000fe40000000000 */
[----:B------:R-:W-:Y:S02]  /*3440*/  @P2 SEL R14, R16, R14, P0 ;  /* 0x0000000e100e2207 */ /* 0x000fe40000000000 */
[----:B------:R-:W-:Y:S02]  /*3450*/  ISETP.GE.U32.AND P1, PT, R7, R10, PT ;  /* 0x0000000a0700720c */ /* 0x000fe40003f26070 */
[----:B------:R-:W-:-:S11]  /*3460*/  @P2 SEL R15, R17, R15, P0 ;  /* 0x0000000f110f2207 */ /* 0x000fd60000000000 */
[----:B------:R-:W-:-:S04]  /*3470*/  @P1 ISETP.GE.U32.AND P0, PT, R14, R12, PT ;  /* 0x0000000c0e00120c */ /* 0x000fc80003f06070 */
        /* <DEDUP_REMOVED lines=11> */
[----:B------:R-:W-:Y:S01]  /*3530*/  @P2 SEL R9, R13, R9, P0 ;  /* 0x000000090d092207 */ /* 0x000fe20000000000 */
[----:B------:R-:W-:Y:S06]  /*3540*/  BRA.U !UP0, `(.L_x_71) ;  /* 0x0000000908dc7547 */ /* 0x000fec000b800000 */
[----:B------:R-:W-:Y:S01]  /*3550*/  UIADD3 UR9, UP0, UPT, UR8, -0xa00, URZ ;  /* 0xfffff60008097890 */ /* 0x000fe2000ff1e0ff */
[----:B------:R-:W-:Y:S02]  /*3560*/  IMAD.MOV.U32 R3, RZ, RZ, 0x500 ;  /* 0x00000500ff037424 */ /* 0x000fe400078e00ff */
[----:B------:R-:W-:Y:S01]  /*3570*/  IMAD.MOV.U32 R2, RZ, RZ, RZ ;  /* 0x000000ffff027224 */ /* 0x000fe200078e00ff */
[----:B------:R-:W-:Y:S02]  /*3580*/  ULEA.HI.X.SX32 UR8, UR8, 0xffffffff, 0x1, UP0 ;  /* 0xffffffff08087891 */ /* 0x000fe400080f0eff */
[----:B------:R-:W-:Y:S02]  /*3590*/  UIMAD.WIDE.U32 UR12, UR9, -0x33333333, URZ ;  /* 0xcccccccd090c78a5 */ /* 0x000fe4000f8e00ff */
[----:B------:R-:W-:Y:S02]  /*35a0*/  UIMAD.WIDE.U32 UR4, UR8, -0x33333333, URZ ;  /* 0xcccccccd080478a5 */ /* 0x000fe4000f8e00ff */
[----:B------:R-:W-:-:S02]  /*35b0*/  UISETP.GE.U32.AND UP1, UPT, UR9, 0x500, UPT ;  /* 0x000005000900788c */ /* 0x000fc4000bf26070 */
[----:B------:R-:W-:Y:S02]  /*35c0*/  UIMAD.WIDE.U32 UR4, UP0, UR9, -0x33333334, UR4 ;  /* 0xcccccccc090478a5 */ /* 0x000fe4000f800004 */
[----:B------:R-:W-:Y:S02]  /*35d0*/  UISETP.GE.U32.AND.EX UP1, UPT, UR8, URZ, UPT, UP1 ;  /* 0x000000ff0800728c */ /* 0x000fe4000bf26110 */
[----:B------:R-:W-:Y:S02]  /*35e0*/  UIADD3.X UR7, UPT, UPT, URZ, URZ, URZ, UP0, !UPT ;  /* 0x000000ffff077290 */ /* 0x000fe400087fe4ff */
[----:B------:R-:W-:Y:S01]  /*35f0*/  UIADD3 URZ, UP0, UPT, UR13, UR4, URZ ;  /* 0x000000040dff7290 */ /* 0x000fe2000ff1e0ff */
[----:B------:R-:W-:-:S03]  /*3600*/  UMOV UR6, UR5 ;  /* 0x0000000500067c82 */ /* 0x000fc60008000000 */
[----:B------:R-:W-:-:S04]  /*3610*/  UIMAD.WIDE.U32.X UR4, UR8, -0x33333334, UR6, UP0 ;  /* 0xcccccccc080478a5 */ /* 0x000fc800080e0406 */
[----:B------:R-:W-:-:S04]  /*3620*/  USHF.R.U64 UR6, UR4, 0xa, UR5 ;  /* 0x0000000a04067899 */ /* 0x000fc80008001205 */
[----:B------:R-:W-:-:S04]  /*3630*/  ULOP3.LUT UR7, UR6, 0x1, URZ, 0xc0, !UPT ;  /* 0x0000000106077892 */ /* 0x000fc8000f8ec0ff */
[----:B------:R-:W-:-:S04]  /*3640*/  UISETP.NE.U32.AND UP0, UPT, UR7, 0x1, UPT ;  /* 0x000000010700788c */ /* 0x000fc8000bf05070 */
[----:B------:R-:W-:Y:S01]  /*3650*/  UISETP.NE.U32.AND.EX UP0, UPT, URZ, URZ, UPT, UP0 ;  /* 0x000000ffff00728c */ /* 0x000fe2000bf05100 */
[----:B------:R-:W-:Y:S10]  /*3660*/  BRA.U !UP1, `(.L_x_72) ;  /* 0x0000000509b87547 */ /* 0x000ff4000b800000 */
[----:B------:R-:W0:Y:S01]  /*3670*/  LDCU.64 UR8, c[0x0][0x380] ;  /* 0x00007000ff0877ac */ /* 0x000e220008000a00 */
[----:B------:R-:W-:Y:S02]  /*3680*/  IMAD.MOV.U32 R3, RZ, RZ, 0x500 ;  /* 0x00000500ff037424 */ /* 0x000fe400078e00ff */
[----:B------:R-:W-:Y:S01]  /*3690*/  IMAD.MOV.U32 R2, RZ, RZ, RZ ;  /* 0x000000ffff027224 */ /* 0x000fe200078e00ff */
[----:B------:R-:W-:-:S04]  /*36a0*/  UIADD3 UR4, UP1, UPT, UR6, 0x1, URZ ;  /* 0x0000000106047890 */ /* 0x000fc8000ff3e0ff */
[----:B------:R-:W-:Y:S02]  /*36b0*/  ULEA.HI.X UR5, UR5, URZ, URZ, 0x16, UP1 ;  /* 0x000000ff05057291 */ /* 0x000fe400088fb4ff */
[----:B------:R-:W-:Y:S02]  /*36c0*/  ULOP3.LUT UR4, UR4, 0xfffffffe, URZ, 0xc0, !UPT ;  /* 0xfffffffe04047892 */ /* 0x000fe4000f8ec0ff */
[----:B------:R-:W-:Y:S01]  /*36d0*/  ULOP3.LUT UR5, UR5, 0x7fffff, URZ, 0xc0, !UPT ;  /* 0x007fffff05057892 */ /* 0x000fe2000f8ec0ff */
[----:B0-----:R-:W-:-:S04]  /*36e0*/  LEA R28, P0, R0, UR8, 0x4 ;  /* 0x00000008001c7c11 */ /* 0x001fc8000f8020ff */
[----:B------:R-:W-:Y:S02]  /*36f0*/  IADD3 R28, P1, PT, R28, 0xe008, RZ ;  /* 0x0000e0081c1c7810 */ /* 0x000fe40007f3e0ff */
[----:B------:R-:W-:-:S05]  /*3700*/  LEA.HI.X R29, R0, UR9, RZ, 0x4, P0 ;  /* 0x00000009001d7c11 */ /* 0x000fca00080f24ff */
[----:B------:R-:W-:-:S07]  /*3710*/  IMAD.X R29, RZ, RZ, R29, P1 ;  /* 0x000000ffff1d7224 */ /* 0x000fce00008e061d */
.L_x_73:
[----:B------:R-:W2:Y:S04]  /*3720*/  LDG.E.CONSTANT R25, desc[UR10][R28.64+-0x9008] ;  /* 0xff6ff80a1c197981 */ /* 0x000ea8000c1e9900 */
[----:B------:R-:W3:Y:S04]  /*3730*/  LDG.E.64.CONSTANT R22, desc[UR10][R28.64+-0x9000] ;  /* 0xff70000a1c167981 */ /* 0x000ee8000c1e9b00 */
[----:B------:R-:W4:Y:S04]  /*3740*/  LDG.E.CONSTANT R27, desc[UR10][R28.64+-0x8008] ;  /* 0xff7ff80a1c1b7981 */ /* 0x000f28000c1e9900 */
[----:B------:R-:W5:Y:S04]  /*3750*/  LDG.E.64.CONSTANT R10, desc[UR10][R28.64+-0x8000] ;  /* 0xff80000a1c0a7981 */ /* 0x000f68000c1e9b00 */
[----:B------:R-:W5:Y:S04]  /*3760*/  LDG.E.CONSTANT R4, desc[UR10][R28.64+-0x7008] ;  /* 0xff8ff80a1c047981 */ /* 0x000f68000c1e9900 */
        /* <DEDUP_REMOVED lines=8> */
[----:B------:R-:W5:Y:S01]  /*37f0*/  LDG.E.64.CONSTANT R20, desc[UR10][R28.64+-0x3000] ;  /* 0xffd0000a1c147981 */ /* 0x000f62000c1e9b00 */
[----:B--2---:R-:W-:-:S13]  /*3800*/  ISETP.GE.U32.AND P1, PT, R26, R25, PT ;  /* 0x000000191a00720c */ /* 0x004fda0003f26070 */
[----:B---3--:R-:W-:-:S04]  /*3810*/  @P1 ISETP.GE.U32.AND P0, PT, R8, R22, PT ;  /* 0x000000160800120c */ /* 0x008fc80003f06070 */
[----:B------:R-:W-:-:S04]  /*3820*/  @P1 ISETP.GE.AND.EX P0, PT, R9, R23, PT, P0 ;  /* 0x000000170900120c */ /* 0x000fc80003f06300 */
[----:B------:R-:W-:-:S04]  /*3830*/  @P1 ISETP.LT.U32.OR P0, PT, R25, R26, !P0 ;  /* 0x0000001a1900120c */ /* 0x000fc80004701470 */
[----:B------:R-:W-:Y:S02]  /*3840*/  @P1 SEL R25, R26, R25, P0 ;  /* 0x000000191a191207 */ /* 0x000fe40000000000 */
[----:B------:R-:W-:Y:S01]  /*3850*/  @P1 SEL R22, R8, R22, P0 ;  /* 0x0000001608161207 */ /* 0x000fe20000000000 */
[----:B------:R-:W2:Y:S01]  /*3860*/  LDG.E.CONSTANT R26, desc[UR10][R28.64+-0x8] ;  /* 0xfffff80a1c1a7981 */ /* 0x000ea2000c1e9900 */
[----:B----4-:R-:W-:Y:S02]  /*3870*/  ISETP.GE.U32.AND P2, PT, R25, R27, PT ;  /* 0x0000001b1900720c */ /* 0x010fe40003f46070 */
[----:B------:R-:W-:Y:S02]  /*3880*/  @P1 SEL R23, R9, R23, P0 ;  /* 0x0000001709171207 */ /* 0x000fe40000000000 */
[----:B------:R0:W3:Y:S09]  /*3890*/  LDG.E.64.CONSTANT R8, desc[UR10][R28.64] ;  /* 0x0000000a1c087981 */ /* 0x0000f2000c1e9b00 */
[----:B-----5:R-:W-:-:S04]  /*38a0*/  @P2 ISETP.GE.U32.AND P0, PT, R22, R10, PT ;  /* 0x0000000a1600220c */ /* 0x020fc80003f06070 */
[----:B------:R-:W-:-:S04]  /*38b0*/  @P2 ISETP.GE.AND.EX P0, PT, R23, R11, PT, P0 ;  /* 0x0000000b1700220c */ /* 0x000fc80003f06300 */
[----:B------:R-:W-:-:S04]  /*38c0*/  @P2 ISETP.LT.U32.OR P0, PT, R27, R25, !P0 ;  /* 0x000000191b00220c */ /* 0x000fc80004701470 */
[----:B------:R-:W-:Y:S02]  /*38d0*/  @P2 SEL R27, R25, R27, P0 ;  /* 0x0000001b191b2207 */ /* 0x000fe40000000000 */
[----:B------:R-:W4:Y:S02]  /*38e0*/  LDG.E.CONSTANT R25, desc[UR10][R28.64+-0x2008] ;  /* 0xffdff80a1c197981 */ /* 0x000f24000c1e9900 */
[----:B------:R-:W-:Y:S02]  /*38f0*/  ISETP.GE.U32.AND P1, PT, R27, R4, PT ;  /* 0x000000041b00720c */ /* 0x000fe40003f26070 */
[----:B------:R-:W-:Y:S02]  /*3900*/  @P2 SEL R10, R22, R10, P0 ;  /* 0x0000000a160a2207 */ /* 0x000fe40000000000 */
[----:B------:R-:W-:Y:S02]  /*3910*/  @P2 SEL R11, R23, R11, P0 ;  /* 0x0000000b170b2207 */ /* 0x000fe40000000000 */
[----:B------:R-:W5:Y:S07]  /*3920*/  LDG.E.64.CONSTANT R22, desc[UR10][R28.64+-0x2000] ;  /* 0xffe0000a1c167981 */ /* 0x000f6e000c1e9b00 */
[----:B------:R-:W-:-:S04]  /*3930*/  @P1 ISETP.GE.U32.AND P0, PT, R10, R12, PT ;  /* 0x0000000c0a00120c */ /* 0x000fc80003f06070 */
[----:B------:R-:W-:-:S04]  /*3940*/  @P1 ISETP.GE.AND.EX P0, PT, R11, R13, PT, P0 ;  /* 0x0000000d0b00120c */ /* 0x000fc80003f06300 */
[----:B------:R-:W-:-:S04]  /*3950*/  @P1 ISETP.LT.U32.OR P0, PT, R4, R27, !P0 ;  /* 0x0000001b0400120c */ /* 0x000fc80004701470 */
[----:B------:R-:W-:Y:S02]  /*3960*/  @P1 SEL R4, R27, R4, P0 ;  /* 0x000000041b041207 */ /* 0x000fe40000000000 */
[----:B------:R-:W2:Y:S01]  /*3970*/  LDG.E.CONSTANT R27, desc[UR10][R28.64+-0x1008] ;  /* 0xffeff80a1c1b7981 */ /* 0x000ea2000c1e9900 */
[----:B------:R-:W-:Y:S02]  /*3980*/  @P1 SEL R12, R10, R12, P0 ;  /* 0x0000000c0a0c1207 */ /* 0x000fe40000000000 */
[----:B------:R-:W-:Y:S02]  /*3990*/  @P1 SEL R13, R11, R13, P0 ;  /* 0x0000000d0b0d1207 */ /* 0x000fe40000000000 */
[----:B------:R-:W3:Y:S01]  /*39a0*/  LDG.E.64.CONSTANT R10, desc[UR10][R28.64+-0x1000] ;  /* 0xfff0000a1c0a7981 */ /* 0x000ee2000c1e9b00 */
[----:B------:R-:W-:-:S13]  /*39b0*/  ISETP.GE.U32.AND P2, PT, R4, R5, PT ;  /* 0x000000050400720c */ /* 0x000fda0003f46070 */
[----:B------:R-:W-:-:S04]  /*39c0*/  @P2 ISETP.GE.U32.AND P0, PT, R12, R14, PT ;  /* 0x0000000e0c00220c */ /* 0x000fc80003f06070 */
[----:B------:R-:W-:-:S04]  /*39d0*/  @P2 ISETP.GE.AND.EX P0, PT, R13, R15, PT, P0 ;  /* 0x0000000f0d00220c */ /* 0x000fc80003f06300 */
[----:B------:R-:W-:-:S04]  /*39e0*/  @P2 ISETP.LT.U32.OR P0, PT, R5, R4, !P0 ;  /* 0x000000040500220c */ /* 0x000fc80004701470 */
[----:B------:R-:W-:-:S04]  /*39f0*/  @P2 SEL R5, R4, R5, P0 ;  /* 0x0000000504052207 */ /* 0x000fc80000000000 */
[----:B------:R-:W-:Y:S02]  /*3a00*/  ISETP.GE.U32.AND P1, PT, R5, R6, PT ;  /* 0x000000060500720c */ /* 0x000fe40003f26070 */
[----:B------:R-:W-:Y:S02]  /*3a10*/  @P2 SEL R14, R12, R14, P0 ;  /* 0x0000000e0c0e2207 */ /* 0x000fe40000000000 */
[----:B------:R-:W-:-:S09]  /*3a20*/  @P2 SEL R15, R13, R15, P0 ;  /* 0x0000000f0d0f2207 */ /* 0x000fd20000000000 */
        /* <DEDUP_REMOVED lines=17> */
[----:B------:R-:W-:Y:S02]  /*3b40*/  @P1 SEL R24, R7, R24, P0 ;  /* 0x0000001807181207 */ /* 0x000fe40000000000 */
[----:B------:R-:W-:Y:S02]  /*3b50*/  @P1 SEL R20, R18, R20, P0 ;  /* 0x0000001412141207 */ /* 0x000fe40000000000 */
[----:B------:R-:W-:Y:S01]  /*3b60*/  @P1 SEL R21, R19, R21, P0 ;  /* 0x0000001513151207 */ /* 0x000fe20000000000 */
[----:B------:R-:W-:-:S04]  /*3b70*/  UIADD3 UR4, UP1, UPT, UR4, -0x2, URZ ;  /* 0xfffffffe04047890 */ /* 0x000fc8000ff3e0ff */
[----:B------:R-:W-:Y:S02]  /*3b80*/  UIADD3.X UR5, UPT, UPT, UR5, -0x1, URZ, UP1, !UPT ;  /* 0xffffffff05057890 */ /* 0x000fe40008ffe4ff */
[----:B------:R-:W-:-:S04]  /*3b90*/  UISETP.NE.U32.AND UP1, UPT, UR4, URZ, UPT ;  /* 0x000000ff0400728c */ /* 0x000fc8000bf25070 */
[----:B------:R-:W-:Y:S01]  /*3ba0*/  UISETP.NE.AND.EX UP1, UPT, UR5, URZ, UPT, UP1 ;  /* 0x000000ff0500728c */ /* 0x000fe2000bf25310 */
[----:B----4-:R-:W-:-:S13]  /*3bb0*/  ISETP.GE.U32.AND P2, PT, R24, R25, PT ;  /* 0x000000191800720c */ /* 0x010fda0003f46070 */
[----:B-----5:R-:W-:-:S04]  /*3bc0*/  @P2 ISETP.GE.U32.AND P0, PT, R20, R22, PT ;  /* 0x000000161400220c */ /* 0x020fc80003f06070 */
[----:B------:R-:W-:-:S04]  /*3bd0*/  @P2 ISETP.GE.AND.EX P0, PT, R21, R23, PT, P0 ;  /* 0x000000171500220c */ /* 0x000fc80003f06300 */
[----:B------:R-:W-:-:S04]  /*3be0*/  @P2 ISETP.LT.U32.OR P0, PT, R25, R24, !P0 ;  /* 0x000000181900220c */ /* 0x000fc80004701470 */
[----:B------:R-:W-:-:S04]  /*3bf0*/  @P2 SEL R25, R24, R25, P0 ;  /* 0x0000001918192207 */ /* 0x000fc80000000000 */
[----:B--2---:R-:W-:Y:S02]  /*3c00*/  ISETP.GE.U32.AND P3, PT, R25, R27, PT ;  /* 0x0000001b1900720c */ /* 0x004fe40003f66070 */
[----:B------:R-:W-:Y:S02]  /*3c10*/  @P2 SEL R22, R20, R22, P0 ;  /* 0x0000001614162207 */ /* 0x000fe40000000000 */
[----:B------:R-:W-:-:S09]  /*3c20*/  @P2 SEL R23, R21, R23, P0 ;  /* 0x0000001715172207 */ /* 0x000fd20000000000 */
[----:B---3--:R-:W-:-:S04]  /*3c30*/  @P3 ISETP.GE.U32.AND P0, PT, R22, R10, PT ;  /* 0x0000000a1600320c */ /* 0x008fc80003f06070 */
[----:B------:R-:W-:-:S04]  /*3c40*/  @P3 ISETP.GE.AND.EX P0, PT, R23, R11, PT, P0 ;  /* 0x0000000b1700320c */ /* 0x000fc80003f06300 */
[----:B------:R-:W-:-:S04]  /*3c50*/  @P3 ISETP.LT.U32.OR P0, PT, R27, R25, !P0 ;  /* 0x000000191b00320c */ /* 0x000fc80004701470 */
[----:B------:R-:W-:-:S04]  /*3c60*/  @P3 SEL R27, R25, R27, P0 ;  /* 0x0000001b191b3207 */ /* 0x000fc80000000000 */
[----:B------:R-:W-:Y:S02]  /*3c70*/  ISETP.GE.U32.AND P1, PT, R27, R26, PT ;  /* 0x0000001a1b00720c */ /* 0x000fe40003f26070 */
[----:B------:R-:W-:Y:S02]  /*3c80*/  @P3 SEL R10, R22, R10, P0 ;  /* 0x0000000a160a3207 */ /* 0x000fe40000000000 */
[----:B------:R-:W-:Y:S02]  /*3c90*/  @P3 SEL R11, R23, R11, P0 ;  /* 0x0000000b170b3207 */ /* 0x000fe40000000000 */
[----:B0-----:R-:W-:-:S07]  /*3ca0*/  IADD3 R28, P3, PT, R28, 0xa000, RZ ;  /* 0x0000a0001c1c7810 */ /* 0x001fce0007f7e0ff */
[----:B------:R-:W-:-:S04]  /*3cb0*/  @P1 ISETP.GE.U32.AND P0, PT, R10, R8, PT ;  /* 0x000000080a00120c */ /* 0x000fc80003f06070 */
[----:B------:R-:W-:Y:S02]  /*3cc0*/  @P1 ISETP.GE.AND.EX P0, PT, R11, R9, PT, P0 ;  /* 0x000000090b00120c */ /* 0x000fe40003f06300 */
[----:B------:R-:W-:Y:S02]  /*3cd0*/  IADD3 R3, P2, PT, R3, 0xa00, RZ ;  /* 0x00000a0003037810 */ /* 0x000fe40007f5e0ff */
[----:B------:R-:W-:Y:S01]  /*3ce0*/  @P1 ISETP.LT.U32.OR P0, PT, R26, R27, !P0 ;  /* 0x0000001b1a00120c */ /* 0x000fe20004701470 */
[----:B------:R-:W-:Y:S02]  /*3cf0*/  IMAD.X R29, RZ, RZ, R29, P3 ;  /* 0x000000ffff1d7224 */ /* 0x000fe400018e061d */
[----:B------:R-:W-:Y:S01]  /*3d00*/  IMAD.X R2, RZ, RZ, R2, P2 ;  /* 0x000000ffff027224 */ /* 0x000fe200010e0602 */
[----:B------:R-:W-:Y:S02]  /*3d10*/  @P1 SEL R26, R27, R26, P0 ;  /* 0x0000001a1b1a1207 */ /* 0x000fe40000000000 */
[----:B------:R-:W-:-:S02]  /*3d20*/  @P1 SEL R8, R10, R8, P0 ;  /* 0x000000080a081207 */ /* 0x000fc40000000000 */
[----:B------:R-:W-:Y:S01]  /*3d30*/  @P1 SEL R9, R11, R9, P0 ;  /* 0x000000090b091207 */ /* 0x000fe20000000000 */
[----:B------:R-:W-:Y:S06]  /*3d40*/  BRA.U UP1, `(.L_x_73) ;  /* 0xfffffff901747547 */ /* 0x000fec000b83ffff */
.L_x_72:
[----:B------:R-:W-:Y:S05]  /*3d50*/  BRA.U !UP0, `(.L_x_71) ;  /* 0x0000000108d87547 */ /* 0x000fea000b800000 */
[----:B------:R-:W0:Y:S02]  /*3d60*/  LDC.64 R4, c[0x0][0x380] ;  /* 0x0000e000ff047b82 */ /* 0x000e240000000a00 */
[----:B0-----:R-:W-:-:S03]  /*3d70*/  IMAD.WIDE.U32 R4, R0, 0x10, R4 ;  /* 0x0000001000047825 */ /* 0x001fc600078e0004 */
[----:B------:R-:W-:-:S04]  /*3d80*/  LEA R14, P0, R3, R4, 0x4 ;  /* 0x00000004030e7211 */ /* 0x000fc800078020ff */
[----:B------:R-:W-:-:S05]  /*3d90*/  LEA.HI.X R15, R3, R5, R2, 0x4, P0 ;  /* 0x00000005030f7211 */ /* 0x000fca00000f2402 */
        /* <DEDUP_REMOVED lines=38> */
[----:B------:R-:W-:Y:S02]  /*4000*/  @P2 SEL R13, R5, R13, P0 ;  /* 0x0000000d050d2207 */ /* 0x000fe40000000000 */
[----:B------:R-:W-:-:S05]  /*4010*/  IADD3 R3, P2, PT, R3, 0x500, RZ ;  /* 0x0000050003037810 */ /* 0x000fca0007f5e0ff */
[----:B------:R-:W-:-:S04]  /*4020*/  IMAD.X R2, RZ, RZ, R2, P2 ;  /* 0x000000ffff027224 */ /* 0x000fc800010e0602 */
[----:B------:R-:W-:-:S04]  /*4030*/  @P1 ISETP.GE.U32.AND P0, PT, R12, R16, PT ;  /* 0x000000100c00120c */ /* 0x000fc80003f06070 */
[----:B------:R-:W-:-:S04]  /*4040*/  @P1 ISETP.GE.AND.EX P0, PT, R13, R17, PT, P0 ;  /* 0x000000110d00120c */ /* 0x000fc80003f06300 */
[----:B------:R-:W-:-:S04]  /*4050*/  @P1 ISETP.LT.U32.OR P0, PT, R23, R20, !P0 ;  /* 0x000000141700120c */ /* 0x000fc80004701470 */
[----:B------:R-:W-:Y:S02]  /*4060*/  @P1 SEL R16, R12, R16, P0 ;  /* 0x000000100c101207 */ /* 0x000fe40000000000 */
[----:B------:R-:W-:Y:S02]  /*4070*/  @P1 SEL R17, R13, R17, P0 ;  /* 0x000000110d111207 */ /* 0x000fe40000000000 */
[----:B------:R-:W-:Y:S01]  /*4080*/  @P1 SEL R23, R20, R23, P0 ;  /* 0x0000001714171207 */ /* 0x000fe20000000000 */
[----:B------:R-:W-:Y:S02]  /*4090*/  IMAD.MOV.U32 R8, RZ, RZ, R16 ;  /* 0x000000ffff087224 */ /* 0x000fe400078e0010 */
[----:B------:R-:W-:Y:S02]  /*40a0*/  IMAD.MOV.U32 R9, RZ, RZ, R17 ;  /* 0x000000ffff097224 */ /* 0x000fe400078e0011 */
[----:B------:R-:W-:-:S07]  /*40b0*/  IMAD.MOV.U32 R26, RZ, RZ, R23 ;  /* 0x000000ffff1a7224 */ /* 0x000fce00078e0017 */
.L_x_71:
[----:B------:R-:W0:Y:S02]  /*40c0*/  LDCU UR4, c[0x0][0x390] ;  /* 0x00007200ff0477ac */ /* 0x000e240008000800 */
[----:B0-----:R-:W-:Y:S02]  /*40d0*/  USHF.R.S32.HI UR5, URZ, 0x1f, UR4 ;  /* 0x0000001fff057899 */ /* 0x001fe40008011404 */
[----:B------:R-:W-:-:S04]  /*40e0*/  ISETP.GE.U32.AND P0, PT, R3, UR4, PT ;  /* 0x0000000403007c0c */ /* 0x000fc8000bf06070 */
[----:B------:R-:W-:-:S13]  /*40f0*/  ISETP.GE.AND.EX P0, PT, R2, UR5, PT, P0 ;  /* 0x0000000502007c0c */ /* 0x000fda000bf06300 */
[----:B------:R-:W-:Y:S05]  /*4100*/  @P0 BRA `(.L_x_74) ;  /* 0x0000000800480947 */ /* 0x000fea0003800000 */
[----:B------:R-:W-:Y:S01]  /*4110*/  IADD3 R5, PT, PT, -R3, UR4, RZ ;  /* 0x0000000403057c10 */ /* 0x000fe2000fffe1ff */
[----:B------:R-:W-:Y:S03]  /*4120*/  BSSY.RECONVERGENT B1, `(.L_x_74) ;  /* 0x0000090000017945 */ /* 0x000fe60003800200 */
[----:B------:R-:W-:-:S13]  /*4130*/  ISETP.GE.AND P0, PT, R0, R5, PT ;  /* 0x000000050000720c */ /* 0x000fda0003f06270 */
[----:B------:R-:W-:Y:S05]  /*4140*/  @P0 BRA `(.L_x_75) ;  /* 0x0000000800340947 */ /* 0x000fea0003800000 */
[----:B------:R-:W-:Y:S01]  /*4150*/  LOP3.LUT R4, RZ, R0, RZ, 0x33, !PT ;  /* 0x00000000ff047212 */ /* 0x000fe200078e33ff */
[----:B------:R-:W-:Y:S03]  /*4160*/  BSSY.RECONVERGENT B2, `(.L_x_76) ;  /* 0x000002d000027945 */ /* 0x000fe60003800200 */
[----:B------:R-:W-:-:S04]  /*4170*/  IADD3 R14, PT, PT, -R3, UR4, R4 ;  /* 0x00000004030e7c10 */ /* 0x000fc8000fffe104 */
[----:B------:R-:W-:-:S04]  /*4180*/  LOP3.LUT R4, R14, 0x300, RZ, 0xc0, !PT ;  /* 0x000003000e047812 */ /* 0x000fc800078ec0ff */
[----:B------:R-:W-:Y:S01]  /*4190*/  ISETP.NE.AND P0, PT, R4, 0x300, PT ;  /* 0x000003000400780c */ /* 0x000fe20003f05270 */
[----:B------:R-:W-:-:S12]  /*41a0*/  IMAD.MOV.U32 R4, RZ, RZ, R0 ;  /* 0x000000ffff047224 */ /* 0x000fd800078e0000 */
[----:B------:R-:W-:Y:S05]  /*41b0*/  @!P0 BRA `(.L_x_77) ;  /* 0x00000000009c8947 */ /* 0x000fea0003800000 */
[----:B------:R-:W0:Y:S01]  /*41c0*/  LDCU.64 UR6, c[0x0][0x380] ;  /* 0x00007000ff0677ac */ /* 0x000e220008000a00 */
[----:B------:R-:W-:Y:S02]  /*41d0*/  IADD3 R11, P0, PT, R0, R3, RZ ;  /* 0x00000003000b7210 */ /* 0x000fe40007f1e0ff */
[----:B------:R-:W-:-:S03]  /*41e0*/  LEA.HI R4, R14, 0x1, RZ, 0x18 ;  /* 0x000000010e047811 */ /* 0x000fc600078fc0ff */
[----:B------:R-:W-:Y:S01]  /*41f0*/  IMAD.X R10, RZ, RZ, R2, P0 ;  /* 0x000000ffff0a7224 */ /* 0x000fe200000e0602 */
[----:B------:R-:W-:Y:S01]  /*4200*/  LOP3.LUT R6, R4, 0x3, RZ, 0xc0, !PT ;  /* 0x0000000304067812 */ /* 0x000fe200078ec0ff */
[----:B------:R-:W-:-:S04]  /*4210*/  IMAD.MOV.U32 R4, RZ, RZ, R0 ;  /* 0x000000ffff047224 */ /* 0x000fc800078e0000 */
[----:B------:R-:W-:Y:S01]  /*4220*/  IMAD.MOV R12, RZ, RZ, -R6 ;  /* 0x000000ffff0c7224 */ /* 0x000fe200078e0a06 */
[----:B0-----:R-:W-:-:S04]  /*4230*/  LEA R13, P1, R11, UR6, 0x4 ;  /* 0x000000060b0d7c11 */ /* 0x001fc8000f8220ff */
[----:B------:R-:W-:-:S09]  /*4240*/  LEA.HI.X R11, R11, UR7, R10, 0x4, P1 ;  /* 0x000000070b0b7c11 */ /* 0x000fd200088f240a */
.L_x_80:
[----:B------:R-:W-:-:S05]  /*4250*/  IMAD.MOV.U32 R10, RZ, RZ, R13 ;  /* 0x000000ffff0a7224 */ /* 0x000fca00078e000d */
[----:B------:R-:W2:Y:S04]  /*4260*/  LDG.E.CONSTANT R19, desc[UR10][R10.64] ;  /* 0x0000000a0a137981 */ /* 0x000ea8000c1e9900 */
[----:B------:R-:W3:Y:S01]  /*4270*/  LDG.E.64.CONSTANT R6, desc[UR10][R10.64+0x8] ;  /* 0x0000080a0a067981 */ /* 0x000ee2000c1e9b00 */
[----:B------:R-:W-:Y:S01]  /*4280*/  VIADD R12, R12, 0x1 ;  /* 0x000000010c0c7836 */ /* 0x000fe20000000000 */
[----:B------:R-:W-:Y:S01]  /*4290*/  BSSY.RECONVERGENT B3, `(.L_x_78) ;  /* 0x0000016000037945 */ /* 0x000fe20003800200 */
[----:B------:R-:W-:Y:S01]  /*42a0*/  IMAD.MOV.U32 R15, RZ, RZ, R8 ;  /* 0x000000ffff0f7224 */ /* 0x000fe200078e0008 */
        /* <DEDUP_REMOVED lines=20> */
.L_x_79:
[----:B------:R-:W-:Y:S05]  /*43f0*/  BSYNC.RECONVERGENT B3 ;  /* 0x0000000000037941 */ /* 0x000fea0003800200 */
.L_x_78:
[----:B------:R-:W-:Y:S02]  /*4400*/  IMAD.X R11, RZ, RZ, R11, P3 ;  /* 0x000000ffff0b7224 */ /* 0x000fe400018e060b */
[----:B------:R-:W-:Y:S01]  /*4410*/  VIADD R4, R4, 0x100 ;  /* 0x0000010004047836 */ /* 0x000fe20000000000 */
[----:B------:R-:W-:Y:S06]  /*4420*/  @P2 BRA `(.L_x_80) ;  /* 0xfffffffc00882947 */ /* 0x000fec000383ffff */
.L_x_77:
[----:B------:R-:W-:Y:S05]  /*4430*/  BSYNC.RECONVERGENT B2 ;  /* 0x0000000000027941 */ /* 0x000fea0003800200 */
.L_x_76:
[----:B------:R-:W-:-:S13]  /*4440*/  ISETP.GE.U32.AND P0, PT, R14, 0x300, PT ;  /* 0x000003000e00780c */ /* 0x000fda0003f06070 */
[----:B------:R-:W-:Y:S05]  /*4450*/  @!P0 BRA `(.L_x_75) ;  /* 0x0000000400708947 */ /* 0x000fea0003800000 */
[----:B------:R-:W0:Y:S01]  /*4460*/  LDCU.64 UR6, c[0x0][0x380] ;  /* 0x00007000ff0677ac */ /* 0x000e220008000a00 */
[----:B------:R-:W-:-:S05]  /*4470*/  IADD3 R3, P0, PT, R4, R3, RZ ;  /* 0x0000000304037210 */ /* 0x000fca0007f1e0ff */
[----:B------:R-:W-:Y:S01]  /*4480*/  IMAD.X R2, RZ, RZ, R2, P0 ;  /* 0x000000ffff027224 */ /* 0x000fe200000e0602 */
[----:B0-----:R-:W-:-:S04]  /*4490*/  LEA R10, P1, R3, UR6, 0x4 ;  /* 0x00000006030a7c11 */ /* 0x001fc8000f8220ff */
[----:B------:R-:W-:Y:S02]  /*44a0*/  IADD3 R10, P0, PT, R10, 0x3008, RZ ;  /* 0x000030080a0a7810 */ /* 0x000fe40007f1e0ff */
[----:B------:R-:W-:-:S05]  /*44b0*/  LEA.HI.X R11, R3, UR7, R2, 0x4, P1 ;  /* 0x00000007030b7c11 */ /* 0x000fca00088f2402 */
[----:B------:R-:W-:-:S07]  /*44c0*/  IMAD.X R11, RZ, RZ, R11, P0 ;  /* 0x000000ffff0b7224 */ /* 0x000fce00000e060b */
.L_x_89:
[----:B------:R-:W2:Y:S04]  /*44d0*/  LDG.E.CONSTANT R17, desc[UR10][R10.64+-0x3008] ;  /* 0xffcff80a0a117981 */ /* 0x000ea8000c1e9900 */
[----:B------:R-:W3:Y:S04]  /*44e0*/  LDG.E.64.CONSTANT R14, desc[UR10][R10.64+-0x3000] ;  /* 0xffd0000a0a0e7981 */ /* 0x000ee8000c1e9b00 */
[----:B------:R0:W5:Y:S04]  /*44f0*/  LDG.E.CONSTANT R23, desc[UR10][R10.64+-0x2008] ;  /* 0xffdff80a0a177981 */ /* 0x000168000c1e9900 */
        /* <DEDUP_REMOVED lines=22> */
.L_x_82:
[----:B------:R-:W-:Y:S05]  /*4660*/  BSYNC.RECONVERGENT B2 ;  /* 0x0000000000027941 */ /* 0x000fea0003800200 */
.L_x_81:
        /* <DEDUP_REMOVED lines=17> */
.L_x_84:
[----:B------:R-:W-:Y:S05]  /*4780*/  BSYNC.RECONVERGENT B2 ;  /* 0x0000000000027941 */ /* 0x000fea0003800200 */
.L_x_83:
        /* <DEDUP_REMOVED lines=17> */
.L_x_86:
[----:B------:R-:W-:Y:S05]  /*48a0*/  BSYNC.RECONVERGENT B2 ;  /* 0x0000000000027941 */ /* 0x000fea0003800200 */
.L_x_85:
        /* <DEDUP_REMOVED lines=17> */
.L_x_88:
[----:B------:R-:W-:Y:S05]  /*49c0*/  BSYNC.RECONVERGENT B2 ;  /* 0x0000000000027941 */ /* 0x000fea0003800200 */
.L_x_87:
[----:B------:R-:W-:Y:S01]  /*49d0*/  VIADD R4, R4, 0x400 ;  /* 0x0000040004047836 */ /* 0x000fe20000000000 */
[----:B------:R-:W-:-:S04]  /*49e0*/  IADD3 R10, P1, PT, R10, 0x4000, RZ ;  /* 0x000040000a0a7810 */ /* 0x000fc80007f3e0ff */
[----:B------:R-:W-:Y:S01]  /*49f0*/  ISETP.GE.AND P0, PT, R4, R5, PT ;  /* 0x000000050400720c */ /* 0x000fe20003f06270 */
[----:B------:R-:W-:-:S12]  /*4a00*/  IMAD.X R11, RZ, RZ, R11, P1 ;  /* 0x000000ffff0b7224 */ /* 0x000fd800008e060b */
[----:B------:R-:W-:Y:S05]  /*4a10*/  @!P0 BRA `(.L_x_89) ;  /* 0xfffffff800ac8947 */ /* 0x000fea000383ffff */
.L_x_75:
[----:B------:R-:W-:Y:S05]  /*4a20*/  BSYNC.RECONVERGENT B1 ;  /* 0x0000000000017941 */ /* 0x000fea0003800200 */
.L_x_74:
[----:B------:R-:W0:Y:S01]  /*4a30*/  S2R R2, SR_LANEID ;  /* 0x0000000000027919 */ /* 0x000e220000000000 */
[----:B------:R-:W-:Y:S01]  /*4a40*/  BSSY.RECONVERGENT B1, `(.L_x_90) ;  /* 0x000001e000017945 */ /* 0x000fe20003800200 */
[----:B------:R-:W-:Y:S01]  /*4a50*/  IMAD.MOV.U32 R6, RZ, RZ, R8 ;  /* 0x000000ffff067224 */ /* 0x000fe200078e0008 */
[----:B------:R1:W2:Y:S01]  /*4a60*/  SHFL.DOWN PT, R3, R26, 0x1, 0x1f ;  /* 0x08201f001a037f89 */ /* 0x0002a200000e0000 */
[----:B------:R-:W-:-:S03]  /*4a70*/  IMAD.MOV.U32 R7, RZ, RZ, R9 ;  /* 0x000000ffff077224 */ /* 0x000fc600078e0009 */
[----:B------:R1:W3:Y:S04]  /*4a80*/  SHFL.DOWN PT, R5, R8, 0x1, 0x1f ;  /* 0x08201f0008057f89 */ /* 0x0002e800000e0000 */
[----:B------:R1:W4:Y:S01]  /*4a90*/  SHFL.DOWN PT, R4, R9, 0x1, 0x1f ;  /* 0x08201f0009047f89 */ /* 0x00032200000e0000 */
[C---:B0-----:R-:W-:Y:S02]  /*4aa0*/  ISETP.GT.AND P0, PT, R2.reuse, 0x1e, PT ;  /* 0x0000001e0200780c */ /* 0x041fe40003f04270 */
[C---:B------:R-:W-:Y:S02]  /*4ab0*/  ISETP.GT.AND P1, PT, R2.reuse, 0x1d, PT ;  /* 0x0000001d0200780c */ /* 0x040fe40003f24270 */
[C---:B------:R-:W-:Y:S02]  /*4ac0*/  ISETP.GT.AND P5, PT, R2.reuse, 0x1b, PT ;  /* 0x0000001b0200780c */ /* 0x040fe40003fa4270 */
[----:B------:R-:W-:-:S02]  /*4ad0*/  ISETP.GT.AND P4, PT, R2, 0x17, PT ;  /* 0x000000170200780c */ /* 0x000fc40003f84270 */
[C---:B------:R-:W-:Y:S02]  /*4ae0*/  ISETP.GT.AND P3, PT, R2.reuse, 0xf, PT ;  /* 0x0000000f0200780c */ /* 0x040fe40003f64270 */
[----:B------:R-:W-:Y:S01]  /*4af0*/  ISETP.NE.AND P2, PT, R2, RZ, PT ;  /* 0x000000ff0200720c */ /* 0x000fe20003f45270 */
[----:B------:R-:W-:Y:S02]  /*4b00*/  IMAD.MOV.U32 R2, RZ, RZ, R26 ;  /* 0x000000ffff027224 */ /* 0x000fe400078e001a */
[----:B-1234-:R-:W-:Y:S10]  /*4b10*/  @P0 BRA `(.L_x_91) ;  /* 0x0000000000400947 */ /* 0x01eff40003800000 */
        /* <DEDUP_REMOVED lines=9> */
[----:B------:R-:W-:-:S04]  /*4bb0*/  @P6 ISETP.GE.U32.AND P0, PT, R8, R5, PT ;  /* 0x000000050800620c */ /* 0x000fc80003f06070 */
[----:B------:R-:W-:-:S04]  /*4bc0*/  @P6 ISETP.GE.AND.EX P0, PT, R9, R4, PT, P0 ;  /* 0x000000040900620c */ /* 0x000fc80003f06300 */
[----:B------:R-:W-:Y:S02]  /*4bd0*/  @P6 SEL R2, R26, R3, !P0 ;  /* 0x000000031a026207 */ /* 0x000fe40004000000 */
[----:B------:R-:W-:-:S04]  /*4be0*/  @P6 ISETP.LT.U32.AND P0, PT, R8, R5, PT ;  /* 0x000000050800620c */ /* 0x000fc80003f01070 */
[----:B------:R-:W-:-:S04]  /*4bf0*/  @P6 ISETP.LT.AND.EX P0, PT, R9, R4, PT, P0 ;  /* 0x000000040900620c */ /* 0x000fc80003f01300 */
[----:B------:R-:W-:Y:S02]  /*4c00*/  @P6 SEL R6, R8, R5, P0 ;  /* 0x0000000508066207 */ /* 0x000fe40000000000 */
[----:B------:R-:W-:-:S07]  /*4c10*/  @P6 SEL R7, R9, R4, P0 ;  /* 0x0000000409076207 */ /* 0x000fce0000000000 */
.L_x_91:
[----:B------:R-:W-:Y:S05]  /*4c20*/  BSYNC.RECONVERGENT B1 ;  /* 0x0000000000017941 */ /* 0x000fea0003800200 */
.L_x_90:
[----:B------:R0:W1:Y:S01]  /*4c30*/  SHFL.DOWN PT, R9, R2, 0x2, 0x1f ;  /* 0x08401f0002097f89 */ /* 0x00006200000e0000 */
[----:B------:R-:W-:Y:S01]  /*4c40*/  BSSY.RECONVERGENT B1, `(.L_x_92) ;  /* 0x0000017000017945 */ /* 0x000fe20003800200 */
[----:B------:R-:W-:Y:S02]  /*4c50*/  IMAD.MOV.U32 R3, RZ, RZ, R2 ;  /* 0x000000ffff037224 */ /* 0x000fe400078e0002 */
[----:B------:R0:W2:Y:S01]  /*4c60*/  SHFL.DOWN PT, R11, R6, 0x2, 0x1f ;  /* 0x08401f00060b7f89 */ /* 0x0000a200000e0000 */
[----:B------:R-:W-:Y:S02]  /*4c70*/  IMAD.MOV.U32 R4, RZ, RZ, R6 ;  /* 0x000000ffff047224 */ /* 0x000fe400078e0006 */
[----:B------:R-:W-:Y:S01]  /*4c80*/  IMAD.MOV.U32 R5, RZ, RZ, R7 ;  /* 0x000000ffff057224 */ /* 0x000fe200078e0007 */
[----:B------:R0:W3:Y:S01]  /*4c90*/  SHFL.DOWN PT, R8, R7, 0x2, 0x1f ;  /* 0x08401f0007087f89 */ /* 0x0000e200000e0000 */
[----:B------:R-:W-:Y:S05]  /*4ca0*/  @P1 BRA `(.L_x_93) ;  /* 0x0000000000401947 */ /* 0x000fea0003800000 */
[----:B-1----:R-:W-:Y:S01]  /*4cb0*/  ISETP.GE.U32.AND P0, PT, R2, R9, PT ;  /* 0x000000090200720c */ /* 0x002fe20003f06070 */
[----:B------:R-:W-:Y:S02]  /*4cc0*/  IMAD.MOV.U32 R3, RZ, RZ, R9 ;  /* 0x000000ffff037224 */ /* 0x000fe400078e0009 */
[----:B--2---:R-:W-:Y:S02]  /*4cd0*/  IMAD.MOV.U32 R4, RZ, RZ, R11 ;  /* 0x000000ffff047224 */ /* 0x004fe400078e000b */
        /* <DEDUP_REMOVED lines=13> */
.L_x_93:
[----:B------:R-:W-:Y:S05]  /*4db0*/  BSYNC.RECONVERGENT B1 ;  /* 0x0000000000017941 */ /* 0x000fea0003800200 */
.L_x_92:
[----:B---3--:R3:W4:Y:S01]  /*4dc0*/  SHFL.DOWN PT, R8, R3, 0x4, 0x1f ;  /* 0x08801f0003087f89 */ /* 0x00872200000e0000 */
[----:B------:R-:W-:Y:S01]  /*4dd0*/  BSSY.RECONVERGENT B1, `(.L_x_94) ;  /* 0x0000017000017945 */ /* 0x000fe20003800200 */
[----:B0-----:R-:W-:Y:S02]  /*4de0*/  IMAD.MOV.U32 R2, RZ, RZ, R3 ;  /* 0x000000ffff027224 */ /* 0x001fe400078e0003 */
[----:B-1----:R3:W0:Y:S01]  /*4df0*/  SHFL.DOWN PT, R9, R4, 0x4, 0x1f ;  /* 0x08801f0004097f89 */ /* 0x00262200000e0000 */
[----:B------:R-:W-:Y:S02]  /*4e00*/  IMAD.MOV.U32 R6, RZ, RZ, R4 ;  /* 0x000000ffff067224 */ /* 0x000fe400078e0004 */
[----:B------:R-:W-:Y:S01]  /*4e10*/  IMAD.MOV.U32 R7, RZ, RZ, R5 ;  /* 0x000000ffff077224 */ /* 0x000fe200078e0005 */
[----:B------:R3:W1:Y:S01]  /*4e20*/  SHFL.DOWN PT, R10, R5, 0x4, 0x1f ;  /* 0x08801f00050a7f89 */ /* 0x00066200000e0000 */
[----:B------:R-:W-:Y:S05]  /*4e30*/  @P5 BRA `(.L_x_95) ;  /* 0x0000000000405947 */ /* 0x000fea0003800000 */
[----:B----4-:R-:W-:Y:S01]  /*4e40*/  ISETP.GE.U32.AND P0, PT, R3, R8, PT ;  /* 0x000000080300720c */ /* 0x010fe20003f06070 */
[----:B------:R-:W-:Y:S02]  /*4e50*/  IMAD.MOV.U32 R2, RZ, RZ, R8 ;  /* 0x000000ffff027224 */ /* 0x000fe400078e0008 */
[----:B0-----:R-:W-:Y:S02]  /*4e60*/  IMAD.MOV.U32 R6, RZ, RZ, R9 ;  /* 0x000000ffff067224 */ /* 0x001fe400078e0009 */
[----:B-1----:R-:W-:-:S08]  /*4e70*/  IMAD.MOV.U32 R7, RZ, RZ, R10 ;  /* 0x000000ffff077224 */ /* 0x002fd000078e000a */
        /* <DEDUP_REMOVED lines=12> */
.L_x_95:
[----:B------:R-:W-:Y:S05]  /*4f40*/  BSYNC.RECONVERGENT B1 ;  /* 0x0000000000017941 */ /* 0x000fea0003800200 */
.L_x_94:
[----:B0-----:R0:W0:Y:S01]  /*4f50*/  SHFL.DOWN PT, R9, R2, 0x8, 0x1f ;  /* 0x09001f0002097f89 */ /* 0x00102200000e0000 */
[----:B------:R-:W-:Y:S01]  /*4f60*/  BSSY.RECONVERGENT B1, `(.L_x_96) ;  /* 0x0000017000017945 */ /* 0x000fe20003800200 */
[----:B---3--:R-:W-:Y:S02]  /*4f70*/  IMAD.MOV.U32 R3, RZ, RZ, R2 ;  /* 0x000000ffff037224 */ /* 0x008fe400078e0002 */
[----:B--2---:R2:W3:Y:S01]  /*4f80*/  SHFL.DOWN PT, R11, R6, 0x8, 0x1f ;  /* 0x09001f00060b7f89 */ /* 0x0044e200000e0000 */
[----:B------:R-:W-:Y:S02]  /*4f90*/  IMAD.MOV.U32 R4, RZ, RZ, R6 ;  /* 0x000000ffff047224 */ /* 0x000fe400078e0006 */
[----:B------:R-:W-:Y:S01]  /*4fa0*/  IMAD.MOV.U32 R5, RZ, RZ, R7 ;  /* 0x000000ffff057224 */ /* 0x000fe200078e0007 */
[----:B----4-:R2:W4:Y:S01]  /*4fb0*/  SHFL.DOWN PT, R8, R7, 0x8, 0x1f ;  /* 0x09001f0007087f89 */ /* 0x01052200000e0000 */
[----:B------:R-:W-:Y:S05]  /*4fc0*/  @P4 BRA `(.L_x_97) ;  /* 0x0000000000404947 */ /* 0x000fea0003800000 */
[----:B0-----:R-:W-:Y:S01]  /*4fd0*/  ISETP.GE.U32.AND P0, PT, R2, R9, PT ;  /* 0x000000090200720c */ /* 0x001fe20003f06070 */
[----:B------:R-:W-:Y:S02]  /*4fe0*/  IMAD.MOV.U32 R3, RZ, RZ, R9 ;  /* 0x000000ffff037224 */ /* 0x000fe400078e0009 */
[----:B---3--:R-:W-:Y:S02]  /*4ff0*/  IMAD.MOV.U32 R4, RZ, RZ, R11 ;  /* 0x000000ffff047224 */ /* 0x008fe400078e000b */
[----:B----4-:R-:W-:-:S08]  /*5000*/  IMAD.MOV.U32 R5, RZ, RZ, R8 ;  /* 0x000000ffff057224 */ /* 0x010fd000078e0008 */
        /* <DEDUP_REMOVED lines=12> */
.L_x_97:
[----:B------:R-:W-:Y:S05]  /*50d0*/  BSYNC.RECONVERGENT B1 ;  /* 0x0000000000017941 */ /* 0x000fea0003800200 */
.L_x_96:
[----:B0-----:R0:W0:Y:S01]  /*50e0*/  SHFL.DOWN PT, R2, R3, 0x10, 0x1f ;  /* 0x0a001f0003027f89 */ /* 0x00102200000e0000 */
[----:B------:R-:W-:Y:S01]  /*50f0*/  BSSY.RECONVERGENT B1, `(.L_x_98) ;  /* 0x0000017000017945 */ /* 0x000fe20003800200 */
[----:B----4-:R-:W-:Y:S02]  /*5100*/  IMAD.MOV.U32 R8, RZ, RZ, R3 ;  /* 0x000000ffff087224 */ /* 0x010fe400078e0003 */
[----:B------:R4:W0:Y:S01]  /*5110*/  SHFL.DOWN PT, R9, R4, 0x10, 0x1f ;  /* 0x0a001f0004097f89 */ /* 0x00082200000e0000 */
[----:B--2---:R-:W-:Y:S02]  /*5120*/  IMAD.MOV.U32 R7, RZ, RZ, R4 ;  /* 0x000000ffff077224 */ /* 0x004fe400078e0004 */
[----:B------:R-:W-:Y:S01]  /*5130*/  IMAD.MOV.U32 R6, RZ, RZ, R5 ;  /* 0x000000ffff067224 */ /* 0x000fe200078e0005 */
[----:B-1----:R4:W1:Y:S01]  /*5140*/  SHFL.DOWN PT, R10, R5, 0x10, 0x1f ;  /* 0x0a001f00050a7f89 */ /* 0x00286200000e0000 */
[----:B------:R-:W-:Y:S05]  /*5150*/  @P3 BRA `(.L_x_99) ;  /* 0x0000000000403947 */ /* 0x000fea0003800000 */
[----:B0-----:R-:W-:Y:S01]  /*5160*/  ISETP.GE.U32.AND P0, PT, R3, R2, PT ;  /* 0x000000020300720c */ /* 0x001fe20003f06070 */
[----:B------:R-:W-:Y:S02]  /*5170*/  IMAD.MOV.U32 R8, RZ, RZ, R2 ;  /* 0x000000ffff087224 */ /* 0x000fe400078e0002 */
[----:B------:R-:W-:Y:S02]  /*5180*/  IMAD.MOV.U32 R7, RZ, RZ, R9 ;  /* 0x000000ffff077224 */ /* 0x000fe400078e0009 */
        /* <DEDUP_REMOVED lines=13> */
.L_x_99:
[----:B------:R-:W-:Y:S05]  /*5260*/  BSYNC.RECONVERGENT B1 ;  /* 0x0000000000017941 */ /* 0x000fea0003800200 */
.L_x_98:
[----:B------:R-:W-:Y:S04]  /*5270*/  BSSY.RECONVERGENT B1, `(.L_x_100) ;  /* 0x000000c000017945 */ /* 0x000fe80003800200 */
[----:B------:R-:W-:Y:S05]  /*5280*/  @P2 BRA `(.L_x_101) ;  /* 0x0000000000282947 */ /* 0x000fea0003800000 */
[----:B----4-:R-:W2:Y:S01]  /*5290*/  S2R R4, SR_CgaCtaId ;  /* 0x0000000000047919 */ /* 0x010ea20000008800 */
[----:B0-----:R-:W-:Y:S02]  /*52a0*/  MOV R3, 0x400 ;  /* 0x0000040000037802 */ /* 0x001fe40000000f00 */
[----:B------:R-:W-:-:S04]  /*52b0*/  SHF.R.U32.HI R2, RZ, 0x1, R0 ;  /* 0x00000001ff027819 */ /* 0x000fc80000011600 */
[----:B------:R-:W-:Y:S02]  /*52c0*/  LOP3.LUT R2, R2, 0x1f0, RZ, 0xc0, !PT ;  /* 0x000001f002027812 */ /* 0x000fe400078ec0ff */
[----:B--2---:R-:W-:-:S05]  /*52d0*/  LEA R3, R4, R3, 0x18 ;  /* 0x0000000304037211 */ /* 0x004fca00078ec0ff */
[----:B------:R-:W-:Y:S02]  /*52e0*/  IMAD.IADD R5, R2, 0x1, R3 ;  /* 0x0000000102057824 */ /* 0x000fe400078e0203 */
[----:B------:R-:W-:Y:S02]  /*52f0*/  IMAD.MOV.U32 R2, RZ, RZ, R7 ;  /* 0x000000ffff027224 */ /* 0x000fe400078e0007 */
[----:B------:R-:W-:Y:S01]  /*5300*/  IMAD.MOV.U32 R3, RZ, RZ, R6 ;  /* 0x000000ffff037224 */ /* 0x000fe200078e0006 */
[----:B------:R2:W-:Y:S04]  /*5310*/  STS [R5+0x8], R8 ;  /* 0x0000080805007388 */ /* 0x0005e80000000800 */
[----:B------:R2:W-:Y:S02]  /*5320*/  STS.64 [R5+0x10], R2 ;  /* 0x0000100205007388 */ /* 0x0005e40000000a00 */
.L_x_101:
[----:B------:R-:W-:Y:S05]  /*5330*/  BSYNC.RECONVERGENT B1 ;  /* 0x0000000000017941 */ /* 0x000fea0003800200 */
.L_x_100:
        /* <DEDUP_REMOVED lines=8> */
[----:B----4-:R-:W2:Y:S04]  /*53c0*/  LDS.64 R4, [R24+0x20] ;  /* 0x0000200018047984 */ /* 0x010ea80000000a00 */
[----:B------:R4:W1:Y:S04]  /*53d0*/  LDS R18, [R24+0x28] ;  /* 0x0000280018127984 */ /* 0x0008680000000800 */
[----:B------:R4:W1:Y:S01]  /*53e0*/  LDS R16, [R24+0x38] ;  /* 0x0000380018107984 */ /* 0x0008620000000800 */
[----:B0-----:R-:W-:Y:S01]  /*53f0*/  ISETP.GE.U32.AND P0, PT, R8, R3, PT ;  /* 0x000000030800720c */ /* 0x001fe20003f06070 */
[----:B------:R-:W-:-:S02]  /*5400*/  IMAD.MOV.U32 R19, RZ, RZ, R3 ;  /* 0x000000ffff137224 */ /* 0x000fc400078e0003 */
[----:B--2---:R-:W-:Y:S02]  /*5410*/  IMAD.MOV.U32 R21, RZ, RZ, R4 ;  /* 0x000000ffff157224 */ /* 0x004fe400078e0004 */
[----:B------:R-:W-:-:S08]  /*5420*/  IMAD.MOV.U32 R20, RZ, RZ, R5 ;  /* 0x000000ffff147224 */ /* 0x000fd000078e0005 */
[----:B-1--4-:R-:W-:Y:S05]  /*5430*/  @!P0 BRA `(.L_x_103) ;  /* 0x00000000002c8947 */ /* 0x012fea0003800000 */
        /* <DEDUP_REMOVED lines=11> */
.L_x_103:
[----:B------:R-:W-:Y:S05]  /*54f0*/  BSYNC.RECONVERGENT B1 ;  /* 0x0000000000017941 */ /* 0x000fea0003800200 */
.L_x_102:
[----:B------:R-:W0:Y:S01]  /*5500*/  LDS.64 R4, [R24+0x30] ;  /* 0x0000300018047984 */ /* 0x000e220000000a00 */
[----:B------:R-:W-:Y:S01]  /*5510*/  ISETP.GE.U32.AND P0, PT, R19, R18, PT ;  /* 0x000000121300720c */ /* 0x000fe20003f06070 */
[----:B------:R-:W-:Y:S01]  /*5520*/  BSSY.RECONVERGENT B1, `(.L_x_104) ;  /* 0x0000019000017945 */ /* 0x000fe20003800200 */
[----:B------:R-:W-:Y:S01]  /*5530*/  IMAD.MOV.U32 R23, RZ, RZ, R18 ;  /* 0x000000ffff177224 */ /* 0x000fe200078e0012 */
[----:B------:R1:W2:Y:S04]  /*5540*/  LDS R17, [R24+0x48] ;  /* 0x0000480018117984 */ /* 0x0002a80000000800 */
[----:B------:R1:W4:Y:S04]  /*5550*/  LDS R15, [R24+0x58] ;  /* 0x00005800180f7984 */ /* 0x0003280000000800 */
[----:B------:R1:W1:Y:S04]  /*5560*/  LDS R14, [R24+0x68] ;  /* 0x00006800180e7984 */ /* 0x0002680000000800 */
[----:B------:R0:W1:Y:S04]  /*5570*/  LDS R0, [R24+0x78] ;  /* 0x0000780018007984 */ /* 0x0000680000000800 */
[----:B------:R0:W1:Y:S04]  /*5580*/  LDS.64 R6, [R24+0x40] ;  /* 0x0000400018067984 */ /* 0x0000680000000a00 */
[----:B------:R0:W1:Y:S04]  /*5590*/  LDS.64 R8, [R24+0x50] ;  /* 0x0000500018087984 */ /* 0x0000680000000a00 */
[----:B---3--:R3:W1:Y:S04]  /*55a0*/  LDS.64 R10, [R24+0x60] ;  /* 0x00006000180a7984 */ /* 0x0086680000000a00 */
        /* <DEDUP_REMOVED lines=16> */
.L_x_105:
[----:B------:R-:W-:Y:S05]  /*56b0*/  BSYNC.RECONVERGENT B1 ;  /* 0x0000000000017941 */ /* 0x000fea0003800200 */
.L_x_104:
        /* <DEDUP_REMOVED lines=17> */
.L_x_107:
[----:B------:R-:W-:Y:S05]  /*57d0*/  BSYNC.RECONVERGENT B1 ;  /* 0x0000000000017941 */ /* 0x000fea0003800200 */
.L_x_106:
[----:B--2---:R-:W-:Y:S01]  /*57e0*/  ISETP.GE.U32.AND P0, PT, R4, R17, PT ;  /* 0x000000110400720c */ /* 0x004fe20003f06070 */
        /* <DEDUP_REMOVED lines=16> */
.L_x_109:
[----:B------:R-:W-:Y:S05]  /*58f0*/  BSYNC.RECONVERGENT B1 ;  /* 0x0000000000017941 */ /* 0x000fea0003800200 */
.L_x_108:
[----:B----4-:R-:W-:Y:S01]  /*5900*/  ISETP.GE.U32.AND P0, PT, R6, R15, PT ;  /* 0x0000000f0600720c */ /* 0x010fe20003f06070 */
        /* <DEDUP_REMOVED lines=16> */
.L_x_111:
[----:B------:R-:W-:Y:S05]  /*5a10*/  BSYNC.RECONVERGENT B1 ;  /* 0x0000000000017941 */ /* 0x000fea0003800200 */
.L_x_110:
        /* <DEDUP_REMOVED lines=17> */
.L_x_113:
[----:B------:R-:W-:Y:S05]  /*5b30*/  BSYNC.RECONVERGENT B1 ;  /* 0x0000000000017941 */ /* 0x000fea0003800200 */
.L_x_112:
        /* <DEDUP_REMOVED lines=16> */
.L_x_34:
[----:B------:R-:W-:Y:S05]  /*5c40*/  BSYNC.RECONVERGENT B0 ;  /* 0x0000000000007941 */ /* 0x000fea0003800200 */
.L_x_1:
[----:B------:R-:W-:Y:S05]  /*5c50*/  @P1 EXIT ;  /* 0x000000000000194d */ /* 0x000fea0003800000 */
[----:B0-2-4-:R-:W0:Y:S01]  /*5c60*/  LDC.64 R2, c[0x0][0x388] ;  /* 0x0000e200ff027b82 */ /* 0x015e220000000a00 */
[----:B------:R-:W-:-:S04]  /*5c70*/  LOP3.LUT R7, R7, R6, RZ, 0x3c, !PT ;  /* 0x0000000607077212 */ /* 0x000fc800078e3cff */
[----:B------:R-:W-:-:S04]  /*5c80*/  LOP3.LUT R6, R7, R6, RZ, 0x3c, !PT ;  /* 0x0000000607067212 */ /* 0x000fc800078e3cff */
[----:B------:R-:W-:-:S05]  /*5c90*/  LOP3.LUT R7, R7, R6, RZ, 0x3c, !PT ;  /* 0x0000000607077212 */ /* 0x000fca00078e3cff */
[----:B0-----:R-:W-:Y:S04]  /*5ca0*/  STG.E.64 desc[UR10][R2.64+0x8], R6 ;  /* 0x0000080602007986 */ /* 0x001fe8000c101b0a */
[----:B------:R-:W-:Y:S01]  /*5cb0*/  STG.E desc[UR10][R2.64], R8 ;  /* 0x0000000802007986 */ /* 0x000fe2000c10190a */
[----:B------:R-:W-:Y:S05]  /*5cc0*/  EXIT ;  /* 0x000000000000794d */ /* 0x000fea0003800000 */
.L_x_114:
        /* <DEDUP_REMOVED lines=11> */
.L_x_695:


//--------------------- .text._ZN6thrust24THRUST_300001_SM_1000_NS8cuda_cub4core6detail13_kernel_agentINS1_8__reduce10DrainAgentIlEEJN3cub18CUB_300001_SM_10009GridQueueIyEElEEEvDpT0_ --------------------------
	.section	.text._ZN6thrust24THRUST_300001_SM_1000_NS8cuda_cub4core6detail13_kernel_agentINS1_8__reduce10DrainAgentIlEEJN3cub18CUB_300001_SM_10009GridQueueIyEElEEEvDpT0_,"ax",@progbits
	.align	128
        .global         _ZN6thrust24THRUST_300001_SM_1000_NS8cuda_cub4core6detail13_kernel_agentINS1_8__reduce10DrainAgentIlEEJN3cub18CUB_300001_SM_10009GridQueueIyEElEEEvDpT0_
        .type           _ZN6thrust24THRUST_300001_SM_1000_NS8cuda_cub4core6detail13_kernel_agentINS1_8__reduce10DrainAgentIlEEJN3cub18CUB_300001_SM_10009GridQueueIyEElEEEvDpT0_,@function
        .size           _ZN6thrust24THRUST_300001_SM_1000_NS8cuda_cub4core6detail13_kernel_agentINS1_8__reduce10DrainAgentIlEEJN3cub18CUB_300001_SM_10009GridQueueIyEElEEEvDpT0_,(.L_x_696 - _ZN6thrust24THRUST_300001_SM_1000_NS8cuda_cub4core6detail13_kernel_agentINS1_8__reduce10DrainAgentIlEEJN3cub18CUB_300001_SM_10009GridQueueIyEElEEEvDpT0_)
        .other          _ZN6thrust24THRUST_300001_SM_1000_NS8cuda_cub4core6detail13_kernel_agentINS1_8__reduce10DrainAgentIlEEJN3cub18CUB_300001_SM_10009GridQueueIyEElEEEvDpT0_,@"STO_CUDA_ENTRY STV_DEFAULT"
_ZN6thrust24THRUST_300001_SM_1000_NS8cuda_cub4core6detail13_kernel_agentINS1_8__reduce10DrainAgentIlEEJN3cub18CUB_300001_SM_10009GridQueueIyEElEEEvDpT0_:
.text._ZN6thrust24THRUST_300001_SM_1000_NS8cuda_cub4core6detail13_kernel_agentINS1_8__reduce10DrainAgentIlEEJN3cub18CUB_300001_SM_10009GridQueueIyEElEEEvDpT0_:
[----:B------:R-:W-:Y:S08]  /*0000*/  LDC R1, c[0x0][0x37c] ;  /* 0x0000df00ff017b82 */ /* 0x000ff00000000800 */
[----:B------:R-:W0:Y:S01]  /*0010*/  LDC.64 R2, c[0x0][0x380] ;  /* 0x0000e000ff027b82 */ /* 0x000e220000000a00 */
[----:B------:R-:W0:Y:S07]  /*0020*/  LDCU.64 UR4, c[0x0][0x358] ;  /* 0x00006b00ff0477ac */ /* 0x000e2e0008000a00 */
[----:B------:R-:W1:Y:S01]  /*0030*/  LDC.64 R4, c[0x0][0x388] ;  /* 0x0000e200ff047b82 */ /* 0x000e620000000a00 */
[----:B0-----:R-:W-:Y:S04]  /*0040*/  STG.E.64 desc[UR4][R2.64+0x8], RZ ;  /* 0x000008ff02007986 */ /* 0x001fe8000c101b04 */
[----:B-1----:R-:W-:Y:S01]  /*0050*/  STG.E.64 desc[UR4][R2.64], R4 ;  /* 0x0000000402007986 */ /* 0x002fe2000c101b04 */
[----:B------:R-:W-:Y:S05]  /*0060*/  EXIT ;  /* 0x000000000000794d */ /* 0x000fea0003800000 */
.L_x_115:
        /* <DEDUP_REMOVED lines=9> */
.L_x_696:


//--------------------- .text._ZN6thrust24THRUST_300001_SM_1000_NS8cuda_cub4core6detail13_kernel_agentINS1_8__reduce11ReduceAgentINS0_12zip_iteratorIN4cuda3std3__45tupleIJNS0_6detail15normal_iteratorINS0_10device_ptrIjEEEENS0_17counting_iteratorIlNS0_11use_defaultESI_SI_EEEEEEEPNSB_IJjlEEESM_lNS1_9__extrema9arg_max_fIjlNSA_4lessIjEEEEEEJSL_SN_lN3cub18CUB_300001_SM_100013GridEvenShareIlEENSV_9GridQueueIyEESS_EEEvDpT0_ --------------------------
	.section	.text._ZN6thrust24THRUST_300001_SM_1000_NS8cuda_cub4core6detail13_kernel_agentINS1_8__reduce11ReduceAgentINS0_12zip_iteratorIN4cuda3std3__45tupleIJNS0_6detail15normal_iteratorINS0_10device_ptrIjEEEENS0_17counting_iteratorIlNS0_11use_defaultESI_SI_EEEEEEEPNSB_IJjlEEESM_lNS1_9__extrema9arg_max_fIjlNSA_4lessIjEEEEEEJSL_SN_lN3cub18CUB_300001_SM_100013GridEvenShareIlEENSV_9GridQueueIyEESS_EEEvDpT0_,"ax",@progbits
	.align	128
        .global         _ZN6thrust24THRUST_300001_SM_1000_NS8cuda_cub4core6detail13_kernel_agentINS1_8__reduce11ReduceAgentINS0_12zip_iteratorIN4cuda3std3__45tupleIJNS0_6detail15normal_iteratorINS0_10device_ptrIjEEEENS0_17counting_iteratorIlNS0_11use_defaultESI_SI_EEEEEEEPNSB_IJjlEEESM_lNS1_9__extrema9arg_max_fIjlNSA_4lessIjEEEEEEJSL_SN_lN3cub18CUB_300001_SM_100013GridEvenShareIlEENSV_9GridQueueIyEESS_EEEvDpT0_
        .type           _ZN6thrust24THRUST_300001_SM_1000_NS8cuda_cub4core6detail13_kernel_agentINS1_8__reduce11ReduceAgentINS0_12zip_iteratorIN4cuda3std3__45tupleIJNS0_6detail15normal_iteratorINS0_10device_ptrIjEEEENS0_17counting_iteratorIlNS0_11use_defaultESI_SI_EEEEEEEPNSB_IJjlEEESM_lNS1_9__extrema9arg_max_fIjlNSA_4lessIjEEEEEEJSL_SN_lN3cub18CUB_300001_SM_100013GridEvenShareIlEENSV_9GridQueueIyEESS_EEEvDpT0_,@function
        .size           _ZN6thrust24THRUST_300001_SM_1000_NS8cuda_cub4core6detail13_kernel_agentINS1_8__reduce11ReduceAgentINS0_12zip_iteratorIN4cuda3std3__45tupleIJNS0_6detail15normal_iteratorINS0_10device_ptrIjEEEENS0_17counting_iteratorIlNS0_11use_defaultESI_SI_EEEEEEEPNSB_IJjlEEESM_lNS1_9__extrema9arg_max_fIjlNSA_4lessIjEEEEEEJSL_SN_lN3cub18CUB_300001_SM_100013GridEvenShareIlEENSV_9GridQueueIyEESS_EEEvDpT0_,(.L_x_697 - _ZN6thrust24THRUST_300001_SM_1000_NS8cuda_cub4core6detail13_kernel_agentINS1_8__reduce11ReduceAgentINS0_12zip_iteratorIN4cuda3std3__45tupleIJNS0_6detail15normal_iteratorINS0_10device_ptrIjEEEENS0_17counting_iteratorIlNS0_11use_defaultESI_SI_EEEEEEEPNSB_IJjlEEESM_lNS1_9__extrema9arg_max_fIjlNSA_4lessIjEEEEEEJSL_SN_lN3cub18CUB_300001_SM_100013GridEvenShareIlEENSV_9GridQueueIyEESS_EEEvDpT0_)
        .other          _ZN6thrust24THRUST_300001_SM_1000_NS8cuda_cub4core6detail13_kernel_agentINS1_8__reduce11ReduceAgentINS0_12zip_iteratorIN4cuda3std3__45tupleIJNS0_6detail15normal_iteratorINS0_10device_ptrIjEEEENS0_17counting_iteratorIlNS0_11use_defaultESI_SI_EEEEEEEPNSB_IJjlEEESM_lNS1_9__extrema9arg_max_fIjlNSA_4lessIjEEEEEEJSL_SN_lN3cub18CUB_300001_SM_100013GridEvenShareIlEENSV_9GridQueueIyEESS_EEEvDpT0_,@"STO_CUDA_ENTRY STV_DEFAULT"
_ZN6thrust24THRUST_300001_SM_1000_NS8cuda_cub4core6detail13_kernel_agentINS1_8__reduce11ReduceAgentINS0_12zip_iteratorIN4cuda3std3__45tupleIJNS0_6detail15normal_iteratorINS0_10device_ptrIjEEEENS0_17counting_iteratorIlNS0_11use_defaultESI_SI_EEEEEEEPNSB_IJjlEEESM_lNS1_9__extrema9arg_max_fIjlNSA_4lessIjEEEEEEJSL_SN_lN3cub18CUB_300001_SM_100013GridEvenShareIlEENSV_9GridQueueIyEESS_EEEvDpT0_:
.text._ZN6thrust24THRUST_300001_SM_1000_NS8cuda_cub4core6detail13_kernel_agentINS1_8__reduce11ReduceAgentINS0_12zip_iteratorIN4cuda3std3__45tupleIJNS0_6detail15normal_iteratorINS0_10device_ptrIjEEEENS0_17counting_iteratorIlNS0_11use_defaultESI_SI_EEEEEEEPNSB_IJjlEEESM_lNS1_9__extrema9arg_max_fIjlNSA_4lessIjEEEEEEJSL_SN_lN3cub18CUB_300001_SM_100013GridEvenShareIlEENSV_9GridQueueIyEESS_EEEvDpT0_:
[----:B------:R-:W-:Y:S01]  /*0000*/  LDC R1, c[0x0][0x37c] ;  /* 0x0000df00ff017b82 */ /* 0x000fe20000000800 */
[----:B------:R-:W0:Y:S01]  /*0010*/  S2R R0, SR_CTAID.X ;  /* 0x0000000000007919 */ /* 0x000e220000002500 */
[----:B------:R-:W1:Y:S01]  /*0020*/  LDCU.64 UR4, c[0x0][0x398] ;  /* 0x00007300ff0477ac */ /* 0x000e620008000a00 */
[----:B------:R-:W-:Y:S01]  /*0030*/  BSSY.RECONVERGENT B0, `(.L_x_116) ;  /* 0x00005a5000007945 */ /* 0x000fe20003800200 */
[----:B------:R-:W2:Y:S01]  /*0040*/  LDCU UR6, c[0x0][0x370] ;  /* 0x00006e00ff0677ac */ /* 0x000ea20008000800 */
[----:B------:R-:W3:Y:S01]  /*0050*/  LDCU.64 UR10, c[0x0][0x358] ;  /* 0x00006b00ff0a77ac */ /* 0x000ee20008000a00 */
[----:B-1----:R-:W-:Y:S02]  /*0060*/  IMAD.U32 R7, RZ, RZ, UR4 ;  /* 0x00000004ff077e24 */ /* 0x002fe4000f8e00ff */
[----:B------:R-:W-:Y:S01]  /*0070*/  IMAD.U32 R18, RZ, RZ, UR5 ;  /* 0x00000005ff127e24 */ /* 0x000fe2000f8e00ff */
[----:B--2---:R-:W-:Y:S01]  /*0080*/  UIMAD UR6, UR6, 0x500, URZ ;  /* 0x00000500060678a4 */ /* 0x004fe2000f8e02ff */
[----:B0-----:R-:W-:-:S05]  /*0090*/  IMAD R6, R0, 0x500, RZ ;  /* 0x0000050000067824 */ /* 0x001fca00078e02ff */
[----:B------:R-:W-:-:S04]  /*00a0*/  IADD3 R2, P1, PT, R6, 0x500, RZ ;  /* 0x0000050006027810 */ /* 0x000fc80007f3e0ff */
[----:B------:R-:W-:Y:S01]  /*00b0*/  ISETP.GT.U32.AND P0, PT, R2, R7, PT ;  /* 0x000000070200720c */ /* 0x000fe20003f04070 */
[----:B------:R-:W-:-:S05]  /*00c0*/  IMAD.X R3, RZ, RZ, RZ, P1 ;  /* 0x000000ffff037224 */ /* 0x000fca00008e06ff */
[----:B------:R-:W-:-:S13]  /*00d0*/  ISETP.GT.AND.EX P0, PT, R3, R18, PT, P0 ;  /* 0x000000120300720c */ /* 0x000fda0003f04300 */
[----:B---3--:R-:W-:Y:S05]  /*00e0*/  @!P0 BRA `(.L_x_117) ;  /* 0x0000003000d48947 */ /* 0x008fea0003800000 */
[----:B------:R-:W0:Y:S01]  /*00f0*/  S2R R9, SR_TID.X ;  /* 0x0000000000097919 */ /* 0x000e220000002100 */
[----:B------:R-:W-:Y:S01]  /*0100*/  IMAD.IADD R10, R7, 0x1, -R6 ;  /* 0x00000001070a7824 */ /* 0x000fe200078e0a06 */
[----:B------:R-:W-:Y:S01]  /*0110*/  BSSY.RECONVERGENT B1, `(.L_x_118) ;  /* 0x0000010000017945 */ /* 0x000fe20003800200 */
[----:B------:R-:W-:Y:S02]  /*0120*/  IMAD.MOV.U32 R12, RZ, RZ, RZ ;  /* 0x000000ffff0c7224 */ /* 0x000fe400078e00ff */
[----:B------:R-:W-:Y:S02]  /*0130*/  IMAD.MOV.U32 R11, RZ, RZ, RZ ;  /* 0x000000ffff0b7224 */ /* 0x000fe400078e00ff */
[----:B------:R-:W-:Y:S01]  /*0140*/  IMAD.MOV.U32 R8, RZ, RZ, RZ ;  /* 0x000000ffff087224 */ /* 0x000fe200078e00ff */
[----:B0-----:R-:W-:Y:S01]  /*0150*/  ISETP.GE.AND P0, PT, R9, R10, PT ;  /* 0x0000000a0900720c */ /* 0x001fe20003f06270 */
[----:B------:R-:W-:-:S12]  /*0160*/  IMAD.MOV.U32 R13, RZ, RZ, R9 ;  /* 0x000000ffff0d7224 */ /* 0x000fd800078e0009 */
[----:B------:R-:W-:Y:S05]  /*0170*/  @P0 BRA `(.L_x_119) ;  /* 0x0000000000240947 */ /* 0x000fea0003800000 */
[----:B------:R-:W0:Y:S01]  /*0180*/  LDCU.128 UR4, c[0x0][0x380] ;  /* 0x00007000ff0477ac */ /* 0x000e220008000c00 */
[----:B------:R-:W-:-:S05]  /*0190*/  IADD3 R11, P0, PT, R6, R9, RZ ;  /* 0x00000009060b7210 */ /* 0x000fca0007f1e0ff */
[----:B------:R-:W-:Y:S01]  /*01a0*/  IMAD.X R8, RZ, RZ, RZ, P0 ;  /* 0x000000ffff087224 */ /* 0x000fe200000e06ff */
[----:B0-----:R-:W-:-:S04]  /*01b0*/  LEA R2, P1, R11, UR4, 0x2 ;  /* 0x000000040b027c11 */ /* 0x001fc8000f8210ff */
[----:B------:R-:W-:-:S05]  /*01c0*/  LEA.HI.X R3, R11, UR5, R8, 0x2, P1 ;  /* 0x000000050b037c11 */ /* 0x000fca00088f1408 */
[----:B------:R0:W5:Y:S01]  /*01d0*/  LDG.E R12, desc[UR10][R2.64] ;  /* 0x0000000a020c7981 */ /* 0x000162000c1e1900 */
[----:B------:R-:W-:Y:S01]  /*01e0*/  IADD3 R11, P0, PT, R11, UR6, RZ ;  /* 0x000000060b0b7c10 */ /* 0x000fe2000ff1e0ff */
[----:B------:R-:W-:-:S03]  /*01f0*/  VIADD R13, R9, 0x100 ;  /* 0x00000100090d7836 */ /* 0x000fc60000000000 */
[----:B------:R-:W-:-:S09]  /*0200*/  IADD3.X R8, PT, PT, R8, UR7, RZ, P0, !PT ;  /* 0x0000000708087c10 */ /* 0x000fd200087fe4ff */
.L_x_119:
[----:B------:R-:W-:Y:S05]  /*0210*/  BSYNC.RECONVERGENT B1 ;  /* 0x0000000000017941 */ /* 0x000fea0003800200 */
.L_x_118:
[----:B------:R-:W-:Y:S01]  /*0220*/  ISETP.GE.AND P0, PT, R13, R10, PT ;  /* 0x0000000a0d00720c */ /* 0x000fe20003f06270 */
[----:B------:R-:W-:-:S12]  /*0230*/  BSSY.RECONVERGENT B1, `(.L_x_120) ;  /* 0x0000099000017945 */ /* 0x000fd80003800200 */
[----:B------:R-:W-:Y:S05]  /*0240*/  @P0 BRA `(.L_x_121) ;  /* 0x00000008005c0947 */ /* 0x000fea0003800000 */
[----:B0-----:R-:W-:Y:S01]  /*0250*/  LOP3.LUT R2, RZ, R13, RZ, 0x33, !PT ;  /* 0x0000000dff027212 */ /* 0x001fe200078e33ff */
[----:B------:R-:W-:Y:S03]  /*0260*/  BSSY.RECONVERGENT B2, `(.L_x_122) ;  /* 0x000002e000027945 */ /* 0x000fe60003800200 */
[----:B------:R-:W-:-:S04]  /*0270*/  IADD3 R15, PT, PT, -R6, R7, R2 ;  /* 0x00000007060f7210 */ /* 0x000fc80007ffe102 */
[----:B------:R-:W-:-:S04]  /*0280*/  LOP3.LUT R2, R15, 0x300, RZ, 0xc0, !PT ;  /* 0x000003000f027812 */ /* 0x000fc800078ec0ff */
[----:B------:R-:W-:-:S13]  /*0290*/  ISETP.NE.AND P0, PT, R2, 0x300, PT ;  /* 0x000003000200780c */ /* 0x000fda0003f05270 */
[----:B------:R-:W-:Y:S05]  /*02a0*/  @!P0 BRA `(.L_x_123) ;  /* 0x0000000000a48947 */ /* 0x000fea0003800000 */
[----:B------:R-:W0:Y:S01]  /*02b0*/  LDCU.128 UR4, c[0x0][0x380] ;  /* 0x00007000ff0477ac */ /* 0x000e220008000c00 */
[----:B------:R-:W-:Y:S02]  /*02c0*/  IADD3 R3, P0, PT, R6, R13, RZ ;  /* 0x0000000d06037210 */ /* 0x000fe40007f1e0ff */
[----:B------:R-:W-:-:S03]  /*02d0*/  LEA.HI R2, R15, 0x1, RZ, 0x18 ;  /* 0x000000010f027811 */ /* 0x000fc600078fc0ff */
[----:B------:R-:W-:Y:S01]  /*02e0*/  IMAD.X R14, RZ, RZ, RZ, P0 ;  /* 0x000000ffff0e7224 */ /* 0x000fe200000e06ff */
[----:B------:R-:W-:-:S05]  /*02f0*/  LOP3.LUT R2, R2, 0x3, RZ, 0xc0, !PT ;  /* 0x0000000302027812 */ /* 0x000fca00078ec0ff */
[----:B------:R-:W-:Y:S01]  /*0300*/  IMAD.MOV R4, RZ, RZ, -R2 ;  /* 0x000000ffff047224 */ /* 0x000fe200078e0a02 */
[C---:B0-----:R-:W-:Y:S02]  /*0310*/  LEA R5, P2, R3.reuse, UR4, 0x2 ;  /* 0x0000000403057c11 */ /* 0x041fe4000f8410ff */
[C---:B------:R-:W-:Y:S02]  /*0320*/  IADD3 R7, P1, PT, R3.reuse, UR6, RZ ;  /* 0x0000000603077c10 */ /* 0x040fe4000ff3e0ff */
[----:B------:R-:W-:Y:S02]  /*0330*/  LEA.HI.X R3, R3, UR5, R14, 0x2, P2 ;  /* 0x0000000503037c11 */ /* 0x000fe400090f140e */
[----:B------:R-:W-:-:S09]  /*0340*/  IADD3.X R14, PT, PT, R14, UR7, RZ, P1, !PT ;  /* 0x000000070e0e7c10 */ /* 0x000fd20008ffe4ff */
.L_x_126:
[----:B------:R-:W-:-:S05]  /*0350*/  IMAD.MOV.U32 R2, RZ, RZ, R5 ;  /* 0x000000ffff027224 */ /* 0x000fca00078e0005 */
[----:B------:R-:W2:Y:S01]  /*0360*/  LDG.E R19, desc[UR10][R2.64] ;  /* 0x0000000a02137981 */ /* 0x000ea2000c1e1900 */
[----:B------:R-:W-:Y:S01]  /*0370*/  VIADD R4, R4, 0x1 ;  /* 0x0000000104047836 */ /* 0x000fe20000000000 */
[----:B------:R-:W-:Y:S01]  /*0380*/  BSSY.RECONVERGENT B3, `(.L_x_124) ;  /* 0x0000016000037945 */ /* 0x000fe20003800200 */
[----:B------:R-:W-:Y:S01]  /*0390*/  IMAD.MOV.U32 R18, RZ, RZ, R11 ;  /* 0x000000ffff127224 */ /* 0x000fe200078e000b */
[----:B------:R-:W-:Y:S01]  /*03a0*/  IADD3 R5, P3, PT, R5, 0x400, RZ ;  /* 0x0000040005057810 */ /* 0x000fe20007f7e0ff */
[----:B------:R-:W-:Y:S01]  /*03b0*/  IMAD.MOV.U32 R17, RZ, RZ, R8 ;  /* 0x000000ffff117224 */ /* 0x000fe200078e0008 */
[----:B------:R-:W-:Y:S01]  /*03c0*/  ISETP.NE.AND P2, PT, R4, RZ, PT ;  /* 0x000000ff0400720c */ /* 0x000fe20003f45270 */
[----:B-----5:R-:W-:Y:S02]  /*03d0*/  IMAD.MOV.U32 R16, RZ, RZ, R12 ;  /* 0x000000ffff107224 */ /* 0x020fe400078e000c */
[----:B------:R-:W-:Y:S02]  /*03e0*/  IMAD.MOV.U32 R11, RZ, RZ, R7 ;  /* 0x000000ffff0b7224 */ /* 0x000fe400078e0007 */
[----:B------:R-:W-:Y:S01]  /*03f0*/  IMAD.MOV.U32 R8, RZ, RZ, R14 ;  /* 0x000000ffff087224 */ /* 0x000fe200078e000e */
[----:B--2---:R-:W-:Y:S01]  /*0400*/  ISETP.GE.U32.AND P0, PT, R12, R19, PT ;  /* 0x000000130c00720c */ /* 0x004fe20003f06070 */
[----:B------:R-:W-:-:S12]  /*0410*/  IMAD.MOV.U32 R12, RZ, RZ, R19 ;  /* 0x000000ffff0c7224 */ /* 0x000fd800078e0013 */
        /* <DEDUP_REMOVED lines=12> */
.L_x_125:
[----:B------:R-:W-:Y:S05]  /*04e0*/  BSYNC.RECONVERGENT B3 ;  /* 0x0000000000037941 */ /* 0x000fea0003800200 */
.L_x_124:
[----:B------:R-:W-:Y:S01]  /*04f0*/  IADD3 R7, P0, PT, R7, 0x100, RZ ;  /* 0x0000010007077810 */ /* 0x000fe20007f1e0ff */
[----:B------:R-:W-:Y:S02]  /*0500*/  VIADD R13, R13, 0x100 ;  /* 0x000001000d0d7836 */ /* 0x000fe40000000000 */
[----:B------:R-:W-:Y:S02]  /*0510*/  IMAD.X R3, RZ, RZ, R3, P3 ;  /* 0x000000ffff037224 */ /* 0x000fe400018e0603 */
[----:B------:R-:W-:Y:S01]  /*0520*/  IMAD.X R14, RZ, RZ, R14, P0 ;  /* 0x000000ffff0e7224 */ /* 0x000fe200000e060e */
[----:B------:R-:W-:Y:S07]  /*0530*/  @P2 BRA `(.L_x_126) ;  /* 0xfffffffc00842947 */ /* 0x000fee000383ffff */
.L_x_123:
[----:B------:R-:W-:Y:S05]  /*0540*/  BSYNC.RECONVERGENT B2 ;  /* 0x0000000000027941 */ /* 0x000fea0003800200 */
.L_x_122:
[----:B------:R-:W-:-:S13]  /*0550*/  ISETP.GE.U32.AND P0, PT, R15, 0x300, PT ;  /* 0x000003000f00780c */ /* 0x000fda0003f06070 */
[----:B------:R-:W-:Y:S05]  /*0560*/  @!P0 BRA `(.L_x_121) ;  /* 0x0000000400948947 */ /* 0x000fea0003800000 */
[----:B------:R-:W0:Y:S01]  /*0570*/  LDC.64 R4, c[0x0][0x380] ;  /* 0x0000e000ff047b82 */ /* 0x000e220000000a00 */
[----:B------:R-:W-:-:S07]  /*0580*/  VIADD R7, R13, 0x200 ;  /* 0x000002000d077836 */ /* 0x000fce0000000000 */
[----:B------:R-:W1:Y:S02]  /*0590*/  LDC.64 R2, c[0x0][0x388] ;  /* 0x0000e200ff027b82 */ /* 0x000e640000000a00 */
.L_x_135:
[----:B------:R-:W-:-:S05]  /*05a0*/  VIADD R13, R7, 0xfffffe00 ;  /* 0xfffffe00070d7836 */ /* 0x000fca0000000000 */
[----:B------:R-:W-:-:S04]  /*05b0*/  IADD3 R19, P0, PT, R6, R13, RZ ;  /* 0x0000000d06137210 */ /* 0x000fc80007f1e0ff */
[----:B------:R-:W-:Y:S02]  /*05c0*/  LEA.HI.X.SX32 R18, R13, RZ, 0x1, P0 ;  /* 0x000000ff0d127211 */ /* 0x000fe400000f0eff */
[----:B0-----:R-:W-:-:S04]  /*05d0*/  LEA R16, P0, R19, R4, 0x2 ;  /* 0x0000000413107211 */ /* 0x001fc800078010ff */
[----:B------:R-:W-:-:S05]  /*05e0*/  LEA.HI.X R17, R19, R5, R18, 0x2, P0 ;  /* 0x0000000513117211 */ /* 0x000fca00000f1412 */
[----:B------:R-:W2:Y:S04]  /*05f0*/  LDG.E R25, desc[UR10][R16.64] ;  /* 0x0000000a10197981 */ /* 0x000ea8000c1e1900 */
[----:B-----5:R0:W5:Y:S04]  /*0600*/  LDG.E R15, desc[UR10][R16.64+0x400] ;  /* 0x0004000a100f7981 */ /* 0x020168000c1e1900 */
[----:B------:R0:W5:Y:S04]  /*0610*/  LDG.E R13, desc[UR10][R16.64+0x800] ;  /* 0x0008000a100d7981 */ /* 0x000168000c1e1900 */
[----:B------:R0:W5:Y:S01]  /*0620*/  LDG.E R14, desc[UR10][R16.64+0xc00] ;  /* 0x000c000a100e7981 */ /* 0x000162000c1e1900 */
[----:B-1----:R-:W-:Y:S01]  /*0630*/  IADD3 R20, P1, PT, R19, R2, RZ ;  /* 0x0000000213147210 */ /* 0x002fe20007f3e0ff */
[----:B------:R-:W-:Y:S01]  /*0640*/  BSSY.RECONVERGENT B2, `(.L_x_127) ;  /* 0x0000013000027945 */ /* 0x000fe20003800200 */
[----:B------:R-:W-:-:S03]  /*0650*/  VIADD R19, R7, 0xffffff00 ;  /* 0xffffff0007137836 */ /* 0x000fc60000000000 */
[----:B------:R-:W-:Y:S02]  /*0660*/  IMAD.X R23, R18, 0x1, R3, P1 ;  /* 0x0000000112177824 */ /* 0x000fe400008e0603 */
[----:B------:R-:W-:Y:S02]  /*0670*/  IMAD.MOV.U32 R21, RZ, RZ, R20 ;  /* 0x000000ffff157224 */ /* 0x000fe400078e0014 */
[----:B------:R-:W-:Y:S01]  /*0680*/  IMAD.MOV.U32 R22, RZ, RZ, R23 ;  /* 0x000000ffff167224 */ /* 0x000fe200078e0017 */
[----:B--2---:R-:W-:Y:S01]  /*0690*/  ISETP.GE.U32.AND P0, PT, R12, R25, PT ;  /* 0x000000190c00720c */ /* 0x004fe20003f06070 */
[----:B------:R-:W-:-:S12]  /*06a0*/  IMAD.MOV.U32 R18, RZ, RZ, R25 ;  /* 0x000000ffff127224 */ /* 0x000fd800078e0019 */
[----:B0-----:R-:W-:Y:S05]  /*06b0*/  @!P0 BRA `(.L_x_128) ;  /* 0x00000000002c8947 */ /* 0x001fea0003800000 */
        /* <DEDUP_REMOVED lines=11> */
.L_x_128:
[----:B------:R-:W-:Y:S05]  /*0770*/  BSYNC.RECONVERGENT B2 ;  /* 0x0000000000027941 */ /* 0x000fea0003800200 */
.L_x_127:
[----:B-----5:R-:W-:Y:S01]  /*0780*/  ISETP.GE.U32.AND P0, PT, R18, R15, PT ;  /* 0x0000000f1200720c */ /* 0x020fe20003f06070 */
[----:B------:R-:W-:Y:S01]  /*0790*/  BSSY.RECONVERGENT B2, `(.L_x_129) ;  /* 0x0000013000027945 */ /* 0x000fe20003800200 */
[----:B------:R-:W-:Y:S02]  /*07a0*/  SHF.R.S32.HI R8, RZ, 0x1f, R19 ;  /* 0x0000001fff087819 */ /* 0x000fe40000011413 */
[----:B------:R-:W-:-:S04]  /*07b0*/  IADD3 R12, P1, P2, R19, R2, R6 ;  /* 0x00000002130c7210 */ /* 0x000fc80007a3e006 */
[----:B------:R-:W-:Y:S01]  /*07c0*/  IADD3.X R11, PT, PT, R8, R3, RZ, P1, P2 ;  /* 0x00000003080b7210 */ /* 0x000fe20000fe44ff */
[----:B------:R-:W-:Y:S02]  /*07d0*/  IMAD.MOV.U32 R19, RZ, RZ, R12 ;  /* 0x000000ffff137224 */ /* 0x000fe400078e000c */
[----:B------:R-:W-:Y:S02]  /*07e0*/  IMAD.MOV.U32 R8, RZ, RZ, R15 ;  /* 0x000000ffff087224 */ /* 0x000fe400078e000f */
[----:B------:R-:W-:Y:S01]  /*07f0*/  IMAD.MOV.U32 R20, RZ, RZ, R11 ;  /* 0x000000ffff147224 */ /* 0x000fe200078e000b */
[----:B------:R-:W-:Y:S06]  /*0800*/  @!P0 BRA `(.L_x_130) ;  /* 0x00000000002c8947 */ /* 0x000fec0003800000 */
        /* <DEDUP_REMOVED lines=11> */
.L_x_130:
[----:B------:R-:W-:Y:S05]  /*08c0*/  BSYNC.RECONVERGENT B2 ;  /* 0x0000000000027941 */ /* 0x000fea0003800200 */
.L_x_129:
[----:B------:R-:W-:Y:S01]  /*08d0*/  ISETP.GE.U32.AND P0, PT, R8, R13, PT ;  /* 0x0000000d0800720c */ /* 0x000fe20003f06070 */
[C---:B------:R-:W-:Y:S01]  /*08e0*/  VIADD R11, R7.reuse, 0x100 ;  /* 0x00000100070b7836 */ /* 0x040fe20000000000 */
[----:B------:R-:W-:Y:S01]  /*08f0*/  SHF.R.S32.HI R12, RZ, 0x1f, R7 ;  /* 0x0000001fff0c7819 */ /* 0x000fe20000011407 */
[----:B------:R-:W-:Y:S01]  /*0900*/  BSSY.RECONVERGENT B2, `(.L_x_131) ;  /* 0x0000014000027945 */ /* 0x000fe20003800200 */
[-CC-:B------:R-:W-:Y:S01]  /*0910*/  IADD3 R18, P1, P4, R7, R2.reuse, R6.reuse ;  /* 0x0000000207127210 */ /* 0x180fe20007c3e006 */
[----:B------:R-:W-:Y:S01]  /*0920*/  IMAD.MOV.U32 R15, RZ, RZ, R13 ;  /* 0x000000ffff0f7224 */ /* 0x000fe200078e000d */
[----:B------:R-:W-:Y:S02]  /*0930*/  IADD3 R23, P2, P3, R11, R2, R6 ;  /* 0x000000020b177210 */ /* 0x000fe40007b5e006 */
[----:B------:R-:W-:Y:S01]  /*0940*/  IADD3.X R21, PT, PT, R12, R3, RZ, P1, P4 ;  /* 0x000000030c157210 */ /* 0x000fe20000fe84ff */
[----:B------:R-:W-:Y:S01]  /*0950*/  IMAD.MOV.U32 R16, RZ, RZ, R18 ;  /* 0x000000ffff107224 */ /* 0x000fe200078e0012 */
[----:B------:R-:W-:-:S03]  /*0960*/  SHF.R.S32.HI R12, RZ, 0x1f, R11 ;  /* 0x0000001fff0c7819 */ /* 0x000fc6000001140b */
        /* <DEDUP_REMOVED lines=13> */
.L_x_132:
[----:B------:R-:W-:Y:S05]  /*0a40*/  BSYNC.RECONVERGENT B2 ;  /* 0x0000000000027941 */ /* 0x000fea0003800200 */
.L_x_131:
[----:B------:R-:W-:Y:S01]  /*0a50*/  ISETP.GE.U32.AND P0, PT, R15, R14, PT ;  /* 0x0000000e0f00720c */ /* 0x000fe20003f06070 */
[----:B------:R-:W-:Y:S01]  /*0a60*/  BSSY.RECONVERGENT B2, `(.L_x_133) ;  /* 0x0000011000027945 */ /* 0x000fe20003800200 */
[----:B------:R-:W-:Y:S01]  /*0a70*/  IADD3.X R18, PT, PT, R12, R3, RZ, P2, P3 ;  /* 0x000000030c127210 */ /* 0x000fe200017e64ff */
[----:B------:R-:W-:Y:S02]  /*0a80*/  IMAD.MOV.U32 R11, RZ, RZ, R23 ;  /* 0x000000ffff0b7224 */ /* 0x000fe400078e0017 */
[----:B------:R-:W-:Y:S02]  /*0a90*/  IMAD.MOV.U32 R12, RZ, RZ, R14 ;  /* 0x000000ffff0c7224 */ /* 0x000fe400078e000e */
[----:B------:R-:W-:-:S06]  /*0aa0*/  IMAD.MOV.U32 R8, RZ, RZ, R18 ;  /* 0x000000ffff087224 */ /* 0x000fcc00078e0012 */
        /* <DEDUP_REMOVED lines=12> */
.L_x_134:
[----:B------:R-:W-:Y:S05]  /*0b70*/  BSYNC.RECONVERGENT B2 ;  /* 0x0000000000027941 */ /* 0x000fea0003800200 */
.L_x_133:
[C---:B------:R-:W-:Y:S02]  /*0b80*/  VIADD R13, R7.reuse, 0x200 ;  /* 0x00000200070d7836 */ /* 0x040fe40000000000 */
[----:B------:R-:W-:-:S03]  /*0b90*/  VIADD R7, R7, 0x400 ;  /* 0x0000040007077836 */ /* 0x000fc60000000000 */
[----:B------:R-:W-:-:S13]  /*0ba0*/  ISETP.GE.AND P0, PT, R13, R10, PT ;  /* 0x0000000a0d00720c */ /* 0x000fda0003f06270 */
[----:B------:R-:W-:Y:S05]  /*0bb0*/  @!P0 BRA `(.L_x_135) ;  /* 0xfffffff800788947 */ /* 0x000fea000383ffff */
.L_x_121:
[----:B------:R-:W-:Y:S05]  /*0bc0*/  BSYNC.RECONVERGENT B1 ;  /* 0x0000000000017941 */ /* 0x000fea0003800200 */
.L_x_120:
[----:B------:R-:W-:-:S13]  /*0bd0*/  ISETP.GE.AND P0, PT, R10, 0x100, PT ;  /* 0x000001000a00780c */ /* 0x000fda0003f06270 */
[----:B------:R-:W-:Y:S05]  /*0be0*/  @!P0 BRA `(.L_x_136) ;  /* 0x00000010008c8947 */ /* 0x000fea0003800000 */
[----:B------:R-:W1:Y:S01]  /*0bf0*/  S2R R10, SR_LANEID ;  /* 0x00000000000a7919 */ /* 0x000e620000000000 */
[----:B------:R-:W-:Y:S01]  /*0c00*/  BSSY.RECONVERGENT B1, `(.L_x_137) ;  /* 0x000001b000017945 */ /* 0x000fe20003800200 */
[----:B------:R-:W-:Y:S01]  /*0c10*/  IMAD.MOV.U32 R6, RZ, RZ, R11 ;  /* 0x000000ffff067224 */ /* 0x000fe200078e000b */
[----:B0----5:R0:W2:Y:S01]  /*0c20*/  SHFL.DOWN PT, R3, R12, 0x1, 0x1f ;  /* 0x08201f000c037f89 */ /* 0x0210a200000e0000 */
[----:B------:R-:W-:Y:S02]  /*0c30*/  IMAD.MOV.U32 R7, RZ, RZ, R8 ;  /* 0x000000ffff077224 */ /* 0x000fe400078e0008 */
[----:B------:R-:W-:Y:S01]  /*0c40*/  IMAD.MOV.U32 R2, RZ, RZ, R12 ;  /* 0x000000ffff027224 */ /* 0x000fe200078e000c */
[----:B------:R0:W3:Y:S04]  /*0c50*/  SHFL.DOWN PT, R4, R11, 0x1, 0x1f ;  /* 0x08201f000b047f89 */ /* 0x0000e800000e0000 */
[----:B------:R0:W4:Y:S01]  /*0c60*/  SHFL.DOWN PT, R5, R8, 0x1, 0x1f ;  /* 0x08201f0008057f89 */ /* 0x00012200000e0000 */
[----:B-1----:R-:W-:-:S02]  /*0c70*/  ISETP.GT.AND P0, PT, R10, 0x1e, PT ;  /* 0x0000001e0a00780c */ /* 0x002fc40003f04270 */
[C---:B------:R-:W-:Y:S02]  /*0c80*/  ISETP.GT.AND P1, PT, R10.reuse, 0x1d, PT ;  /* 0x0000001d0a00780c */ /* 0x040fe40003f24270 */
[----:B------:R-:W-:-:S09]  /*0c90*/  ISETP.GT.AND P3, PT, R10, 0x1b, PT ;  /* 0x0000001b0a00780c */ /* 0x000fd20003f64270 */
[----:B0-234-:R-:W-:Y:S05]  /*0ca0*/  @P0 BRA `(.L_x_138) ;  /* 0x0000000000400947 */ /* 0x01dfea0003800000 */
        /* <DEDUP_REMOVED lines=16> */
.L_x_138:
[----:B------:R-:W-:Y:S05]  /*0db0*/  BSYNC.RECONVERGENT B1 ;  /* 0x0000000000017941 */ /* 0x000fea0003800200 */
.L_x_137:
        /* <DEDUP_REMOVED lines=27> */
.L_x_140:
[----:B------:R-:W-:Y:S05]  /*0f70*/  BSYNC.RECONVERGENT B1 ;  /* 0x0000000000017941 */ /* 0x000fea0003800200 */
.L_x_139:
        /* <DEDUP_REMOVED lines=9> */
[----:B0-----:R-:W-:Y:S02]  /*1010*/  IMAD.MOV.U32 R6, RZ, RZ, R11 ;  /* 0x000000ffff067224 */ /* 0x001fe400078e000b */
[----:B-1----:R-:W-:Y:S02]  /*1020*/  IMAD.MOV.U32 R7, RZ, RZ, R10 ;  /* 0x000000ffff077224 */ /* 0x002fe400078e000a */
        /* <DEDUP_REMOVED lines=13> */
.L_x_142:
[----:B------:R-:W-:Y:S05]  /*1100*/  BSYNC.RECONVERGENT B1 ;  /* 0x0000000000017941 */ /* 0x000fea0003800200 */
.L_x_141:
        /* <DEDUP_REMOVED lines=9> */
[----:B---3--:R-:W-:Y:S02]  /*11a0*/  IMAD.MOV.U32 R4, RZ, RZ, R13 ;  /* 0x000000ffff047224 */ /* 0x008fe400078e000d */
        /* <DEDUP_REMOVED lines=14> */
.L_x_144:
[----:B------:R-:W-:Y:S05]  /*1290*/  BSYNC.RECONVERGENT B1 ;  /* 0x0000000000017941 */ /* 0x000fea0003800200 */
.L_x_143:
[----:B0-----:R0:W0:Y:S01]  /*12a0*/  SHFL.DOWN PT, R2, R3, 0x10, 0x1f ;  /* 0x0a001f0003027f89 */ /* 0x00102200000e0000 */
[----:B------:R-:W-:Y:S01]  /*12b0*/  BSSY.RECONVERGENT B1, `(.L_x_145) ;  /* 0x0000017000017945 */ /* 0x000fe20003800200 */
[----:B--2---:R-:W-:Y:S02]  /*12c0*/  IMAD.MOV.U32 R7, RZ, RZ, R4 ;  /* 0x000000ffff077224 */ /* 0x004fe400078e0004 */
[----:B------:R2:W0:Y:S01]  /*12d0*/  SHFL.DOWN PT, R11, R4, 0x10, 0x1f ;  /* 0x0a001f00040b7f89 */ /* 0x00042200000e0000 */
[----:B----4-:R-:W-:Y:S02]  /*12e0*/  IMAD.MOV.U32 R8, RZ, RZ, R5 ;  /* 0x000000ffff087224 */ /* 0x010fe400078e0005 */
[----:B------:R-:W-:Y:S01]  /*12f0*/  IMAD.MOV.U32 R6, RZ, RZ, R3 ;  /* 0x000000ffff067224 */ /* 0x000fe200078e0003 */
[----:B-1----:R2:W1:Y:S01]  /*1300*/  SHFL.DOWN PT, R10, R5, 0x10, 0x1f ;  /* 0x0a001f00050a7f89 */ /* 0x00246200000e0000 */
[----:B------:R-:W-:Y:S05]  /*1310*/  @P4 BRA `(.L_x_146) ;  /* 0x0000000000404947 */ /* 0x000fea0003800000 */
        /* <DEDUP_REMOVED lines=16> */
.L_x_146:
[----:B------:R-:W-:Y:S05]  /*1420*/  BSYNC.RECONVERGENT B1 ;  /* 0x0000000000017941 */ /* 0x000fea0003800200 */
.L_x_145:
[----:B------:R-:W-:Y:S04]  /*1430*/  BSSY.RECONVERGENT B1, `(.L_x_147) ;  /* 0x000000c000017945 */ /* 0x000fe80003800200 */
[----:B------:R-:W-:Y:S05]  /*1440*/  @P2 BRA `(.L_x_148) ;  /* 0x0000000000282947 */ /* 0x000fea0003800000 */
[----:B--2---:R-:W2:Y:S01]  /*1450*/  S2R R4, SR_CgaCtaId ;  /* 0x0000000000047919 */ /* 0x004ea20000008800 */
        /* <DEDUP_REMOVED lines=9> */
.L_x_148:
[----:B------:R-:W-:Y:S05]  /*14f0*/  BSYNC.RECONVERGENT B1 ;  /* 0x0000000000017941 */ /* 0x000fea0003800200 */
.L_x_147:
[----:B------:R-:W-:Y:S01]  /*1500*/  BAR.SYNC.DEFER_BLOCKING 0x0 ;  /* 0x0000000000007b1d */ /* 0x000fe20000010000 */
[----:B------:R-:W-:-:S13]  /*1510*/  ISETP.NE.AND P2, PT, R9, RZ, PT ;  /* 0x000000ff0900720c */ /* 0x000fda0003f45270 */
[----:B------:R-:W-:Y:S05]  /*1520*/  @P2 BRA `(.L_x_149) ;  /* 0x0000004400542947 */ /* 0x000fea0003800000 */
[----:B0---4-:R-:W0:Y:S01]  /*1530*/  S2R R3, SR_CgaCtaId ;  /* 0x0000000000037919 */ /* 0x011e220000008800 */
[----:B------:R-:W-:Y:S01]  /*1540*/  MOV R2, 0x400 ;  /* 0x0000040000027802 */ /* 0x000fe20000000f00 */
[----:B------:R-:W-:Y:S03]  /*1550*/  BSSY.RECONVERGENT B1, `(.L_x_150) ;  /* 0x0000016000017945 */ /* 0x000fe60003800200 */
[----:B0-----:R-:W-:-:S05]  /*1560*/  LEA R26, R3, R2, 0x18 ;  /* 0x00000002031a7211 */ /* 0x001fca00078ec0ff */
[----:B--2---:R-:W0:Y:S04]  /*1570*/  LDS R5, [R26+0x18] ;  /* 0x000018001a057984 */ /* 0x004e280000000800 */
[----:B------:R2:W4:Y:S04]  /*1580*/  LDS.64 R2, [R26+0x20] ;  /* 0x000020001a027984 */ /* 0x0005280000000a00 */
[----:B------:R2:W1:Y:S04]  /*1590*/  LDS R22, [R26+0x28] ;  /* 0x000028001a167984 */ /* 0x0004680000000800 */
[----:B------:R2:W1:Y:S01]  /*15a0*/  LDS R16, [R26+0x38] ;  /* 0x000038001a107984 */ /* 0x0004620000000800 */
[----:B0-----:R-:W-:Y:S01]  /*15b0*/  ISETP.GE.U32.AND P0, PT, R6, R5, PT ;  /* 0x000000050600720c */ /* 0x001fe20003f06070 */
[----:B------:R-:W-:-:S12]  /*15c0*/  IMAD.MOV.U32 R21, RZ, RZ, R5 ;  /* 0x000000ffff157224 */ /* 0x000fd800078e0005 */
[----:B-12-4-:R-:W-:Y:S05]  /*15d0*/  @!P0 BRA `(.L_x_151) ;  /* 0x0000000000348947 */ /* 0x016fea0003800000 */
        /* <DEDUP_REMOVED lines=13> */
.L_x_151:
[----:B------:R-:W-:Y:S05]  /*16b0*/  BSYNC.RECONVERGENT B1 ;  /* 0x0000000000017941 */ /* 0x000fea0003800200 */
.L_x_150:
        /* <DEDUP_REMOVED lines=21> */
[C---:B------:R-:W-:Y:S02]  /*1810*/  @P3 ISETP.LT.U32.AND P1, PT, R2.reuse, R6, PT ;  /* 0x000000060200320c */ /* 0x040fe40003f21070 */
[CC--:B------:R-:W-:Y:S02]  /*1820*/  @P3 ISETP.GE.AND.EX P0, PT, R3.reuse, R7.reuse, PT, P0 ;  /* 0x000000070300320c */ /* 0x0c0fe40003f06300 */
[----:B------:R-:W-:Y:S02]  /*1830*/  @P3 ISETP.LT.AND.EX P1, PT, R3, R7, PT, P1 ;  /* 0x000000070300320c */ /* 0x000fe40003f21310 */
[----:B------:R-:W-:Y:S02]  /*1840*/  @P3 SEL R23, R21, R22, !P0 ;  /* 0x0000001615173207 */ /* 0x000fe40004000000 */
[----:B------:R-:W-:-:S02]  /*1850*/  @P3 SEL R25, R2, R6, P1 ;  /* 0x0000000602193207 */ /* 0x000fc40000800000 */
[----:B------:R-:W-:-:S07]  /*1860*/  @P3 SEL R24, R3, R7, P1 ;  /* 0x0000000703183207 */ /* 0x000fce0000800000 */
.L_x_153:
[----:B------:R-:W-:Y:S05]  /*1870*/  BSYNC.RECONVERGENT B1 ;  /* 0x0000000000017941 */ /* 0x000fea0003800200 */
.L_x_152:
        /* <DEDUP_REMOVED lines=17> */
.L_x_155:
[----:B------:R-:W-:Y:S05]  /*1990*/  BSYNC.RECONVERGENT B1 ;  /* 0x0000000000017941 */ /* 0x000fea0003800200 */
.L_x_154:
        /* <DEDUP_REMOVED lines=17> */
.L_x_157:
[----:B------:R-:W-:Y:S05]  /*1ab0*/  BSYNC.RECONVERGENT B1 ;  /* 0x0000000000017941 */ /* 0x000fea0003800200 */
.L_x_156:
        /* <DEDUP_REMOVED lines=17> */
.L_x_159:
[----:B------:R-:W-:Y:S05]  /*1bd0*/  BSYNC.RECONVERGENT B1 ;  /* 0x0000000000017941 */ /* 0x000fea0003800200 */
.L_x_158:
        /* <DEDUP_REMOVED lines=17> */
.L_x_161:
[----:B------:R-:W-:Y:S05]  /*1cf0*/  BSYNC.RECONVERGENT B1 ;  /* 0x0000000000017941 */ /* 0x000fea0003800200 */
.L_x_160:
        /* <DEDUP_REMOVED lines=18> */
.L_x_136:
[----:B------:R-:W1:Y:S01]  /*1e20*/  S2R R14, SR_LANEID ;  /* 0x00000000000e7919 */ /* 0x000e620000000000 */
[----:B0-----:R-:W-:Y:S01]  /*1e30*/  LOP3.LUT R2, R9, 0x3e0, RZ, 0xc0, !PT ;  /* 0x000003e009027812 */ /* 0x001fe200078ec0ff */
[----:B------:R-:W-:Y:S01]  /*1e40*/  BSSY.RECONVERGENT B1, `(.L_x_162) ;  /* 0x0000027000017945 */ /* 0x000fe20003800200 */
[----:B------:R-:W-:Y:S02]  /*1e50*/  IMAD.MOV.U32 R16, RZ, RZ, R8 ;  /* 0x000000ffff107224 */ /* 0x000fe400078e0008 */
[----:B------:R-:W-:Y:S01]  /*1e60*/  LOP3.LUT R5, RZ, R2, RZ, 0x33, !PT ;  /* 0x00000002ff057212 */ /* 0x000fe200078e33ff */
[----:B------:R-:W-:-:S05]  /*1e70*/  VIADD R3, R2, 0x20 ;  /* 0x0000002002037836 */ /* 0x000fca0000000000 */
[----:B------:R-:W-:Y:S01]  /*1e80*/  ISETP.GT.AND P0, PT, R3, R10, PT ;  /* 0x0000000a0300720c */ /* 0x000fe20003f04270 */
[----:B------:R-:W-:-:S05]  /*1e90*/  IMAD.IADD R3, R10, 0x1, R5 ;  /* 0x000000010a037824 */ /* 0x000fca00078e0205 */
[----:B------:R-:W-:-:S05]  /*1ea0*/  SEL R3, R3, 0x1f, P0 ;  /* 0x0000001f03037807 */ /* 0x000fca0000000000 */
[----:B-----5:R0:W2:Y:S04]  /*1eb0*/  SHFL.DOWN PT, R5, R12, 0x1, R3 ;  /* 0x082000000c057989 */ /* 0x0200a800000e0003 */
[----:B------:R0:W3:Y:S01]  /*1ec0*/  SHFL.DOWN PT, R7, R8, 0x1, R3 ;  /* 0x0820000008077989 */ /* 0x0000e200000e0003 */
[CC--:B-1----:R-:W-:Y:S01]  /*1ed0*/  ISETP.GE.AND P0, PT, R14.reuse, R3.reuse, PT ;  /* 0x000000030e00720c */ /* 0x0c2fe20003f06270 */
[C---:B------:R-:W-:Y:S01]  /*1ee0*/  VIADD R4, R14.reuse, 0x4 ;  /* 0x000000040e047836 */ /* 0x040fe20000000000 */
[C---:B------:R-:W-:Y:S01]  /*1ef0*/  ISETP.NE.AND P2, PT, R14.reuse, RZ, PT ;  /* 0x000000ff0e00720c */ /* 0x040fe20003f45270 */
[C---:B------:R-:W-:Y:S02]  /*1f00*/  VIADD R2, R14.reuse, 0x2 ;  /* 0x000000020e027836 */ /* 0x040fe40000000000 */
[----:B------:R-:W-:Y:S01]  /*1f10*/  VIADD R6, R14, 0x8 ;  /* 0x000000080e067836 */ /* 0x000fe20000000000 */
[-C--:B------:R-:W-:Y:S01]  /*1f20*/  ISETP.GT.AND P5, PT, R4, R3.reuse, PT ;  /* 0x000000030400720c */ /* 0x080fe20003fa4270 */
[----:B------:R-:W-:Y:S01]  /*1f30*/  VIADD R14, R14, 0x10 ;  /* 0x000000100e0e7836 */ /* 0x000fe20000000000 */
[----:B------:R0:W1:Y:S01]  /*1f40*/  SHFL.DOWN PT, R4, R11, 0x1, R3 ;  /* 0x082000000b047989 */ /* 0x00006200000e0003 */
[-C--:B------:R-:W-:Y:S01]  /*1f50*/  ISETP.GT.AND P1, PT, R2, R3.reuse, PT ;  /* 0x000000030200720c */ /* 0x080fe20003f24270 */
[----:B------:R-:W-:Y:S01]  /*1f60*/  IMAD.MOV.U32 R2, RZ, RZ, R12 ;  /* 0x000000ffff027224 */ /* 0x000fe200078e000c */
[-C--:B------:R-:W-:Y:S01]  /*1f70*/  ISETP.GT.AND P4, PT, R6, R3.reuse, PT ;  /* 0x000000030600720c */ /* 0x080fe20003f84270 */
[----:B------:R-:W-:Y:S01]  /*1f80*/  IMAD.MOV.U32 R6, RZ, RZ, R11 ;  /* 0x000000ffff067224 */ /* 0x000fe200078e000b */
[----:B------:R-:W-:Y:S01]  /*1f90*/  ISETP.GT.AND P3, PT, R14, R3, PT ;  /* 0x000000030e00720c */ /* 0x000fe20003f64270 */
[----:B--2---:R-:W-:-:S12]  /*1fa0*/  @P0 BRA `(.L_x_163) ;  /* 0x0000000000400947 */ /* 0x004fd80003800000 */
[----:B------:R-:W-:Y:S01]  /*1fb0*/  ISETP.GE.U32.AND P0, PT, R12, R5, PT ;  /* 0x000000050c00720c */ /* 0x000fe20003f06070 */
        /* <DEDUP_REMOVED lines=15> */
.L_x_163:
[----:B------:R-:W-:Y:S05]  /*20b0*/  BSYNC.RECONVERGENT B1 ;  /* 0x0000000000017941 */ /* 0x000fea0003800200 */
.L_x_162:
[----:B------:R2:W4:Y:S01]  /*20c0*/  SHFL.DOWN PT, R5, R2, 0x2, R3 ;  /* 0x0840000002057989 */ /* 0x00052200000e0003 */
[----:B------:R-:W-:Y:S01]  /*20d0*/  BSSY.RECONVERGENT B1, `(.L_x_164) ;  /* 0x0000017000017945 */ /* 0x000fe20003800200 */
[----:B-1----:R-:W-:Y:S02]  /*20e0*/  IMAD.MOV.U32 R4, RZ, RZ, R2 ;  /* 0x000000ffff047224 */ /* 0x002fe400078e0002 */
[----:B---3--:R2:W1:Y:S01]  /*20f0*/  SHFL.DOWN PT, R7, R6, 0x2, R3 ;  /* 0x0840000006077989 */ /* 0x00846200000e0003 */
[----:B0-----:R-:W-:Y:S02]  /*2100*/  IMAD.MOV.U32 R12, RZ, RZ, R6 ;  /* 0x000000ffff0c7224 */ /* 0x001fe400078e0006 */
[----:B------:R-:W-:Y:S01]  /*2110*/  IMAD.MOV.U32 R14, RZ, RZ, R16 ;  /* 0x000000ffff0e7224 */ /* 0x000fe200078e0010 */
[----:B------:R2:W0:Y:S01]  /*2120*/  SHFL.DOWN PT, R11, R16, 0x2, R3 ;  /* 0x08400000100b7989 */ /* 0x00042200000e0003 */
[----:B------:R-:W-:Y:S05]  /*2130*/  @P1 BRA `(.L_x_165) ;  /* 0x0000000000401947 */ /* 0x000fea0003800000 */
[----:B----4-:R-:W-:Y:S01]  /*2140*/  ISETP.GE.U32.AND P0, PT, R2, R5, PT ;  /* 0x000000050200720c */ /* 0x010fe20003f06070 */
[----:B------:R-:W-:Y:S02]  /*2150*/  IMAD.MOV.U32 R4, RZ, RZ, R5 ;  /* 0x000000ffff047224 */ /* 0x000fe400078e0005 */
[----:B-1----:R-:W-:Y:S02]  /*2160*/  IMAD.MOV.U32 R12, RZ, RZ, R7 ;  /* 0x000000ffff0c7224 */ /* 0x002fe400078e0007 */
        /* <DEDUP_REMOVED lines=13> */
.L_x_165:
[----:B------:R-:W-:Y:S05]  /*2240*/  BSYNC.RECONVERGENT B1 ;  /* 0x0000000000017941 */ /* 0x000fea0003800200 */
.L_x_164:
[----:B----4-:R3:W4:Y:S01]  /*2250*/  SHFL.DOWN PT, R5, R4, 0x4, R3 ;  /* 0x0880000004057989 */ /* 0x01072200000e0003 */
[----:B------:R-:W-:Y:S01]  /*2260*/  BSSY.RECONVERGENT B1, `(.L_x_166) ;  /* 0x0000017000017945 */ /* 0x000fe20003800200 */
[----:B--2---:R-:W-:Y:S02]  /*2270*/  IMAD.MOV.U32 R2, RZ, RZ, R4 ;  /* 0x000000ffff027224 */ /* 0x004fe400078e0004 */
[----:B-1----:R3:W1:Y:S01]  /*2280*/  SHFL.DOWN PT, R7, R12, 0x4, R3 ;  /* 0x088000000c077989 */ /* 0x00266200000e0003 */
[----:B------:R-:W-:Y:S02]  /*2290*/  IMAD.MOV.U32 R6, RZ, RZ, R12 ;  /* 0x000000ffff067224 */ /* 0x000fe400078e000c */
[----:B------:R-:W-:Y:S01]  /*22a0*/  IMAD.MOV.U32 R8, RZ, RZ, R14 ;  /* 0x000000ffff087224 */ /* 0x000fe200078e000e */
[----:B0-----:R3:W0:Y:S01]  /*22b0*/  SHFL.DOWN PT, R11, R14, 0x4, R3 ;  /* 0x088000000e0b7989 */ /* 0x00162200000e0003 */
        /* <DEDUP_REMOVED lines=17> */
.L_x_167:
[----:B------:R-:W-:Y:S05]  /*23d0*/  BSYNC.RECONVERGENT B1 ;  /* 0x0000000000017941 */ /* 0x000fea0003800200 */
.L_x_166:
[----:B----4-:R2:W4:Y:S01]  /*23e0*/  SHFL.DOWN PT, R5, R2, 0x8, R3 ;  /* 0x0900000002057989 */ /* 0x01052200000e0003 */
[----:B------:R-:W-:Y:S01]  /*23f0*/  BSSY.RECONVERGENT B1, `(.L_x_168) ;  /* 0x0000017000017945 */ /* 0x000fe20003800200 */
[----:B---3--:R-:W-:Y:S02]  /*2400*/  IMAD.MOV.U32 R4, RZ, RZ, R2 ;  /* 0x000000ffff047224 */ /* 0x008fe400078e0002 */
        /* <DEDUP_REMOVED lines=21> */
.L_x_169:
[----:B------:R-:W-:Y:S05]  /*2560*/  BSYNC.RECONVERGENT B1 ;  /* 0x0000000000017941 */ /* 0x000fea0003800200 */
.L_x_168:
[----:B----4-:R3:W4:Y:S01]  /*2570*/  SHFL.DOWN PT, R5, R4, 0x10, R3 ;  /* 0x0a00000004057989 */ /* 0x01072200000e0003 */
[----:B------:R-:W-:Y:S01]  /*2580*/  BSSY.RECONVERGENT B1, `(.L_x_170) ;  /* 0x0000017000017945 */ /* 0x000fe20003800200 */
[----:B--2---:R-:W-:Y:S02]  /*2590*/  IMAD.MOV.U32 R6, RZ, RZ, R4 ;  /* 0x000000ffff067224 */ /* 0x004fe400078e0004 */
[----:B0-----:R3:W0:Y:S01]  /*25a0*/  SHFL.DOWN PT, R11, R12, 0x10, R3 ;  /* 0x0a0000000c0b7989 */ /* 0x00162200000e0003 */
[----:B-1----:R-:W-:Y:S02]  /*25b0*/  IMAD.MOV.U32 R7, RZ, RZ, R12 ;  /* 0x000000ffff077224 */ /* 0x002fe400078e000c */
[----:B------:R-:W-:Y:S01]  /*25c0*/  IMAD.MOV.U32 R8, RZ, RZ, R14 ;  /* 0x000000ffff087224 */ /* 0x000fe200078e000e */
[----:B------:R3:W1:Y:S01]  /*25d0*/  SHFL.DOWN PT, R13, R14, 0x10, R3 ;  /* 0x0a0000000e0d7989 */ /* 0x00066200000e0003 */
        /* <DEDUP_REMOVED lines=17> */
.L_x_171:
[----:B------:R-:W-:Y:S05]  /*26f0*/  BSYNC.RECONVERGENT B1 ;  /* 0x0000000000017941 */ /* 0x000fea0003800200 */
.L_x_170:
[----:B------:R-:W-:Y:S04]  /*2700*/  BSSY.RECONVERGENT B1, `(.L_x_172) ;  /* 0x000000c000017945 */ /* 0x000fe80003800200 */
[----:B------:R-:W-:Y:S05]  /*2710*/  @P2 BRA `(.L_x_173) ;  /* 0x0000000000282947 */ /* 0x000fea0003800000 */
[----:B---3--:R-:W2:Y:S01]  /*2720*/  S2R R4, SR_CgaCtaId ;  /* 0x0000000000047919 */ /* 0x008ea20000008800 */
[----:B------:R-:W-:Y:S02]  /*2730*/  MOV R3, 0x400 ;  /* 0x0000040000037802 */ /* 0x000fe40000000f00 */
[----:B------:R-:W-:-:S04]  /*2740*/  SHF.R.U32.HI R2, RZ, 0x1, R9 ;  /* 0x00000001ff027819 */ /* 0x000fc80000011609 */
[----:B------:R-:W-:Y:S02]  /*2750*/  LOP3.LUT R2, R2, 0x1f0, RZ, 0xc0, !PT ;  /* 0x000001f002027812 */ /* 0x000fe400078ec0ff */
[----:B--2---:R-:W-:-:S05]  /*2760*/  LEA R3, R4, R3, 0x18 ;  /* 0x0000000304037211 */ /* 0x004fca00078ec0ff */
[----:B----4-:R-:W-:Y:S02]  /*2770*/  IMAD.IADD R5, R2, 0x1, R3 ;  /* 0x0000000102057824 */ /* 0x010fe400078e0203 */
[----:B------:R-:W-:Y:S02]  /*2780*/  IMAD.MOV.U32 R2, RZ, RZ, R7 ;  /* 0x000000ffff027224 */ /* 0x000fe400078e0007 */
[----:B------:R-:W-:Y:S01]  /*2790*/  IMAD.MOV.U32 R3, RZ, RZ, R8 ;  /* 0x000000ffff037224 */ /* 0x000fe200078e0008 */
[----:B------:R2:W-:Y:S04]  /*27a0*/  STS [R5+0x8], R6 ;  /* 0x0000080605007388 */ /* 0x0005e80000000800 */
[----:B------:R2:W-:Y:S02]  /*27b0*/  STS.64 [R5+0x10], R2 ;  /* 0x0000100205007388 */ /* 0x0005e40000000a00 */
.L_x_173:
[----:B------:R-:W-:Y:S05]  /*27c0*/  BSYNC.RECONVERGENT B1 ;  /* 0x0000000000017941 */ /* 0x000fea0003800200 */
.L_x_172:
[----:B------:R-:W-:Y:S01]  /*27d0*/  BAR.SYNC.DEFER_BLOCKING 0x0 ;  /* 0x0000000000007b1d */ /* 0x000fe20000010000 */
[----:B------:R-:W-:-:S13]  /*27e0*/  ISETP.NE.AND P2, PT, R9, RZ, PT ;  /* 0x000000ff0900720c */ /* 0x000fda0003f45270 */
[----:B------:R-:W-:Y:S05]  /*27f0*/  @P2 BRA `(.L_x_149) ;  /* 0x0000003000a02947 */ /* 0x000fea0003800000 */
[C---:B------:R-:W-:Y:S01]  /*2800*/  ISETP.GE.AND P0, PT, R10.reuse, 0x21, PT ;  /* 0x000000210a00780c */ /* 0x040fe20003f06270 */
[----:B--2---:R-:W-:Y:S01]  /*2810*/  IMAD.MOV.U32 R2, RZ, RZ, R6 ;  /* 0x000000ffff027224 */ /* 0x004fe200078e0006 */
[C---:B------:R-:W-:Y:S01]  /*2820*/  ISETP.GE.AND P5, PT, R10.reuse, 0x41, PT ;  /* 0x000000410a00780c */ /* 0x040fe20003fa6270 */
[----:B0-----:R-:W-:Y:S01]  /*2830*/  IMAD.MOV.U32 R11, RZ, RZ, R7 ;  /* 0x000000ffff0b7224 */ /* 0x001fe200078e0007 */
[C---:B------:R-:W-:Y:S01]  /*2840*/  ISETP.GE.AND P4, PT, R10.reuse, 0x61, PT ;  /* 0x000000610a00780c */ /* 0x040fe20003f86270 */
[----:B---3--:R-:W-:Y:S01]  /*2850*/  IMAD.MOV.U32 R4, RZ, RZ, R8 ;  /* 0x000000ffff047224 */ /* 0x008fe200078e0008 */
[----:B------:R-:W-:-:S07]  /*2860*/  ISETP.GE.AND P3, PT, R10, 0x81, PT ;  /* 0x000000810a00780c */ /* 0x000fce0003f66270 */
[----:B------:R-:W-:Y:S06]  /*2870*/  @!P0 BRA `(.L_x_174) ;  /* 0x00000000005c8947 */ /* 0x000fec0003800000 */
[----:B------:R-:W0:Y:S01]  /*2880*/  S2UR UR5, SR_CgaCtaId ;  /* 0x00000000000579c3 */ /* 0x000e220000008800 */
[----:B------:R-:W-:Y:S01]  /*2890*/  UMOV UR4, 0x400 ;  /* 0x0000040000047882 */ /* 0x000fe20000000000 */
[----:B------:R-:W-:Y:S01]  /*28a0*/  BSSY.RECONVERGENT B1, `(.L_x_174) ;  /* 0x0000014000017945 */ /* 0x000fe20003800200 */
        /* <DEDUP_REMOVED lines=19> */
.L_x_175:
[----:B------:R-:W-:Y:S05]  /*29e0*/  BSYNC.RECONVERGENT B1 ;  /* 0x0000000000017941 */ /* 0x000fea0003800200 */
.L_x_174:
[----:B------:R-:W-:Y:S02]  /*29f0*/  IMAD.MOV.U32 R3, RZ, RZ, R2 ;  /* 0x000000ffff037224 */ /* 0x000fe400078e0002 */
[----:B------:R-:W-:Y:S02]  /*2a00*/  IMAD.MOV.U32 R9, RZ, RZ, R11 ;  /* 0x000000ffff097224 */ /* 0x000fe400078e000b */
[----:B------:R-:W-:Y:S01]  /*2a10*/  IMAD.MOV.U32 R8, RZ, RZ, R4 ;  /* 0x000000ffff087224 */ /* 0x000fe200078e0004 */
[----:B------:R-:W-:Y:S06]  /*2a20*/  @!P5 BRA `(.L_x_176) ;  /* 0x00000000005cd947 */ /* 0x000fec0003800000 */
[----:B------:R-:W0:Y:S01]  /*2a30*/  S2UR UR5, SR_CgaCtaId ;  /* 0x00000000000579c3 */ /* 0x000e220000008800 */
[----:B------:R-:W-:Y:S01]  /*2a40*/  UMOV UR4, 0x400 ;  /* 0x0000040000047882 */ /* 0x000fe20000000000 */
[----:B------:R-:W-:Y:S01]  /*2a50*/  BSSY.RECONVERGENT B1, `(.L_x_176) ;  /* 0x0000014000017945 */ /* 0x000fe20003800200 */
[----:B0-----:R-:W-:-:S09]  /*2a60*/  ULEA UR4, UR5, UR4, 0x18 ;  /* 0x0000000405047291 */ /* 0x001fd2000f8ec0ff */
[----:B----4-:R-:W0:Y:S04]  /*2a70*/  LDS R5, [UR4+0x28] ;  /* 0x00002804ff057984 */ /* 0x010e280008000800 */
        /* <DEDUP_REMOVED lines=17> */
.L_x_177:
[----:B------:R-:W-:Y:S05]  /*2b90*/  BSYNC.RECONVERGENT B1 ;  /* 0x0000000000017941 */ /* 0x000fea0003800200 */
.L_x_176:
[C---:B------:R-:W-:Y:S01]  /*2ba0*/  ISETP.GE.AND P1, PT, R10.reuse, 0xa1, PT ;  /* 0x000000a10a00780c */ /* 0x040fe20003f26270 */
[----:B------:R-:W-:Y:S01]  /*2bb0*/  IMAD.MOV.U32 R2, RZ, RZ, R3 ;  /* 0x000000ffff027224 */ /* 0x000fe200078e0003 */
[C---:B------:R-:W-:Y:S01]  /*2bc0*/  ISETP.GE.AND P5, PT, R10.reuse, 0xc1, PT ;  /* 0x000000c10a00780c */ /* 0x040fe20003fa6270 */
[----:B------:R-:W-:Y:S01]  /*2bd0*/  IMAD.MOV.U32 R7, RZ, RZ, R9 ;  /* 0x000000ffff077224 */ /* 0x000fe200078e0009 */
[----:B------:R-:W-:Y:S01]  /*2be0*/  ISETP.GE.AND P6, PT, R10, 0xe1, PT ;  /* 0x000000e10a00780c */ /* 0x000fe20003fc6270 */
[----:B------:R-:W-:Y:S01]  /*2bf0*/  IMAD.MOV.U32 R6, RZ, RZ, R8 ;  /* 0x000000ffff067224 */ /* 0x000fe200078e0008 */
[----:B------:R-:W-:Y:S11]  /*2c00*/  @!P4 BRA `(.L_x_178) ;  /* 0x00000000005cc947 */ /* 0x000ff60003800000 */
        /* <DEDUP_REMOVED lines=22> */
.L_x_179:
[----:B------:R-:W-:Y:S05]  /*2d70*/  BSYNC.RECONVERGENT B1 ;  /* 0x0000000000017941 */ /* 0x000fea0003800200 */
.L_x_178:
        /* <DEDUP_REMOVED lines=26> */
.L_x_181:
[----:B------:R-:W-:Y:S05]  /*2f20*/  BSYNC.RECONVERGENT B1 ;  /* 0x0000000000017941 */ /* 0x000fea0003800200 */
.L_x_180:
        /* <DEDUP_REMOVED lines=26> */
.L_x_183:
[----:B------:R-:W-:Y:S05]  /*30d0*/  BSYNC.RECONVERGENT B1 ;  /* 0x0000000000017941 */ /* 0x000fea0003800200 */
.L_x_182:
        /* <DEDUP_REMOVED lines=26> */
.L_x_185:
[----:B------:R-:W-:Y:S05]  /*3280*/  BSYNC.RECONVERGENT B1 ;  /* 0x0000000000017941 */ /* 0x000fea0003800200 */
.L_x_184:
[----:B------:R-:W-:Y:S02]  /*3290*/  IMAD.MOV.U32 R6, RZ, RZ, R3 ;  /* 0x000000ffff067224 */ /* 0x000fe400078e0003 */
[----:B------:R-:W-:Y:S02]  /*32a0*/  IMAD.MOV.U32 R7, RZ, RZ, R9 ;  /* 0x000000ffff077224 */ /* 0x000fe400078e0009 */
[----:B------:R-:W-:Y:S01]  /*32b0*/  IMAD.MOV.U32 R8, RZ, RZ, R4 ;  /* 0x000000ffff087224 */ /* 0x000fe200078e0004 */
[----:B------:R-:W-:Y:S06]  /*32c0*/  @!P6 BRA `(.L_x_149) ;  /* 0x0000002400ece947 */ /* 0x000fec0003800000 */
[----:B------:R-:W0:Y:S01]  /*32d0*/  S2UR UR5, SR_CgaCtaId ;  /* 0x00000000000579c3 */ /* 0x000e220000008800 */
[----:B------:R-:W-:Y:S02]  /*32e0*/  UMOV UR4, 0x400 ;  /* 0x0000040000047882 */ /* 0x000fe40000000000 */
        /* <DEDUP_REMOVED lines=21> */
.L_x_117:
[----:B------:R-:W0:Y:S01]  /*3440*/  S2R R11, SR_TID.X ;  /* 0x00000000000b7919 */ /* 0x000e220000002100 */
[----:B------:R-:W1:Y:S02]  /*3450*/  LDCU.128 UR12, c[0x0][0x380] ;  /* 0x00007000ff0c77ac */ /* 0x000e640008000c00 */
[----:B-1----:R-:W-:Y:S02]  /*3460*/  IMAD.U32 R12, RZ, RZ, UR12 ;  /* 0x0000000cff0c7e24 */ /* 0x002fe4000f8e00ff */
[----:B------:R-:W-:Y:S01]  /*3470*/  IMAD.U32 R13, RZ, RZ, UR13 ;  /* 0x0000000dff0d7e24 */ /* 0x000fe2000f8e00ff */
[----:B0-----:R-:W-:-:S05]  /*3480*/  IADD3 R3, P0, PT, R6, R11, RZ ;  /* 0x0000000b06037210 */ /* 0x001fca0007f1e0ff */
[----:B------:R-:W-:Y:S01]  /*3490*/  IMAD.X R4, RZ, RZ, RZ, P0 ;  /* 0x000000ffff047224 */ /* 0x000fe200000e06ff */
[----:B------:R-:W-:-:S04]  /*34a0*/  LEA R2, P0, R3, R12, 0x2 ;  /* 0x0000000c03027211 */ /* 0x000fc800078010ff */
[----:B------:R-:W-:-:S05]  /*34b0*/  LEA.HI.X R3, R3, R13, R4, 0x2, P0 ;  /* 0x0000000d03037211 */ /* 0x000fca00000f1404 */
[----:B------:R-:W2:Y:S04]  /*34c0*/  LDG.E R4, desc[UR10][R2.64] ;  /* 0x0000000a02047981 */ /* 0x000ea8000c1e1900 */
[----:B------:R-:W2:Y:S04]  /*34d0*/  LDG.E R5, desc[UR10][R2.64+0x400] ;  /* 0x0004000a02057981 */ /* 0x000ea8000c1e1900 */
[----:B------:R-:W3:Y:S04]  /*34e0*/  LDG.E R8, desc[UR10][R2.64+0x800] ;  /* 0x0008000a02087981 */ /* 0x000ee8000c1e1900 */
[----:B------:R-:W4:Y:S04]  /*34f0*/  LDG.E R9, desc[UR10][R2.64+0xc00] ;  /* 0x000c000a02097981 */ /* 0x000f28000c1e1900 */
[----:B------:R-:W5:Y:S01]  /*3500*/  LDG.E R10, desc[UR10][R2.64+0x1000] ;  /* 0x0010000a020a7981 */ /* 0x000f62000c1e1900 */
[----:B--2---:R-:W-:-:S02]  /*3510*/  VIMNMX.U32 R15, PT, PT, R4, R5, !PT ;  /* 0x00000005040f7248 */ /* 0x004fc40007fe0000 */
[----:B------:R-:W-:Y:S01]  /*3520*/  ISETP.GE.U32.AND P0, PT, R4, R5, PT ;  /* 0x000000050400720c */ /* 0x000fe20003f06070 */
[----:B------:R-:W-:Y:S01]  /*3530*/  VIADD R4, R11, 0x200 ;  /* 0x000002000b047836 */ /* 0x000fe20000000000 */
[----:B---3--:R-:W-:Y:S02]  /*3540*/  VIMNMX.U32 R14, PT, PT, R8, R15, !PT ;  /* 0x0000000f080e7248 */ /* 0x008fe40007fe0000 */
[----:B------:R-:W-:Y:S01]  /*3550*/  ISETP.GE.U32.AND P1, PT, R15, R8, PT ;  /* 0x000000080f00720c */ /* 0x000fe20003f26070 */
[----:B------:R-:W-:Y:S01]  /*3560*/  VIADD R8, R11, 0x100 ;  /* 0x000001000b087836 */ /* 0x000fe20000000000 */
[----:B----4-:R-:W-:Y:S01]  /*3570*/  ISETP.GE.U32.AND P3, PT, R14, R9, PT ;  /* 0x000000090e00720c */ /* 0x010fe20003f66070 */
[----:B------:R-:W-:Y:S01]  /*3580*/  IMAD.U32 R15, RZ, RZ, UR15 ;  /* 0x0000000fff0f7e24 */ /* 0x000fe2000f8e00ff */
[----:B------:R-:W-:Y:S01]  /*3590*/  VIMNMX.U32 R17, PT, PT, R9, R14, !PT ;  /* 0x0000000e09117248 */ /* 0x000fe20007fe0000 */
[----:B------:R-:W-:Y:S01]  /*35a0*/  IMAD.U32 R14, RZ, RZ, UR14 ;  /* 0x0000000eff0e7e24 */ /* 0x000fe2000f8e00ff */
[----:B------:R-:W-:-:S02]  /*35b0*/  LOP3.LUT R9, R11, 0x400, RZ, 0xfc, !PT ;  /* 0x000004000b097812 */ /* 0x000fc400078efcff */
[----:B-----5:R-:W-:Y:S02]  /*35c0*/  ISETP.GE.U32.AND P2, PT, R17, R10, PT ;  /* 0x0000000a1100720c */ /* 0x020fe40003f46070 */
[----:B------:R-:W-:-:S03]  /*35d0*/  IADD3 R2, P4, PT, R6, R14, RZ ;  /* 0x0000000e06027210 */ /* 0x000fc60007f9e0ff */
[----:B------:R-:W-:Y:S02]  /*35e0*/  @P1 SEL R4, R8, R11, !P0 ;  /* 0x0000000b08041207 */ /* 0x000fe40004000000 */
[----:B------:R-:W-:Y:S01]  /*35f0*/  ISETP.LE.U32.AND P1, PT, R7, UR6, PT ;  /* 0x0000000607007c0c */ /* 0x000fe2000bf23070 */
[----:B------:R-:W-:Y:S02]  /*3600*/  @!P3 VIADD R4, R11, 0x300 ;  /* 0x000003000b04b836 */ /* 0x000fe40000000000 */
[----:B------:R-:W-:Y:S01]  /*3610*/  IMAD.X R3, RZ, RZ, R15, P4 ;  /* 0x000000ffff037224 */ /* 0x000fe200020e060f */
[----:B------:R-:W-:Y:S02]  /*3620*/  ISETP.GE.U32.AND.EX P1, PT, RZ, R18, PT, P1 ;  /* 0x00000012ff00720c */ /* 0x000fe40003f26110 */
[----:B------:R-:W-:Y:S02]  /*3630*/  @P2 ISETP.GE.U32.AND P0, PT, R4, R9, PT ;  /* 0x000000090400220c */ /* 0x000fe40003f06070 */
[----:B------:R-:W-:-:S02]  /*3640*/  IADD3 R9, P3, PT, R9, R2, RZ ;  /* 0x0000000209097210 */ /* 0x000fc40007f7e0ff */
[----:B------:R-:W-:Y:S02]  /*3650*/  @P2 IADD3 R2, P4, PT, R4, R2, RZ ;  /* 0x0000000204022210 */ /* 0x000fe40007f9e0ff */
[----:B------:R-:W-:Y:S01]  /*3660*/  @P2 ISETP.GE.U32.AND.EX P0, PT, RZ, RZ, PT, P0 ;  /* 0x000000ffff00220c */ /* 0x000fe20003f06100 */
[--C-:B------:R-:W-:Y:S02]  /*3670*/  IMAD.X R8, RZ, RZ, R3.reuse, P3 ;  /* 0x000000ffff087224 */ /* 0x100fe400018e0603 */
[----:B------:R-:W-:Y:S01]  /*3680*/  @P2 IMAD.X R3, RZ, RZ, R3, P4 ;  /* 0x000000ffff032224 */ /* 0x000fe200020e0603 */
[----:B------:R-:W-:-:S04]  /*3690*/  @P2 ISETP.LT.U32.OR P0, PT, R10, R17, !P0 ;  /* 0x000000110a00220c */ /* 0x000fc80004701470 */
[----:B------:R-:W-:Y:S02]  /*36a0*/  @P2 SEL R10, R17, R10, P0 ;  /* 0x0000000a110a2207 */ /* 0x000fe40000000000 */
[----:B------:R-:W-:Y:S02]  /*36b0*/  @P2 SEL R9, R2, R9, P0 ;  /* 0x0000000902092207 */ /* 0x000fe40000000000 */
[----:B------:R-:W-:Y:S01]  /*36c0*/  @P2 SEL R8, R3, R8, P0 ;  /* 0x0000000803082207 */ /* 0x000fe20000000000 */
[----:B------:R-:W-:Y:S06]  /*36d0*/  @P1 BRA `(.L_x_186) ;  /* 0x0000001000641947 */ /* 0x000fec0003800000 */
[----:B------:R-:W0:Y:S01]  /*36e0*/  LDCU.64 UR8, c[0x0][0x3e8] ;  /* 0x00007d00ff0877ac */ /* 0x000e220008000a00 */
[----:B------:R-:W-:Y:S01]  /*36f0*/  ISETP.NE.AND P0, PT, R11, RZ, PT ;  /* 0x000000ff0b00720c */ /* 0x000fe20003f05270 */
[----:B------:R-:W-:Y:S01]  /*3700*/  BSSY.RECONVERGENT B1, `(.L_x_187) ;  /* 0x0000012000017945 */ /* 0x000fe20003800200 */
[----:B------:R-:W-:Y:S01]  /*3710*/  UMOV UR4, 0x8 ;  /* 0x0000000800047882 */ /* 0x000fe20000000000 */
[----:B------:R-:W-:Y:S02]  /*3720*/  UMOV UR5, 0x0 ;  /* 0x0000000000057882 */ /* 0x000fe40000000000 */
[----:B0-----:R-:W-:-:S04]  /*3730*/  UIMAD.WIDE.U32 UR4, UR8, 0x1, UR4 ;  /* 0x00000001080478a5 */ /* 0x001fc8000f8e0004 */
[----:B------:R-:W-:Y:S02]  /*3740*/  UIADD3 UR7, UPT, UPT, UR5, UR9, URZ ;  /* 0x0000000905077290 */ /* 0x000fe4000fffe0ff */
[----:B------:R-:W-:Y:S02]  /*3750*/  IMAD.U32 R3, RZ, RZ, UR5 ;  /* 0x00000005ff037e24 */ /* 0x000fe4000f8e00ff */
[----:B------:R-:W-:Y:S02]  /*3760*/  IMAD.U32 R2, RZ, RZ, UR4 ;  /* 0x00000004ff027e24 */ /* 0x000fe4000f8e00ff */
[----:B------:R-:W-:Y:S01]  /*3770*/  IMAD.U32 R3, RZ, RZ, UR7 ;  /* 0x00000007ff037e24 */ /* 0x000fe2000f8e00ff */
[----:B------:R-:W-:Y:S06]  /*3780*/  @P0 BRA `(.L_x_188) ;  /* 0x0000000000240947 */ /* 0x000fec0003800000 */
[----:B------:R-:W-:Y:S02]  /*3790*/  IMAD.MOV.U32 R16, RZ, RZ, 0x500 ;  /* 0x00000500ff107424 */ /* 0x000fe400078e00ff */
[----:B------:R-:W-:-:S05]  /*37a0*/  IMAD.MOV.U32 R17, RZ, RZ, 0x0 ;  /* 0x00000000ff117424 */ /* 0x000fca00078e00ff */
[----:B------:R-:W2:Y:S01]  /*37b0*/  ATOMG.E.ADD.64.STRONG.GPU PT, R4, desc[UR10][R2.64], R16 ;  /* 0x80000010020479a8 */ /* 0x000ea200081ef50a */
[----:B------:R-:W0:Y:S01]  /*37c0*/  S2UR UR5, SR_CgaCtaId ;  /* 0x00000000000579c3 */ /* 0x000e220000008800 */
[----:B------:R-:W-:Y:S02]  /*37d0*/  UMOV UR4, 0x400 ;  /* 0x0000040000047882 */ /* 0x000fe40000000000 */
[----:B0-----:R-:W-:Y:S01]  /*37e0*/  ULEA UR4, UR5, UR4, 0x18 ;  /* 0x0000000405047291 */ /* 0x001fe2000f8ec0ff */
[----:B--2---:R-:W-:-:S05]  /*37f0*/  IADD3 R4, P0, PT, R4, UR6, RZ ;  /* 0x0000000604047c10 */ /* 0x004fca000ff1e0ff */
[----:B------:R-:W-:-:S05]  /*3800*/  IMAD.X R5, RZ, RZ, R5, P0 ;  /* 0x000000ffff057224 */ /* 0x000fca00000e0605 */
[----:B------:R0:W-:Y:S03]  /*3810*/  STS.64 [UR4+0x98], R4 ;  /* 0x00009804ff007988 */ /* 0x0001e60008000a04 */
.L_x_188:
[----:B------:R-:W-:Y:S05]  /*3820*/  BSYNC.RECONVERGENT B1 ;  /* 0x0000000000017941 */ /* 0x000fea0003800200 */
.L_x_187:
[----:B------:R-:W1:Y:S08]  /*3830*/  S2UR UR5, SR_CgaCtaId ;  /* 0x00000000000579c3 */ /* 0x000e700000008800 */
[----:B------:R-:W-:Y:S06]  /*3840*/  BAR.SYNC.DEFER_BLOCKING 0x0 ;  /* 0x0000000000007b1d */ /* 0x000fec0000010000 */
[----:B------:R-:W-:-:S02]  /*3850*/  UMOV UR4, 0x400 ;  /* 0x0000040000047882 */ /* 0x000fc40000000000 */
[----:B-1----:R-:W-:-:S06]  /*3860*/  ULEA UR4, UR5, UR4, 0x18 ;  /* 0x0000000405047291 */ /* 0x002fcc000f8ec0ff */
[----:B------:R-:W-:-:S05]  /*3870*/  IMAD.U32 R23, RZ, RZ, UR4 ;  /* 0x00000004ff177e24 */ /* 0x000fca000f8e00ff */
[----:B0-----:R-:W0:Y:S02]  /*3880*/  LDS.64 R4, [R23+0x98] ;  /* 0x0000980017047984 */ /* 0x001e240000000a00 */
[----:B0-----:R-:W-:-:S04]  /*3890*/  IADD3 R6, P1, PT, R4, 0x500, RZ ;  /* 0x0000050004067810 */ /* 0x001fc80007f3e0ff */
[----:B------:R-:W-:Y:S01]  /*38a0*/  ISETP.GT.U32.AND P0, PT, R6, R7, PT ;  /* 0x000000070600720c */ /* 0x000fe20003f04070 */
[----:B------:R-:W-:-:S05]  /*38b0*/  IMAD.X R17, RZ, RZ, R5, P1 ;  /* 0x000000ffff117224 */ /* 0x000fca00008e0605 */
[----:B------:R-:W-:-:S13]  /*38c0*/  ISETP.GT.AND.EX P0, PT, R17, R18, PT, P0 ;  /* 0x000000121100720c */ /* 0x000fda0003f04300 */
[----:B------:R-:W-:Y:S05]  /*38d0*/  @P0 BRA `(.L_x_189) ;  /* 0x0000000400700947 */ /* 0x000fea0003800000 */
[----:B------:R-:W-:Y:S01]  /*38e0*/  BSSY.RECONVERGENT B1, `(.L_x_189) ;  /* 0x000005b000017945 */ /* 0x000fe20003800200 */
[----:B------:R-:W-:Y:S01]  /*38f0*/  IMAD.MOV.U32 R16, RZ, RZ, R10 ;  /* 0x000000ffff107224 */ /* 0x000fe200078e000a */
[----:B------:R-:W0:Y:S01]  /*3900*/  LDCU.64 UR8, c[0x0][0x398] ;  /* 0x00007300ff0877ac */ /* 0x000e220008000a00 */
[----:B------:R-:W-:Y:S02]  /*3910*/  IMAD.MOV.U32 R19, RZ, RZ, R9 ;  /* 0x000000ffff137224 */ /* 0x000fe400078e0009 */
[----:B------:R-:W-:Y:S01]  /*3920*/  IMAD.MOV.U32 R6, RZ, RZ, R8 ;  /* 0x000000ffff067224 */ /* 0x000fe200078e0008 */
[----:B------:R-:W1:Y:S06]  /*3930*/  LDCU.128 UR12, c[0x0][0x380] ;  /* 0x00007000ff0c77ac */ /* 0x000e6c0008000c00 */
.L_x_192:
[----:B------:R-:W-:Y:S01]  /*3940*/  IADD3 R9, P0, PT, R11, R4, RZ ;  /* 0x000000040b097210 */ /* 0x000fe20007f1e0ff */
[----:B-1----:R-:W-:Y:S02]  /*3950*/  IMAD.U32 R12, RZ, RZ, UR12 ;  /* 0x0000000cff0c7e24 */ /* 0x002fe4000f8e00ff */
[----:B------:R-:W-:Y:S02]  /*3960*/  IMAD.U32 R13, RZ, RZ, UR13 ;  /* 0x0000000dff0d7e24 */ /* 0x000fe4000f8e00ff */
[----:B------:R-:W-:Y:S01]  /*3970*/  IMAD.X R8, RZ, RZ, R5, P0 ;  /* 0x000000ffff087224 */ /* 0x000fe200000e0605 */
[----:B------:R-:W-:-:S04]  /*3980*/  LEA R4, P0, R9, R12, 0x2 ;  /* 0x0000000c09047211 */ /* 0x000fc800078010ff */
[----:B------:R-:W-:-:S05]  /*3990*/  LEA.HI.X R5, R9, R13, R8, 0x2, P0 ;  /* 0x0000000d09057211 */ /* 0x000fca00000f1408 */
[----:B------:R-:W2:Y:S04]  /*39a0*/  LDG.E R7, desc[UR10][R4.64] ;  /* 0x0000000a04077981 */ /* 0x000ea8000c1e1900 */
[----:B------:R-:W3:Y:S04]  /*39b0*/  LDG.E R24, desc[UR10][R4.64+0x400] ;  /* 0x0004000a04187981 */ /* 0x000ee8000c1e1900 */
[----:B------:R-:W4:Y:S04]  /*39c0*/  LDG.E R18, desc[UR10][R4.64+0x800] ;  /* 0x0008000a04127981 */ /* 0x000f28000c1e1900 */
[----:B------:R-:W4:Y:S01]  /*39d0*/  LDG.E R17, desc[UR10][R4.64+0xc00] ;  /* 0x000c000a04117981 */ /* 0x000f22000c1e1900 */
[----:B------:R-:W-:-:S02]  /*39e0*/  IMAD.U32 R14, RZ, RZ, UR14 ;  /* 0x0000000eff0e7e24 */ /* 0x000fc4000f8e00ff */
[----:B------:R-:W-:Y:S01]  /*39f0*/  IMAD.U32 R15, RZ, RZ, UR15 ;  /* 0x0000000fff0f7e24 */ /* 0x000fe2000f8e00ff */
[----:B------:R1:W5:Y:S01]  /*3a00*/  LDG.E R10, desc[UR10][R4.64+0x1000] ;  /* 0x0010000a040a7981 */ /* 0x000362000c1e1900 */
[----:B------:R-:W-:Y:S01]  /*3a10*/  BSSY.RECONVERGENT B2, `(.L_x_190) ;  /* 0x000002c000027945 */ /* 0x000fe20003800200 */
[----:B------:R-:W-:Y:S01]  /*3a20*/  BAR.SYNC.DEFER_BLOCKING 0x0 ;  /* 0x0000000000007b1d */ /* 0x000fe20000010000 */
[----:B------:R-:W-:-:S04]  /*3a30*/  IADD3 R26, P0, PT, R9, R14, RZ ;  /* 0x0000000e091a7210 */ /* 0x000fc80007f1e0ff */
[----:B------:R-:W-:Y:S01]  /*3a40*/  IADD3 R20, P3, PT, R26, 0x100, RZ ;  /* 0x000001001a147810 */ /* 0x000fe20007f7e0ff */
[----:B------:R-:W-:Y:S01]  /*3a50*/  IMAD.X R27, R8, 0x1, R15, P0 ;  /* 0x00000001081b7824 */ /* 0x000fe200000e060f */
[C---:B------:R-:W-:Y:S02]  /*3a60*/  IADD3 R21, P4, PT, R26.reuse, 0x200, RZ ;  /* 0x000002001a157810 */ /* 0x040fe40007f9e0ff */
[----:B------:R-:W-:Y:S01]  /*3a70*/  IADD3 R9, P6, PT, R26, 0x400, RZ ;  /* 0x000004001a097810 */ /* 0x000fe20007fde0ff */
[--C-:B------:R-:W-:Y:S01]  /*3a80*/  IMAD.X R25, RZ, RZ, R27.reuse, P3 ;  /* 0x000000ffff197224 */ /* 0x100fe200018e061b */
[----:B------:R-:W-:Y:S01]  /*3a90*/  ISETP.NE.AND P3, PT, R11, RZ, PT ;  /* 0x000000ff0b00720c */ /* 0x000fe20003f65270 */
[--C-:B------:R-:W-:Y:S02]  /*3aa0*/  IMAD.X R22, RZ, RZ, R27.reuse, P4 ;  /* 0x000000ffff167224 */ /* 0x100fe400020e061b */
[----:B------:R-:W-:Y:S01]  /*3ab0*/  IMAD.X R8, RZ, RZ, R27, P6 ;  /* 0x000000ffff087224 */ /* 0x000fe200030e061b */
[----:B--2---:R-:W-:-:S13]  /*3ac0*/  ISETP.GE.U32.AND P2, PT, R16, R7, PT ;  /* 0x000000071000720c */ /* 0x004fda0003f46070 */
[----:B------:R-:W-:-:S04]  /*3ad0*/  @P2 ISETP.GE.U32.AND P0, PT, R19, R26, PT ;  /* 0x0000001a1300220c */ /* 0x000fc80003f06070 */
[----:B------:R-:W-:-:S04]  /*3ae0*/  @P2 ISETP.GE.AND.EX P0, PT, R6, R27, PT, P0 ;  /* 0x0000001b0600220c */ /* 0x000fc80003f06300 */
[----:B------:R-:W-:-:S04]  /*3af0*/  @P2 ISETP.LT.U32.OR P0, PT, R7, R16, !P0 ;  /* 0x000000100700220c */ /* 0x000fc80004701470 */
[----:B------:R-:W-:Y:S02]  /*3b00*/  @P2 SEL R7, R16, R7, P0 ;  /* 0x0000000710072207 */ /* 0x000fe40000000000 */
[----:B------:R-:W-:Y:S02]  /*3b10*/  IADD3 R16, P5, PT, R26, 0x300, RZ ;  /* 0x000003001a107810 */ /* 0x000fe40007fbe0ff */
[----:B---3--:R-:W-:Y:S02]  /*3b20*/  ISETP.GE.U32.AND P1, PT, R7, R24, PT ;  /* 0x000000180700720c */ /* 0x008fe40003f26070 */
[----:B------:R-:W-:Y:S01]  /*3b30*/  @P2 SEL R26, R19, R26, P0 ;  /* 0x0000001a131a2207 */ /* 0x000fe20000000000 */
[----:B------:R-:W-:Y:S01]  /*3b40*/  IMAD.X R19, RZ, RZ, R27, P5 ;  /* 0x000000ffff137224 */ /* 0x000fe200028e061b */
[----:B------:R-:W-:-:S09]  /*3b50*/  @P2 SEL R27, R6, R27, P0 ;  /* 0x0000001b061b2207 */ /* 0x000fd20000000000 */
[----:B------:R-:W-:-:S04]  /*3b60*/  @P1 ISETP.GE.U32.AND P0, PT, R26, R20, PT ;  /* 0x000000141a00120c */ /* 0x000fc80003f06070 */
[----:B------:R-:W-:-:S04]  /*3b70*/  @P1 ISETP.GE.AND.EX P0, PT, R27, R25, PT, P0 ;  /* 0x000000191b00120c */ /* 0x000fc80003f06300 */
[----:B------:R-:W-:-:S04]  /*3b80*/  @P1 ISETP.LT.U32.OR P0, PT, R24, R7, !P0 ;  /* 0x000000071800120c */ /* 0x000fc80004701470 */
[----:B------:R-:W-:Y:S02]  /*3b90*/  @P1 SEL R24, R7, R24, P0 ;  /* 0x0000001807181207 */ /* 0x000fe40000000000 */
[----:B------:R-:W-:Y:S02]  /*3ba0*/  @P1 SEL R20, R26, R20, P0 ;  /* 0x000000141a141207 */ /* 0x000fe40000000000 */
[----:B----4-:R-:W-:Y:S02]  /*3bb0*/  ISETP.GE.U32.AND P2, PT, R24, R18, PT ;  /* 0x000000121800720c */ /* 0x010fe40003f46070 */
[----:B------:R-:W-:-:S11]  /*3bc0*/  @P1 SEL R25, R27, R25, P0 ;  /* 0x000000191b191207 */ /* 0x000fd60000000000 */
[----:B------:R-:W-:-:S04]  /*3bd0*/  @P2 ISETP.GE.U32.AND P0, PT, R20, R21, PT ;  /* 0x000000151400220c */ /* 0x000fc80003f06070 */
[----:B------:R-:W-:-:S04]  /*3be0*/  @P2 ISETP.GE.AND.EX P0, PT, R25, R22, PT, P0 ;  /* 0x000000161900220c */ /* 0x000fc80003f06300 */
[----:B------:R-:W-:-:S04]  /*3bf0*/  @P2 ISETP.LT.U32.OR P0, PT, R18, R24, !P0 ;  /* 0x000000181200220c */ /* 0x000fc80004701470 */
[----:B------:R-:W-:-:S04]  /*3c00*/  @P2 SEL R18, R24, R18, P0 ;  /* 0x0000001218122207 */ /* 0x000fc80000000000 */
[----:B------:R-:W-:Y:S01]  /*3c10*/  ISETP.GE.U32.AND P1, PT, R18, R17, PT ;  /* 0x000000111200720c */ /* 0x000fe20003f26070 */
[----:B-1----:R-:W-:-:S12]  /*3c20*/  @P3 BRA `(.L_x_191) ;  /* 0x0000000000283947 */ /* 0x002fd80003800000 */
[----:B------:R-:W-:Y:S02]  /*3c30*/  IMAD.MOV.U32 R4, RZ, RZ, 0x500 ;  /* 0x00000500ff047424 */ /* 0x000fe400078e00ff */
[----:B------:R-:W-:-:S06]  /*3c40*/  IMAD.MOV.U32 R5, RZ, RZ, 0x0 ;  /* 0x00000000ff057424 */ /* 0x000fcc00078e00ff */
[----:B------:R-:W2:Y:S01]  /*3c50*/  ATOMG.E.ADD.64.STRONG.GPU PT, R4, desc[UR10][R2.64], R4 ;  /* 0x80000004020479a8 */ /* 0x000ea200081ef50a */
[----:B------:R-:W1:Y:S01]  /*3c60*/  S2UR UR5, SR_CgaCtaId ;  /* 0x00000000000579c3 */ /* 0x000e620000008800 */
[----:B------:R-:W-:Y:S02]  /*3c70*/  UMOV UR4, 0x400 ;  /* 0x0000040000047882 */ /* 0x000fe40000000000 */
[----:B-1----:R-:W-:-:S06]  /*3c80*/  ULEA UR4, UR5, UR4, 0x18 ;  /* 0x0000000405047291 */ /* 0x002fcc000f8ec0ff */
[----:B------:R-:W-:Y:S01]  /*3c90*/  IMAD.U32 R23, RZ, RZ, UR4 ;  /* 0x00000004ff177e24 */ /* 0x000fe2000f8e00ff */
[----:B--2---:R-:W-:-:S05]  /*3ca0*/  IADD3 R6, P3, PT, R4, UR6, RZ ;  /* 0x0000000604067c10 */ /* 0x004fca000ff7e0ff */
[----:B------:R-:W-:-:S05]  /*3cb0*/  IMAD.X R7, RZ, RZ, R5, P3 ;  /* 0x000000ffff077224 */ /* 0x000fca00018e0605 */
[----:B------:R1:W-:Y:S03]  /*3cc0*/  STS.64 [R23+0x98], R6 ;  /* 0x0000980617007388 */ /* 0x0003e60000000a00 */
.L_x_191:
[----:B0-----:R-:W-:Y:S05]  /*3cd0*/  BSYNC.RECONVERGENT B2 ;  /* 0x0000000000027941 */ /* 0x001fea0003800200 */
.L_x_190:
[----:B------:R-:W-:Y:S01]  /*3ce0*/  BAR.SYNC.DEFER_BLOCKING 0x0 ;  /* 0x0000000000007b1d */ /* 0x000fe20000010000 */
[----:B------:R-:W-:Y:S01]  /*3cf0*/  @P2 SEL R21, R20, R21, P0 ;  /* 0x0000001514152207 */ /* 0x000fe20000000000 */
[----:B-1----:R-:W-:Y:S01]  /*3d00*/  IMAD.U32 R7, RZ, RZ, UR8 ;  /* 0x00000008ff077e24 */ /* 0x002fe2000f8e00ff */
[----:B------:R-:W-:Y:S02]  /*3d10*/  @P2 SEL R22, R25, R22, P0 ;  /* 0x0000001619162207 */ /* 0x000fe40000000000 */
[----:B------:R-:W-:-:S04]  /*3d20*/  @P1 ISETP.GE.U32.AND P0, PT, R21, R16, PT ;  /* 0x000000101500120c */ /* 0x000fc80003f06070 */
[----:B------:R-:W-:-:S04]  /*3d30*/  @P1 ISETP.GE.AND.EX P0, PT, R22, R19, PT, P0 ;  /* 0x000000131600120c */ /* 0x000fc80003f06300 */
[----:B------:R-:W-:-:S04]  /*3d40*/  @P1 ISETP.LT.U32.OR P0, PT, R17, R18, !P0 ;  /* 0x000000121100120c */ /* 0x000fc80004701470 */
[----:B------:R-:W-:Y:S01]  /*3d50*/  @P1 SEL R17, R18, R17, P0 ;  /* 0x0000001112111207 */ /* 0x000fe20000000000 */
[----:B------:R-:W-:Y:S01]  /*3d60*/  IMAD.U32 R18, RZ, RZ, UR9 ;  /* 0x00000009ff127e24 */ /* 0x000fe2000f8e00ff */
[----:B------:R-:W-:Y:S02]  /*3d70*/  @P1 SEL R16, R21, R16, P0 ;  /* 0x0000001015101207 */ /* 0x000fe40000000000 */
[----:B-----5:R-:W-:Y:S02]  /*3d80*/  ISETP.GE.U32.AND P2, PT, R17, R10, PT ;  /* 0x0000000a1100720c */ /* 0x020fe40003f46070 */
[----:B------:R-:W-:Y:S01]  /*3d90*/  @P1 SEL R19, R22, R19, P0 ;  /* 0x0000001316131207 */ /* 0x000fe20000000000 */
[----:B------:R-:W0:Y:S10]  /*3da0*/  LDS.64 R4, [R23+0x98] ;  /* 0x0000980017047984 */ /* 0x000e340000000a00 */
[----:B------:R-:W-:-:S04]  /*3db0*/  @P2 ISETP.GE.U32.AND P0, PT, R16, R9, PT ;  /* 0x000000091000220c */ /* 0x000fc80003f06070 */
[----:B------:R-:W-:-:S04]  /*3dc0*/  @P2 ISETP.GE.AND.EX P0, PT, R19, R8, PT, P0 ;  /* 0x000000081300220c */ /* 0x000fc80003f06300 */
[----:B------:R-:W-:-:S04]  /*3dd0*/  @P2 ISETP.LT.U32.OR P0, PT, R10, R17, !P0 ;  /* 0x000000110a00220c */ /* 0x000fc80004701470 */
[----:B------:R-:W-:Y:S02]  /*3de0*/  @P2 SEL R10, R17, R10, P0 ;  /* 0x0000000a110a2207 */ /* 0x000fe40000000000 */
[----:B------:R-:W-:Y:S02]  /*3df0*/  @P2 SEL R9, R16, R9, P0 ;  /* 0x0000000910092207 */ /* 0x000fe40000000000 */
[----:B------:R-:W-:Y:S01]  /*3e00*/  @P2 SEL R8, R19, R8, P0 ;  /* 0x0000000813082207 */ /* 0x000fe20000000000 */
[----:B------:R-:W-:Y:S02]  /*3e10*/  IMAD.MOV.U32 R16, RZ, RZ, R10 ;  /* 0x000000ffff107224 */ /* 0x000fe400078e000a */
[----:B------:R-:W-:Y:S01]  /*3e20*/  IMAD.MOV.U32 R19, RZ, RZ, R9 ;  /* 0x000000ffff137224 */ /* 0x000fe200078e0009 */
[----:B0-----:R-:W-:-:S04]  /*3e30*/  IADD3 R6, P3, PT, R4, 0x500, RZ ;  /* 0x0000050004067810 */ /* 0x001fc80007f7e0ff */
[----:B------:R-:W-:Y:S01]  /*3e40*/  ISETP.GT.U32.AND P1, PT, R6, R7, PT ;  /* 0x000000070600720c */ /* 0x000fe20003f24070 */
[----:B------:R-:W-:Y:S02]  /*3e50*/  IMAD.X R21, RZ, RZ, R5, P3 ;  /* 0x000000ffff157224 */ /* 0x000fe400018e0605 */
[----:B------:R-:W-:-:S03]  /*3e60*/  IMAD.MOV.U32 R6, RZ, RZ, R8 ;  /* 0x000000ffff067224 */ /* 0x000fc600078e0008 */
[----:B------:R-:W-:-:S13]  /*3e70*/  ISETP.GT.AND.EX P0, PT, R21, R18, PT, P1 ;  /* 0x000000121500720c */ /* 0x000fda0003f04310 */
[----:B------:R-:W-:Y:S05]  /*3e80*/  @!P0 BRA `(.L_x_192) ;  /* 0xfffffff800ac8947 */ /* 0x000fea000383ffff */
[----:B------:R-:W-:Y:S05]  /*3e90*/  BSYNC.RECONVERGENT B1 ;  /* 0x0000000000017941 */ /* 0x000fea0003800200 */
.L_x_189:
[----:B------:R-:W-:Y:S01]  /*3ea0*/  ISETP.GE.U32.AND P0, PT, R4, R7, PT ;  /* 0x000000070400720c */ /* 0x000fe20003f06070 */
[----:B------:R-:W-:Y:S03]  /*3eb0*/  BSSY.RECONVERGENT B1, `(.L_x_186) ;  /* 0x000009b000017945 */ /* 0x000fe60003800200 */
[----:B------:R-:W-:-:S13]  /*3ec0*/  ISETP.GE.AND.EX P0, PT, R5, R18, PT, P0 ;  /* 0x000000120500720c */ /* 0x000fda0003f06300 */
[----:B------:R-:W-:Y:S05]  /*3ed0*/  @P0 BRA `(.L_x_193) ;  /* 0x0000000800600947 */ /* 0x000fea0003800000 */
[----:B------:R-:W-:-:S05]  /*3ee0*/  IMAD.IADD R16, R7, 0x1, -R4 ;  /* 0x0000000107107824 */ /* 0x000fca00078e0a04 */
[----:B------:R-:W-:-:S13]  /*3ef0*/  ISETP.GE.AND P0, PT, R11, R16, PT ;  /* 0x000000100b00720c */ /* 0x000fda0003f06270 */
[----:B------:R-:W-:Y:S05]  /*3f00*/  @P0 BRA `(.L_x_193) ;  /* 0x0000000800540947 */ /* 0x000fea0003800000 */
[----:B------:R-:W-:Y:S01]  /*3f10*/  LOP3.LUT R2, RZ, R11, RZ, 0x33, !PT ;  /* 0x0000000bff027212 */ /* 0x000fe200078e33ff */
[----:B------:R-:W-:Y:S01]  /*3f20*/  BSSY.RECONVERGENT B2, `(.L_x_194) ;  /* 0x000002f000027945 */ /* 0x000fe20003800200 */
[----:B------:R-:W-:Y:S02]  /*3f30*/  IMAD.MOV.U32 R17, RZ, RZ, R11 ;  /* 0x000000ffff117224 */ /* 0x000fe400078e000b */
[----:B------:R-:W-:-:S04]  /*3f40*/  IADD3 R7, PT, PT, -R4, R7, R2 ;  /* 0x0000000704077210 */ /* 0x000fc80007ffe102 */
[----:B------:R-:W-:-:S04]  /*3f50*/  LOP3.LUT R2, R7, 0x300, RZ, 0xc0, !PT ;  /* 0x0000030007027812 */ /* 0x000fc800078ec0ff */
[----:B------:R-:W-:-:S13]  /*3f60*/  ISETP.NE.AND P0, PT, R2, 0x300, PT ;  /* 0x000003000200780c */ /* 0x000fda0003f05270 */
[----:B------:R-:W-:Y:S05]  /*3f70*/  @!P0 BRA `(.L_x_195) ;  /* 0x0000000000a48947 */ /* 0x000fea0003800000 */
[----:B------:R-:W-:Y:S01]  /*3f80*/  IADD3 R3, P0, PT, R11, R4, RZ ;  /* 0x000000040b037210 */ /* 0x000fe20007f1e0ff */
[----:B------:R-:W-:Y:S01]  /*3f90*/  IMAD.MOV.U32 R17, RZ, RZ, R11 ;  /* 0x000000ffff117224 */ /* 0x000fe200078e000b */
[----:B------:R-:W-:Y:S02]  /*3fa0*/  LEA.HI R2, R7, 0x1, RZ, 0x18 ;  /* 0x0000000107027811 */ /* 0x000fe400078fc0ff */
[C---:B------:R-:W-:Y:S01]  /*3fb0*/  LEA R12, P1, R3.reuse, R12, 0x2 ;  /* 0x0000000c030c7211 */ /* 0x040fe200078210ff */
[----:B------:R-:W-:Y:S01]  /*3fc0*/  IMAD.X R6, RZ, RZ, R5, P0 ;  /* 0x000000ffff067224 */ /* 0x000fe200000e0605 */
[C---:B------:R-:W-:Y:S02]  /*3fd0*/  IADD3 R14, P0, PT, R3.reuse, R14, RZ ;  /* 0x0000000e030e7210 */ /* 0x040fe40007f1e0ff */
[----:B------:R-:W-:Y:S02]  /*3fe0*/  LOP3.LUT R2, R2, 0x3, RZ, 0xc0, !PT ;  /* 0x0000000302027812 */ /* 0x000fe400078ec0ff */
[----:B------:R-:W-:Y:S01]  /*3ff0*/  LEA.HI.X R3, R3, R13, R6, 0x2, P1 ;  /* 0x0000000d03037211 */ /* 0x000fe200008f1406 */
[----:B------:R-:W-:-:S02]  /*4000*/  IMAD.X R15, R6, 0x1, R15, P0 ;  /* 0x00000001060f7824 */ /* 0x000fc400000e060f */
[----:B------:R-:W-:-:S07]  /*4010*/  IMAD.MOV R6, RZ, RZ, -R2 ;  /* 0x000000ffff067224 */ /* 0x000fce00078e0a02 */
.L_x_198:
[----:B------:R-:W-:-:S06]  /*4020*/  IMAD.MOV.U32 R2, RZ, RZ, R12 ;  /* 0x000000ffff027224 */ /* 0x000fcc00078e000c */
[----:B------:R-:W2:Y:S01]  /*4030*/  LDG.E R2, desc[UR10][R2.64] ;  /* 0x0000000a02027981 */ /* 0x000ea2000c1e1900 */
[----:B------:R-:W-:Y:S01]  /*4040*/  VIADD R6, R6, 0x1 ;  /* 0x0000000106067836 */ /* 0x000fe20000000000 */
[----:B------:R-:W-:Y:S01]  /*4050*/  BSSY.RECONVERGENT B3, `(.L_x_196) ;  /* 0x0000016000037945 */ /* 0x000fe20003800200 */
[----:B------:R-:W-:Y:S01]  /*4060*/  IMAD.MOV.U32 R13, RZ, RZ, R9 ;  /* 0x000000ffff0d7224 */ /* 0x000fe200078e0009 */
[----:B------:R-:W-:Y:S01]  /*4070*/  IADD3 R12, P3, PT, R12, 0x400, RZ ;  /* 0x000004000c0c7810 */ /* 0x000fe20007f7e0ff */
[----:B------:R-:W-:Y:S01]  /*4080*/  IMAD.MOV.U32 R18, RZ, RZ, R8 ;  /* 0x000000ffff127224 */ /* 0x000fe200078e0008 */
[----:B------:R-:W-:Y:S01]  /*4090*/  ISETP.NE.AND P2, PT, R6, RZ, PT ;  /* 0x000000ff0600720c */ /* 0x000fe20003f45270 */
[----:B------:R-:W-:Y:S02]  /*40a0*/  IMAD.MOV.U32 R19, RZ, RZ, R10 ;  /* 0x000000ffff137224 */ /* 0x000fe400078e000a */
        /* <DEDUP_REMOVED lines=16> */
.L_x_197:
[----:B------:R-:W-:Y:S05]  /*41b0*/  BSYNC.RECONVERGENT B3 ;  /* 0x0000000000037941 */ /* 0x000fea0003800200 */
.L_x_196:
[----:B------:R-:W-:Y:S01]  /*41c0*/  IADD3 R14, P0, PT, R14, 0x100, RZ ;  /* 0x000001000e0e7810 */ /* 0x000fe20007f1e0ff */
[----:B------:R-:W-:Y:S02]  /*41d0*/  VIADD R17, R17, 0x100 ;  /* 0x0000010011117836 */ /* 0x000fe40000000000 */
[----:B------:R-:W-:Y:S02]  /*41e0*/  IMAD.X R3, RZ, RZ, R3, P3 ;  /* 0x000000ffff037224 */ /* 0x000fe400018e0603 */
[----:B------:R-:W-:Y:S01]  /*41f0*/  IMAD.X R15, RZ, RZ, R15, P0 ;  /* 0x000000ffff0f7224 */ /* 0x000fe200000e060f */
[----:B------:R-:W-:Y:S07]  /*4200*/  @P2 BRA `(.L_x_198) ;  /* 0xfffffffc00842947 */ /* 0x000fee000383ffff */
.L_x_195:
[----:B------:R-:W-:Y:S05]  /*4210*/  BSYNC.RECONVERGENT B2 ;  /* 0x0000000000027941 */ /* 0x000fea0003800200 */
.L_x_194:
[----:B------:R-:W-:-:S13]  /*4220*/  ISETP.GE.U32.AND P0, PT, R7, 0x300, PT ;  /* 0x000003000700780c */ /* 0x000fda0003f06070 */
[----:B------:R-:W-:Y:S05]  /*4230*/  @!P0 BRA `(.L_x_193) ;  /* 0x0000000400888947 */ /* 0x000fea0003800000 */
[----:B------:R-:W0:Y:S01]  /*4240*/  LDC.64 R6, c[0x0][0x380] ;  /* 0x0000e000ff067b82 */ /* 0x000e220000000a00 */
[----:B------:R-:W-:-:S07]  /*4250*/  VIADD R13, R17, 0x200 ;  /* 0x00000200110d7836 */ /* 0x000fce0000000000 */
[----:B------:R-:W1:Y:S02]  /*4260*/  LDC.64 R2, c[0x0][0x388] ;  /* 0x0000e200ff027b82 */ /* 0x000e640000000a00 */
.L_x_207:
[----:B------:R-:W-:-:S05]  /*4270*/  VIADD R15, R13, 0xfffffe00 ;  /* 0xfffffe000d0f7836 */ /* 0x000fca0000000000 */
[----:B------:R-:W-:-:S05]  /*4280*/  IADD3 R19, P0, PT, R15, R4, RZ ;  /* 0x000000040f137210 */ /* 0x000fca0007f1e0ff */
[----:B------:R-:W-:Y:S01]  /*4290*/  IMAD.X R20, RZ, RZ, R5, P0 ;  /* 0x000000ffff147224 */ /* 0x000fe200000e0605 */
[----:B0-----:R-:W-:-:S04]  /*42a0*/  LEA R14, P0, R19, R6, 0x2 ;  /* 0x00000006130e7211 */ /* 0x001fc800078010ff */
[----:B------:R-:W-:-:S05]  /*42b0*/  LEA.HI.X R15, R19, R7, R20, 0x2, P0 ;  /* 0x00000007130f7211 */ /* 0x000fca00000f1414 */
[----:B------:R-:W2:Y:S04]  /*42c0*/  LDG.E R25, desc[UR10][R14.64] ;  /* 0x0000000a0e197981 */ /* 0x000ea8000c1e1900 */
[----:B------:R0:W5:Y:S04]  /*42d0*/  LDG.E R18, desc[UR10][R14.64+0x400] ;  /* 0x0004000a0e127981 */ /* 0x000168000c1e1900 */
        /* <DEDUP_REMOVED lines=22> */
.L_x_200:
[----:B------:R-:W-:Y:S05]  /*4440*/  BSYNC.RECONVERGENT B2 ;  /* 0x0000000000027941 */ /* 0x000fea0003800200 */
.L_x_199:
[----:B-----5:R-:W-:Y:S01]  /*4450*/  ISETP.GE.U32.AND P0, PT, R19, R18, PT ;  /* 0x000000121300720c */ /* 0x020fe20003f06070 */
[----:B------:R-:W-:Y:S01]  /*4460*/  BSSY.RECONVERGENT B2, `(.L_x_201) ;  /* 0x0000013000027945 */ /* 0x000fe20003800200 */
[----:B------:R-:W-:Y:S01]  /*4470*/  IADD3 R21, P1, P2, R4, R2, R21 ;  /* 0x0000000204157210 */ /* 0x000fe20007a3e015 */
[----:B------:R-:W-:Y:S02]  /*4480*/  VIADD R15, R13, 0x100 ;  /* 0x000001000d0f7836 */ /* 0x000fe40000000000 */
[----:B------:R-:W-:Y:S01]  /*4490*/  IMAD.MOV.U32 R9, RZ, RZ, R18 ;  /* 0x000000ffff097224 */ /* 0x000fe200078e0012 */
[----:B------:R-:W-:Y:S01]  /*44a0*/  IADD3.X R23, PT, PT, R5, R3, RZ, P1, P2 ;  /* 0x0000000305177210 */ /* 0x000fe20000fe44ff */
[----:B------:R-:W-:-:S04]  /*44b0*/  IMAD.MOV.U32 R8, RZ, RZ, R21 ;  /* 0x000000ffff087224 */ /* 0x000fc800078e0015 */
[----:B------:R-:W-:Y:S02]  /*44c0*/  IMAD.MOV.U32 R10, RZ, RZ, R23 ;  /* 0x000000ffff0a7224 */ /* 0x000fe400078e0017 */
        /* <DEDUP_REMOVED lines=12> */
.L_x_202:
[----:B------:R-:W-:Y:S05]  /*4590*/  BSYNC.RECONVERGENT B2 ;  /* 0x0000000000027941 */ /* 0x000fea0003800200 */
.L_x_201:
[----:B------:R-:W-:Y:S01]  /*45a0*/  ISETP.GE.U32.AND P0, PT, R9, R12, PT ;  /* 0x0000000c0900720c */ /* 0x000fe20003f06070 */
[----:B------:R-:W-:Y:S01]  /*45b0*/  BSSY.RECONVERGENT B2, `(.L_x_203) ;  /* 0x0000013000027945 */ /* 0x000fe20003800200 */
[CC--:B------:R-:W-:Y:S01]  /*45c0*/  IADD3 R19, P1, P4, R4.reuse, R2.reuse, R13 ;  /* 0x0000000204137210 */ /* 0x0c0fe20007c3e00d */
[----:B------:R-:W-:Y:S01]  /*45d0*/  IMAD.MOV.U32 R14, RZ, RZ, R12 ;  /* 0x000000ffff0e7224 */ /* 0x000fe200078e000c */
[----:B------:R-:W-:Y:S02]  /*45e0*/  IADD3 R20, P2, P3, R4, R2, R15 ;  /* 0x0000000204147210 */ /* 0x000fe40007b5e00f */
        /* <DEDUP_REMOVED lines=15> */
.L_x_204:
[----:B------:R-:W-:Y:S05]  /*46e0*/  BSYNC.RECONVERGENT B2 ;  /* 0x0000000000027941 */ /* 0x000fea0003800200 */
.L_x_203:
        /* <DEDUP_REMOVED lines=18> */
.L_x_206:
[----:B------:R-:W-:Y:S05]  /*4810*/  BSYNC.RECONVERGENT B2 ;  /* 0x0000000000027941 */ /* 0x000fea0003800200 */
.L_x_205:
[C---:B------:R-:W-:Y:S02]  /*4820*/  VIADD R15, R13.reuse, 0x200 ;  /* 0x000002000d0f7836 */ /* 0x040fe40000000000 */
[----:B------:R-:W-:-:S03]  /*4830*/  VIADD R13, R13, 0x400 ;  /* 0x000004000d0d7836 */ /* 0x000fc60000000000 */
[----:B------:R-:W-:-:S13]  /*4840*/  ISETP.GE.AND P0, PT, R15, R16, PT ;  /* 0x000000100f00720c */ /* 0x000fda0003f06270 */
[----:B------:R-:W-:Y:S05]  /*4850*/  @!P0 BRA `(.L_x_207) ;  /* 0xfffffff800848947 */ /* 0x000fea000383ffff */
.L_x_193:
[----:B------:R-:W-:Y:S05]  /*4860*/  BSYNC.RECONVERGENT B1 ;  /* 0x0000000000017941 */ /* 0x000fea0003800200 */
.L_x_186:
        /* <DEDUP_REMOVED lines=31> */
.L_x_209:
[----:B------:R-:W-:Y:S05]  /*4a60*/  BSYNC.RECONVERGENT B1 ;  /* 0x0000000000017941 */ /* 0x000fea0003800200 */
.L_x_208:
        /* <DEDUP_REMOVED lines=24> */
.L_x_211:
[----:B------:R-:W-:Y:S05]  /*4bf0*/  BSYNC.RECONVERGENT B1 ;  /* 0x0000000000017941 */ /* 0x000fea0003800200 */
.L_x_210:
        /* <DEDUP_REMOVED lines=24> */
.L_x_213:
[----:B------:R-:W-:Y:S05]  /*4d80*/  BSYNC.RECONVERGENT B1 ;  /* 0x0000000000017941 */ /* 0x000fea0003800200 */
.L_x_212:
        /* <DEDUP_REMOVED lines=24> */
.L_x_215:
[----:B------:R-:W-:Y:S05]  /*4f10*/  BSYNC.RECONVERGENT B1 ;  /* 0x0000000000017941 */ /* 0x000fea0003800200 */
.L_x_214:
[----:B0-----:R0:W0:Y:S01]  /*4f20*/  SHFL.DOWN PT, R2, R3, 0x10, 0x1f ;  /* 0x0a001f0003027f89 */ /* 0x00102200000e0000 */
[----:B------:R-:W-:Y:S01]  /*4f30*/  BSSY.RECONVERGENT B1, `(.L_x_216) ;  /* 0x0000017000017945 */ /* 0x000fe20003800200 */
[----:B--2---:R-:W-:Y:S02]  /*4f40*/  IMAD.MOV.U32 R6, RZ, RZ, R3 ;  /* 0x000000ffff067224 */ /* 0x004fe400078e0003 */
[----:B------:R2:W0:Y:S01]  /*4f50*/  SHFL.DOWN PT, R9, R4, 0x10, 0x1f ;  /* 0x0a001f0004097f89 */ /* 0x00042200000e0000 */
[----:B------:R-:W-:Y:S02]  /*4f60*/  IMAD.MOV.U32 R7, RZ, RZ, R4 ;  /* 0x000000ffff077224 */ /* 0x000fe400078e0004 */
[----:B----4-:R-:W-:Y:S01]  /*4f70*/  IMAD.MOV.U32 R8, RZ, RZ, R5 ;  /* 0x000000ffff087224 */ /* 0x010fe200078e0005 */
        /* <DEDUP_REMOVED lines=18> */
.L_x_217:
[----:B------:R-:W-:Y:S05]  /*50a0*/  BSYNC.RECONVERGENT B1 ;  /* 0x0000000000017941 */ /* 0x000fea0003800200 */
.L_x_216:
        /* <DEDUP_REMOVED lines=12> */
.L_x_219:
[----:B------:R-:W-:Y:S05]  /*5170*/  BSYNC.RECONVERGENT B1 ;  /* 0x0000000000017941 */ /* 0x000fea0003800200 */
.L_x_218:
[----:B------:R-:W-:Y:S01]  /*5180*/  BAR.SYNC.DEFER_BLOCKING 0x0 ;  /* 0x0000000000007b1d */ /* 0x000fe20000010000 */
[----:B------:R-:W-:-:S13]  /*5190*/  ISETP.NE.AND P2, PT, R11, RZ, PT ;  /* 0x000000ff0b00720c */ /* 0x000fda0003f45270 */
[----:B------:R-:W-:Y:S05]  /*51a0*/  @P2 BRA `(.L_x_149) ;  /* 0x0000000800342947 */ /* 0x000fea0003800000 */
[----:B0---4-:R-:W0:Y:S01]  /*51b0*/  S2R R3, SR_CgaCtaId ;  /* 0x0000000000037919 */ /* 0x011e220000008800 */
[----:B------:R-:W-:Y:S01]  /*51c0*/  MOV R2, 0x400 ;  /* 0x0000040000027802 */ /* 0x000fe20000000f00 */
[----:B------:R-:W-:Y:S03]  /*51d0*/  BSSY.RECONVERGENT B1, `(.L_x_220) ;  /* 0x0000016000017945 */ /* 0x000fe60003800200 */
[----:B0-----:R-:W-:-:S05]  /*51e0*/  LEA R25, R3, R2, 0x18 ;  /* 0x0000000203197211 */ /* 0x001fca00078ec0ff */
[----:B------:R-:W0:Y:S04]  /*51f0*/  LDS R3, [R25+0x18] ;  /* 0x0000180019037984 */ /* 0x000e280000000800 */
[----:B--2---:R-:W2:Y:S04]  /*5200*/  LDS.64 R4, [R25+0x20] ;  /* 0x0000200019047984 */ /* 0x004ea80000000a00 */
        /* <DEDUP_REMOVED lines=18> */
.L_x_221:
[----:B------:R-:W-:Y:S05]  /*5330*/  BSYNC.RECONVERGENT B1 ;  /* 0x0000000000017941 */ /* 0x000fea0003800200 */
.L_x_220:
        /* <DEDUP_REMOVED lines=10> */
[----:B------:R0:W1:Y:S04]  /*53e0*/  LDS.64 R10, [R25+0x60] ;  /* 0x00006000190a7984 */ /* 0x0000680000000a00 */
[----:B---3--:R3:W1:Y:S04]  /*53f0*/  LDS.64 R12, [R25+0x70] ;  /* 0x00007000190c7984 */ /* 0x0086680000000a00 */
        /* <DEDUP_REMOVED lines=15> */
.L_x_223:
[----:B------:R-:W-:Y:S05]  /*54f0*/  BSYNC.RECONVERGENT B1 ;  /* 0x0000000000017941 */ /* 0x000fea0003800200 */
.L_x_222:
        /* <DEDUP_REMOVED lines=17> */
.L_x_225:
[----:B------:R-:W-:Y:S05]  /*5610*/  BSYNC.RECONVERGENT B1 ;  /* 0x0000000000017941 */ /* 0x000fea0003800200 */
.L_x_224:
        /* <DEDUP_REMOVED lines=17> */
.L_x_227:
[----:B------:R-:W-:Y:S05]  /*5730*/  BSYNC.RECONVERGENT B1 ;  /* 0x0000000000017941 */ /* 0x000fea0003800200 */
.L_x_226:
        /* <DEDUP_REMOVED lines=17> */
.L_x_229:
[----:B------:R-:W-:Y:S05]  /*5850*/  BSYNC.RECONVERGENT B1 ;  /* 0x0000000000017941 */ /* 0x000fea0003800200 */
.L_x_228:
        /* <DEDUP_REMOVED lines=17> */
.L_x_231:
[----:B------:R-:W-:Y:S05]  /*5970*/  BSYNC.RECONVERGENT B1 ;  /* 0x0000000000017941 */ /* 0x000fea0003800200 */
.L_x_230:
        /* <DEDUP_REMOVED lines=16> */
.L_x_149:
[----:B------:R-:W-:Y:S05]  /*5a80*/  BSYNC.RECONVERGENT B0 ;  /* 0x0000000000007941 */ /* 0x000fea0003800200 */
.L_x_116:
[----:B------:R-:W-:Y:S05]  /*5a90*/  @P2 EXIT ;  /* 0x000000000000294d */ /* 0x000fea0003800000 */
[----:B0-234-:R-:W0:Y:S01]  /*5aa0*/  LDC.64 R2, c[0x0][0x390] ;  /* 0x0000e400ff027b82 */ /* 0x01de220000000a00 */
[----:B------:R-:W-:Y:S02]  /*5ab0*/  IMAD.MOV.U32 R9, RZ, RZ, R8 ;  /* 0x000000ffff097224 */ /* 0x000fe400078e0008 */
[----:B------:R-:W-:Y:S02]  /*5ac0*/  IMAD.MOV.U32 R8, RZ, RZ, R7 ;  /* 0x000000ffff087224 */ /* 0x000fe400078e0007 */
[----:B0-----:R-:W-:-:S05]  /*5ad0*/  IMAD.WIDE.U32 R2, R0, 0x10, R2 ;  /* 0x0000001000027825 */ /* 0x001fca00078e0002 */
[----:B------:R-:W-:Y:S04]  /*5ae0*/  STG.E.64 desc[UR10][R2.64+0x8], R8 ;  /* 0x0000080802007986 */ /* 0x000fe8000c101b0a */
[----:B------:R-:W-:Y:S01]  /*5af0*/  STG.E desc[UR10][R2.64], R6 ;  /* 0x0000000602007986 */ /* 0x000fe2000c10190a */
[----:B------:R-:W-:Y:S05]  /*5b00*/  EXIT ;  /* 0x000000000000794d */ /* 0x000fea0003800000 */
.L_x_232:
        /* <DEDUP_REMOVED lines=15> */
.L_x_697:


//--------------------- .text._ZN6thrust24THRUST_300001_SM_1000_NS8cuda_cub4core6detail13_kernel_agentINS1_8__reduce11ReduceAgentINS0_12zip_iteratorIN4cuda3std3__45tupleIJNS0_6detail15normal_iteratorINS0_10device_ptrIjEEEENS0_17counting_iteratorIlNS0_11use_defaultESI_SI_EEEEEEEPNSB_IJjlEEESM_lNS1_9__extrema9arg_max_fIjlNSA_4lessIjEEEEEEJSL_SN_lSS_EEEvDpT0_ --------------------------
	.section	.text._ZN6thrust24THRUST_300001_SM_1000_NS8cuda_cub4core6detail13_kernel_agentINS1_8__reduce11ReduceAgentINS0_12zip_iteratorIN4cuda3std3__45tupleIJNS0_6detail15normal_iteratorINS0_10device_ptrIjEEEENS0_17counting_iteratorIlNS0_11use_defaultESI_SI_EEEEEEEPNSB_IJjlEEESM_lNS1_9__extrema9arg_max_fIjlNSA_4lessIjEEEEEEJSL_SN_lSS_EEEvDpT0_,"ax",@progbits
	.align	128
        .global         _ZN6thrust24THRUST_300001_SM_1000_NS8cuda_cub4core6detail13_kernel_agentINS1_8__reduce11ReduceAgentINS0_12zip_iteratorIN4cuda3std3__45tupleIJNS0_6detail15normal_iteratorINS0_10device_ptrIjEEEENS0_17counting_iteratorIlNS0_11use_defaultESI_SI_EEEEEEEPNSB_IJjlEEESM_lNS1_9__extrema9arg_max_fIjlNSA_4lessIjEEEEEEJSL_SN_lSS_EEEvDpT0_
        .type           _ZN6thrust24THRUST_300001_SM_1000_NS8cuda_cub4core6detail13_kernel_agentINS1_8__reduce11ReduceAgentINS0_12zip_iteratorIN4cuda3std3__45tupleIJNS0_6detail15normal_iteratorINS0_10device_ptrIjEEEENS0_17counting_iteratorIlNS0_11use_defaultESI_SI_EEEEEEEPNSB_IJjlEEESM_lNS1_9__extrema9arg_max_fIjlNSA_4lessIjEEEEEEJSL_SN_lSS_EEEvDpT0_,@function
        .size           _ZN6thrust24THRUST_300001_SM_1000_NS8cuda_cub4core6detail13_kernel_agentINS1_8__reduce11ReduceAgentINS0_12zip_iteratorIN4cuda3std3__45tupleIJNS0_6detail15normal_iteratorINS0_10device_ptrIjEEEENS0_17counting_iteratorIlNS0_11use_defaultESI_SI_EEEEEEEPNSB_IJjlEEESM_lNS1_9__extrema9arg_max_fIjlNSA_4lessIjEEEEEEJSL_SN_lSS_EEEvDpT0_,(.L_x_698 - _ZN6thrust24THRUST_300001_SM_1000_NS8cuda_cub4core6detail13_kernel_agentINS1_8__reduce11ReduceAgentINS0_12zip_iteratorIN4cuda3std3__45tupleIJNS0_6detail15normal_iteratorINS0_10device_ptrIjEEEENS0_17counting_iteratorIlNS0_11use_defaultESI_SI_EEEEEEEPNSB_IJjlEEESM_lNS1_9__extrema9arg_max_fIjlNSA_4lessIjEEEEEEJSL_SN_lSS_EEEvDpT0_)
        .other          _ZN6thrust24THRUST_300001_SM_1000_NS8cuda_cub4core6detail13_kernel_agentINS1_8__reduce11ReduceAgentINS0_12zip_iteratorIN4cuda3std3__45tupleIJNS0_6detail15normal_iteratorINS0_10device_ptrIjEEEENS0_17counting_iteratorIlNS0_11use_defaultESI_SI_EEEEEEEPNSB_IJjlEEESM_lNS1_9__extrema9arg_max_fIjlNSA_4lessIjEEEEEEJSL_SN_lSS_EEEvDpT0_,@"STO_CUDA_ENTRY STV_DEFAULT"
_ZN6thrust24THRUST_300001_SM_1000_NS8cuda_cub4core6detail13_kernel_agentINS1_8__reduce11ReduceAgentINS0_12zip_iteratorIN4cuda3std3__45tupleIJNS0_6detail15normal_iteratorINS0_10device_ptrIjEEEENS0_17counting_iteratorIlNS0_11use_defaultESI_SI_EEEEEEEPNSB_IJjlEEESM_lNS1_9__extrema9arg_max_fIjlNSA_4lessIjEEEEEEJSL_SN_lSS_EEEvDpT0_:
.text._ZN6thrust24THRUST_300001_SM_1000_NS8cuda_cub4core6detail13_kernel_agentINS1_8__reduce11ReduceAgentINS0_12zip_iteratorIN4cuda3std3__45tupleIJNS0_6detail15normal_iteratorINS0_10device_ptrIjEEEENS0_17counting_iteratorIlNS0_11use_defaultESI_SI_EEEEEEEPNSB_IJjlEEESM_lNS1_9__extrema9arg_max_fIjlNSA_4lessIjEEEEEEJSL_SN_lSS_EEEvDpT0_:
[----:B------:R-:W-:Y:S01]  /*0000*/  LDC R1, c[0x0][0x37c] ;  /* 0x0000df00ff017b82 */ /* 0x000fe20000000800 */
[----:B------:R-:W0:Y:S02]  /*0010*/  LDCU.64 UR4, c[0x0][0x398] ;  /* 0x00007300ff0477ac */ /* 0x000e240008000a00 */
[----:B0-----:R-:W-:-:S04]  /*0020*/  ISETP.NE.U32.AND P0, PT, RZ, UR4, PT ;  /* 0x00000004ff007c0c */ /* 0x001fc8000bf05070 */
[----:B------:R-:W-:-:S13]  /*0030*/  ISETP.NE.AND.EX P0, PT, RZ, UR5, PT, P0 ;  /* 0x00000005ff007c0c */ /* 0x000fda000bf05300 */
[----:B------:R-:W-:Y:S05]  /*0040*/  @!P0 EXIT ;  /* 0x000000000000894d */ /* 0x000fea0003800000 */
[----:B------:R-:W-:Y:S01]  /*0050*/  UISETP.GT.U32.AND UP0, UPT, UR4, 0x4ff, UPT ;  /* 0x000004ff0400788c */ /* 0x000fe2000bf04070 */
[----:B------:R-:W-:Y:S01]  /*0060*/  BSSY.RECONVERGENT B0, `(.L_x_233) ;  /* 0x0000558000007945 */ /* 0x000fe20003800200 */
[----:B------:R-:W0:Y:S02]  /*0070*/  LDCU.64 UR8, c[0x0][0x358] ;  /* 0x00006b00ff0877ac */ /* 0x000e240008000a00 */
[----:B------:R-:W-:-:S09]  /*0080*/  UISETP.GT.AND.EX UP0, UPT, UR5, URZ, UPT, UP0 ;  /* 0x000000ff0500728c */ /* 0x000fd2000bf04300 */
[----:B------:R-:W-:Y:S05]  /*0090*/  BRA.U UP0, `(.L_x_234) ;  /* 0x0000003100a87547 */ /* 0x000fea000b800000 */
[----:B------:R-:W1:Y:S01]  /*00a0*/  S2R R0, SR_TID.X ;  /* 0x0000000000007919 */ /* 0x000e620000002100 */
[----:B------:R-:W2:Y:S01]  /*00b0*/  LDCU UR5, c[0x0][0x398] ;  /* 0x00007300ff0577ac */ /* 0x000ea20008000800 */
[----:B------:R-:W-:Y:S01]  /*00c0*/  BSSY.RECONVERGENT B1, `(.L_x_235) ;  /* 0x000000d000017945 */ /* 0x000fe20003800200 */
[----:B------:R-:W-:Y:S01]  /*00d0*/  CS2R R6, SRZ ;  /* 0x0000000000067805 */ /* 0x000fe2000001ff00 */
[----:B------:R-:W-:Y:S01]  /*00e0*/  IMAD.MOV.U32 R8, RZ, RZ, RZ ;  /* 0x000000ffff087224 */ /* 0x000fe200078e00ff */
[----:B-1----:R-:W-:Y:S01]  /*00f0*/  ISETP.GE.AND P0, PT, R0, UR4, PT ;  /* 0x0000000400007c0c */ /* 0x002fe2000bf06270 */
[----:B------:R-:W-:-:S12]  /*0100*/  IMAD.MOV.U32 R9, RZ, RZ, R0 ;  /* 0x000000ffff097224 */ /* 0x000fd800078e0000 */
[----:B--2---:R-:W-:Y:S05]  /*0110*/  @P0 BRA `(.L_x_236) ;  /* 0x00000000001c0947 */ /* 0x004fea0003800000 */
[----:B------:R-:W1:Y:S01]  /*0120*/  LDC.64 R2, c[0x0][0x380] ;  /* 0x0000e000ff027b82 */ /* 0x000e620000000a00 */
[----:B------:R-:W2:Y:S01]  /*0130*/  LDCU.64 UR6, c[0x0][0x388] ;  /* 0x00007100ff0677ac */ /* 0x000ea20008000a00 */
[----:B-1----:R-:W-:-:S05]  /*0140*/  IMAD.WIDE.U32 R2, R0, 0x4, R2 ;  /* 0x0000000400027825 */ /* 0x002fca00078e0002 */
[----:B0-----:R1:W5:Y:S01]  /*0150*/  LDG.E R6, desc[UR8][R2.64] ;  /* 0x0000000802067981 */ /* 0x001362000c1e1900 */
[C---:B--2---:R-:W-:Y:S01]  /*0160*/  IADD3 R7, P0, PT, R0.reuse, UR6, RZ ;  /* 0x0000000600077c10 */ /* 0x044fe2000ff1e0ff */
[----:B------:R-:W-:-:S04]  /*0170*/  VIADD R9, R0, 0x100 ;  /* 0x0000010000097836 */ /* 0x000fc80000000000 */
[----:B------:R-:W-:-:S08]  /*0180*/  IMAD.X R8, RZ, RZ, UR7, P0 ;  /* 0x00000007ff087e24 */ /* 0x000fd000080e06ff */
.L_x_236:
[----:B0-----:R-:W-:Y:S05]  /*0190*/  BSYNC.RECONVERGENT B1 ;  /* 0x0000000000017941 */ /* 0x001fea0003800200 */
.L_x_235:
        /* <DEDUP_REMOVED lines=10> */
[----:B------:R-:W1:Y:S01]  /*0240*/  LDCU.64 UR6, c[0x0][0x388] ;  /* 0x00007100ff0677ac */ /* 0x000e620008000a00 */
[----:B------:R-:W-:-:S04]  /*0250*/  LEA.HI R4, R11, 0x1, RZ, 0x18 ;  /* 0x000000010b047811 */ /* 0x000fc800078fc0ff */
[----:B------:R-:W-:-:S05]  /*0260*/  LOP3.LUT R4, R4, 0x3, RZ, 0xc0, !PT ;  /* 0x0000000304047812 */ /* 0x000fca00078ec0ff */
[----:B------:R-:W-:Y:S01]  /*0270*/  IMAD.MOV R4, RZ, RZ, -R4 ;  /* 0x000000ffff047224 */ /* 0x000fe200078e0a04 */
[C---:B-1----:R-:W-:Y:S01]  /*0280*/  IADD3 R5, P0, PT, R9.reuse, UR6, RZ ;  /* 0x0000000609057c10 */ /* 0x042fe2000ff1e0ff */
[----:B0-----:R-:W-:-:S04]  /*0290*/  IMAD.WIDE.U32 R2, R9, 0x4, R2 ;  /* 0x0000000409027825 */ /* 0x001fc800078e0002 */
[----:B------:R-:W-:-:S08]  /*02a0*/  IMAD.X R10, RZ, RZ, UR7, P0 ;  /* 0x00000007ff0a7e24 */ /* 0x000fd000080e06ff */
.L_x_243:
[----:B------:R0:W2:Y:S01]  /*02b0*/  LDG.E R15, desc[UR8][R2.64] ;  /* 0x00000008020f7981 */ /* 0x0000a2000c1e1900 */
[----:B------:R-:W-:Y:S01]  /*02c0*/  VIADD R4, R4, 0x1 ;  /* 0x0000000104047836 */ /* 0x000fe20000000000 */
[----:B------:R-:W-:Y:S01]  /*02d0*/  BSSY.RECONVERGENT B3, `(.L_x_241) ;  /* 0x0000016000037945 */ /* 0x000fe20003800200 */
[----:B------:R-:W-:Y:S02]  /*02e0*/  IMAD.MOV.U32 R14, RZ, RZ, R7 ;  /* 0x000000ffff0e7224 */ /* 0x000fe400078e0007 */
[----:B------:R-:W-:Y:S01]  /*02f0*/  IMAD.MOV.U32 R13, RZ, RZ, R8 ;  /* 0x000000ffff0d7224 */ /* 0x000fe200078e0008 */
[----:B------:R-:W-:Y:S01]  /*0300*/  ISETP.NE.AND P2, PT, R4, RZ, PT ;  /* 0x000000ff0400720c */ /* 0x000fe20003f45270 */
[----:B-----5:R-:W-:Y:S02]  /*0310*/  IMAD.MOV.U32 R12, RZ, RZ, R6 ;  /* 0x000000ffff0c7224 */ /* 0x020fe400078e0006 */
[----:B------:R-:W-:Y:S01]  /*0320*/  IMAD.MOV.U32 R7, RZ, RZ, R5 ;  /* 0x000000ffff077224 */ /* 0x000fe200078e0005 */
[----:B0-----:R-:W-:Y:S01]  /*0330*/  IADD3 R2, P3, PT, R2, 0x400, RZ ;  /* 0x0000040002027810 */ /* 0x001fe20007f7e0ff */
        /* <DEDUP_REMOVED lines=15> */
.L_x_242:
[----:B------:R-:W-:Y:S05]  /*0430*/  BSYNC.RECONVERGENT B3 ;  /* 0x0000000000037941 */ /* 0x000fea0003800200 */
.L_x_241:
[----:B------:R-:W-:Y:S01]  /*0440*/  IADD3 R5, P0, PT, R5, 0x100, RZ ;  /* 0x0000010005057810 */ /* 0x000fe20007f1e0ff */
[----:B------:R-:W-:Y:S02]  /*0450*/  VIADD R9, R9, 0x100 ;  /* 0x0000010009097836 */ /* 0x000fe40000000000 */
[----:B------:R-:W-:Y:S02]  /*0460*/  IMAD.X R3, RZ, RZ, R3, P3 ;  /* 0x000000ffff037224 */ /* 0x000fe400018e0603 */
[----:B------:R-:W-:Y:S01]  /*0470*/  IMAD.X R10, RZ, RZ, R10, P0 ;  /* 0x000000ffff0a7224 */ /* 0x000fe200000e060a */
[----:B------:R-:W-:Y:S07]  /*0480*/  @P2 BRA `(.L_x_243) ;  /* 0xfffffffc00882947 */ /* 0x000fee000383ffff */
.L_x_240:
[----:B------:R-:W-:Y:S05]  /*0490*/  BSYNC.RECONVERGENT B2 ;  /* 0x0000000000027941 */ /* 0x000fea0003800200 */
.L_x_239:
[----:B------:R-:W-:-:S13]  /*04a0*/  ISETP.GE.U32.AND P0, PT, R11, 0x300, PT ;  /* 0x000003000b00780c */ /* 0x000fda0003f06070 */
[----:B------:R-:W-:Y:S05]  /*04b0*/  @!P0 BRA `(.L_x_238) ;  /* 0x00000004007c8947 */ /* 0x000fea0003800000 */
[----:B------:R-:W0:Y:S01]  /*04c0*/  LDC.64 R4, c[0x0][0x380] ;  /* 0x0000e000ff047b82 */ /* 0x000e220000000a00 */
[----:B------:R-:W-:-:S07]  /*04d0*/  VIADD R10, R9, 0x200 ;  /* 0x00000200090a7836 */ /* 0x000fce0000000000 */
[----:B------:R-:W1:Y:S02]  /*04e0*/  LDC.64 R2, c[0x0][0x388] ;  /* 0x0000e200ff027b82 */ /* 0x000e640000000a00 */
.L_x_252:
[----:B------:R-:W-:-:S04]  /*04f0*/  VIADD R15, R10, 0xfffffe00 ;  /* 0xfffffe000a0f7836 */ /* 0x000fc80000000000 */
[----:B0-----:R-:W-:-:S05]  /*0500*/  IMAD.WIDE R12, R15, 0x4, R4 ;  /* 0x000000040f0c7825 */ /* 0x001fca00078e0204 */
[----:B------:R-:W2:Y:S04]  /*0510*/  LDG.E R21, desc[UR8][R12.64] ;  /* 0x000000080c157981 */ /* 0x000ea8000c1e1900 */
[----:B-----5:R0:W5:Y:S04]  /*0520*/  LDG.E R23, desc[UR8][R12.64+0x400] ;  /* 0x000400080c177981 */ /* 0x020168000c1e1900 */
[----:B------:R0:W5:Y:S04]  /*0530*/  LDG.E R9, desc[UR8][R12.64+0x800] ;  /* 0x000800080c097981 */ /* 0x000168000c1e1900 */
[----:B------:R0:W5:Y:S01]  /*0540*/  LDG.E R11, desc[UR8][R12.64+0xc00] ;  /* 0x000c00080c0b7981 */ /* 0x000162000c1e1900 */
[C---:B-1----:R-:W-:Y:S01]  /*0550*/  IADD3 R18, P1, PT, R15.reuse, R2, RZ ;  /* 0x000000020f127210 */ /* 0x042fe20007f3e0ff */
[----:B------:R-:W-:Y:S03]  /*0560*/  BSSY.RECONVERGENT B2, `(.L_x_244) ;  /* 0x0000013000027945 */ /* 0x000fe60003800200 */
[----:B------:R-:W-:Y:S01]  /*0570*/  LEA.HI.X.SX32 R19, R15, R3, 0x1, P1 ;  /* 0x000000030f137211 */ /* 0x000fe200008f0eff */
[----:B------:R-:W-:-:S02]  /*0580*/  VIADD R15, R10, 0xffffff00 ;  /* 0xffffff000a0f7836 */ /* 0x000fc40000000000 */
        /* <DEDUP_REMOVED lines=16> */
.L_x_245:
[----:B------:R-:W-:Y:S05]  /*0690*/  BSYNC.RECONVERGENT B2 ;  /* 0x0000000000027941 */ /* 0x000fea0003800200 */
.L_x_244:
[----:B-----5:R-:W-:Y:S01]  /*06a0*/  ISETP.GE.U32.AND P0, PT, R14, R23, PT ;  /* 0x000000170e00720c */ /* 0x020fe20003f06070 */
[----:B------:R-:W-:Y:S01]  /*06b0*/  BSSY.RECONVERGENT B2, `(.L_x_246) ;  /* 0x0000013000027945 */ /* 0x000fe20003800200 */
[C---:B------:R-:W-:Y:S01]  /*06c0*/  IADD3 R13, P1, PT, R15.reuse, R2, RZ ;  /* 0x000000020f0d7210 */ /* 0x040fe20007f3e0ff */
[----:B------:R-:W-:Y:S02]  /*06d0*/  VIADD R7, R10, 0x100 ;  /* 0x000001000a077836 */ /* 0x000fe40000000000 */
[----:B------:R-:W-:Y:S01]  /*06e0*/  IMAD.MOV.U32 R6, RZ, RZ, R23 ;  /* 0x000000ffff067224 */ /* 0x000fe200078e0017 */
[----:B------:R-:W-:Y:S01]  /*06f0*/  LEA.HI.X.SX32 R12, R15, R3, 0x1, P1 ;  /* 0x000000030f0c7211 */ /* 0x000fe200008f0eff */
        /* <DEDUP_REMOVED lines=14> */
.L_x_247:
[----:B------:R-:W-:Y:S05]  /*07e0*/  BSYNC.RECONVERGENT B2 ;  /* 0x0000000000027941 */ /* 0x000fea0003800200 */
.L_x_246:
[----:B------:R-:W-:Y:S01]  /*07f0*/  ISETP.GE.U32.AND P0, PT, R6, R9, PT ;  /* 0x000000090600720c */ /* 0x000fe20003f06070 */
[----:B------:R-:W-:Y:S01]  /*0800*/  BSSY.RECONVERGENT B2, `(.L_x_248) ;  /* 0x0000013000027945 */ /* 0x000fe20003800200 */
[CC--:B------:R-:W-:Y:S01]  /*0810*/  IADD3 R17, P1, PT, R10.reuse, R2.reuse, RZ ;  /* 0x000000020a117210 */ /* 0x0c0fe20007f3e0ff */
[----:B------:R-:W-:Y:S01]  /*0820*/  IMAD.MOV.U32 R12, RZ, RZ, R9 ;  /* 0x000000ffff0c7224 */ /* 0x000fe200078e0009 */
[----:B------:R-:W-:Y:S02]  /*0830*/  IADD3 R18, P2, PT, R7, R2, RZ ;  /* 0x0000000207127210 */ /* 0x000fe40007f5e0ff */
        /* <DEDUP_REMOVED lines=15> */
.L_x_249:
[----:B------:R-:W-:Y:S05]  /*0930*/  BSYNC.RECONVERGENT B2 ;  /* 0x0000000000027941 */ /* 0x000fea0003800200 */
.L_x_248:
[----:B------:R-:W-:Y:S01]  /*0940*/  ISETP.GE.U32.AND P0, PT, R12, R11, PT ;  /* 0x0000000b0c00720c */ /* 0x000fe20003f06070 */
[----:B------:R-:W-:Y:S01]  /*0950*/  BSSY.RECONVERGENT B2, `(.L_x_250) ;  /* 0x0000011000027945 */ /* 0x000fe20003800200 */
[----:B------:R-:W-:Y:S01]  /*0960*/  LEA.HI.X.SX32 R9, R7, R3, 0x1, P2 ;  /* 0x0000000307097211 */ /* 0x000fe200010f0eff */
        /* <DEDUP_REMOVED lines=15> */
.L_x_251:
[----:B------:R-:W-:Y:S05]  /*0a60*/  BSYNC.RECONVERGENT B2 ;  /* 0x0000000000027941 */ /* 0x000fea0003800200 */
.L_x_250:
[C---:B------:R-:W-:Y:S02]  /*0a70*/  VIADD R9, R10.reuse, 0x200 ;  /* 0x000002000a097836 */ /* 0x040fe40000000000 */
[----:B------:R-:W-:-:S03]  /*0a80*/  VIADD R10, R10, 0x400 ;  /* 0x000004000a0a7836 */ /* 0x000fc60000000000 */
[----:B------:R-:W-:-:S13]  /*0a90*/  ISETP.GE.AND P0, PT, R9, UR5, PT ;  /* 0x0000000509007c0c */ /* 0x000fda000bf06270 */
[----:B------:R-:W-:Y:S05]  /*0aa0*/  @!P0 BRA `(.L_x_252) ;  /* 0xfffffff800908947 */ /* 0x000fea000383ffff */
.L_x_238:
[----:B------:R-:W-:Y:S05]  /*0ab0*/  BSYNC.RECONVERGENT B1 ;  /* 0x0000000000017941 */ /* 0x000fea0003800200 */
.L_x_237:
[----:B------:R-:W0:Y:S02]  /*0ac0*/  LDCU UR6, c[0x0][0x398] ;  /* 0x00007300ff0677ac */ /* 0x000e240008000800 */
[----:B0-----:R-:W-:-:S09]  /*0ad0*/  UISETP.GE.AND UP0, UPT, UR6, 0x100, UPT ;  /* 0x000001000600788c */ /* 0x001fd2000bf06270 */
[----:B------:R-:W-:Y:S05]  /*0ae0*/  BRA.U !UP0, `(.L_x_253) ;  /* 0x00000011088c7547 */ /* 0x000fea000b800000 */
[----:B------:R-:W0:Y:S01]  /*0af0*/  S2R R11, SR_LANEID ;  /* 0x00000000000b7919 */ /* 0x000e220000000000 */
[----:B------:R-:W-:Y:S01]  /*0b00*/  BSSY.RECONVERGENT B1, `(.L_x_254) ;  /* 0x000001b000017945 */ /* 0x000fe20003800200 */
[----:B------:R-:W-:Y:S01]  /*0b10*/  IMAD.MOV.U32 R9, RZ, RZ, R7 ;  /* 0x000000ffff097224 */ /* 0x000fe200078e0007 */
[----:B-1---5:R1:W2:Y:S01]  /*0b20*/  SHFL.DOWN PT, R3, R6, 0x1, 0x1f ;  /* 0x08201f0006037f89 */ /* 0x0222a200000e0000 */
        /* <DEDUP_REMOVED lines=24> */
.L_x_255:
[----:B------:R-:W-:Y:S05]  /*0cb0*/  BSYNC.RECONVERGENT B1 ;  /* 0x0000000000017941 */ /* 0x000fea0003800200 */
.L_x_254:
[C---:B------:R-:W-:Y:S01]  /*0cc0*/  ISETP.GT.AND P5, PT, R11.reuse, 0x17, PT ;  /* 0x000000170b00780c */ /* 0x040fe20003fa4270 */
[----:B------:R0:W1:Y:S01]  /*0cd0*/  SHFL.DOWN PT, R7, R2, 0x2, 0x1f ;  /* 0x08401f0002077f89 */ /* 0x00006200000e0000 */
[C---:B------:R-:W-:Y:S01]  /*0ce0*/  ISETP.GT.AND P4, PT, R11.reuse, 0xf, PT ;  /* 0x0000000f0b00780c */ /* 0x040fe20003f84270 */
[----:B------:R-:W-:Y:S01]  /*0cf0*/  BSSY.RECONVERGENT B1, `(.L_x_256) ;  /* 0x0000018000017945 */ /* 0x000fe20003800200 */
[----:B------:R-:W-:Y:S01]  /*0d00*/  ISETP.NE.AND P2, PT, R11, RZ, PT ;  /* 0x000000ff0b00720c */ /* 0x000fe20003f45270 */
[----:B------:R0:W2:Y:S01]  /*0d10*/  SHFL.DOWN PT, R6, R9, 0x2, 0x1f ;  /* 0x08401f0009067f89 */ /* 0x0000a200000e0000 */
[----:B------:R-:W-:Y:S02]  /*0d20*/  IMAD.MOV.U32 R4, RZ, RZ, R9 ;  /* 0x000000ffff047224 */ /* 0x000fe400078e0009 */
[----:B------:R-:W-:Y:S01]  /*0d30*/  IMAD.MOV.U32 R5, RZ, RZ, R10 ;  /* 0x000000ffff057224 */ /* 0x000fe200078e000a */
[----:B------:R0:W3:Y:S01]  /*0d40*/  SHFL.DOWN PT, R11, R10, 0x2, 0x1f ;  /* 0x08401f000a0b7f89 */ /* 0x0000e200000e0000 */
[----:B------:R-:W-:Y:S01]  /*0d50*/  IMAD.MOV.U32 R3, RZ, RZ, R2 ;  /* 0x000000ffff037224 */ /* 0x000fe200078e0002 */
[----:B------:R-:W-:Y:S06]  /*0d60*/  @P1 BRA `(.L_x_257) ;  /* 0x0000000000401947 */ /* 0x000fec0003800000 */
        /* <DEDUP_REMOVED lines=16> */
.L_x_257:
[----:B------:R-:W-:Y:S05]  /*0e70*/  BSYNC.RECONVERGENT B1 ;  /* 0x0000000000017941 */ /* 0x000fea0003800200 */
.L_x_256:
[----:B------:R4:W3:Y:S01]  /*0e80*/  SHFL.DOWN PT, R8, R3, 0x4, 0x1f ;  /* 0x08801f0003087f89 */ /* 0x0008e200000e0000 */
[----:B------:R-:W-:Y:S01]  /*0e90*/  BSSY.RECONVERGENT B1, `(.L_x_258) ;  /* 0x0000017000017945 */ /* 0x000fe20003800200 */
[----:B--2---:R-:W-:Y:S02]  /*0ea0*/  IMAD.MOV.U32 R6, RZ, RZ, R4 ;  /* 0x000000ffff067224 */ /* 0x004fe400078e0004 */
[----:B0-----:R4:W0:Y:S01]  /*0eb0*/  SHFL.DOWN PT, R9, R4, 0x4, 0x1f ;  /* 0x08801f0004097f89 */ /* 0x00182200000e0000 */
[----:B-1----:R-:W-:Y:S02]  /*0ec0*/  IMAD.MOV.U32 R7, RZ, RZ, R5 ;  /* 0x000000ffff077224 */ /* 0x002fe400078e0005 */
[----:B------:R-:W-:Y:S01]  /*0ed0*/  IMAD.MOV.U32 R2, RZ, RZ, R3 ;  /* 0x000000ffff027224 */ /* 0x000fe200078e0003 */
[----:B------:R4:W1:Y:S01]  /*0ee0*/  SHFL.DOWN PT, R10, R5, 0x4, 0x1f ;  /* 0x08801f00050a7f89 */ /* 0x00086200000e0000 */
[----:B------:R-:W-:Y:S05]  /*0ef0*/  @P3 BRA `(.L_x_259) ;  /* 0x0000000000403947 */ /* 0x000fea0003800000 */
[----:B---3--:R-:W-:Y:S01]  /*0f00*/  ISETP.GE.U32.AND P0, PT, R3, R8, PT ;  /* 0x000000080300720c */ /* 0x008fe20003f06070 */
        /* <DEDUP_REMOVED lines=15> */
.L_x_259:
[----:B------:R-:W-:Y:S05]  /*1000*/  BSYNC.RECONVERGENT B1 ;  /* 0x0000000000017941 */ /* 0x000fea0003800200 */
.L_x_258:
[----:B0-----:R0:W2:Y:S01]  /*1010*/  SHFL.DOWN PT, R9, R2, 0x8, 0x1f ;  /* 0x09001f0002097f89 */ /* 0x0010a200000e0000 */
[----:B------:R-:W-:Y:S01]  /*1020*/  BSSY.RECONVERGENT B1, `(.L_x_260) ;  /* 0x0000017000017945 */ /* 0x000fe20003800200 */
[----:B----4-:R-:W-:Y:S02]  /*1030*/  IMAD.MOV.U32 R4, RZ, RZ, R6 ;  /* 0x000000ffff047224 */ /* 0x010fe400078e0006 */
[----:B---3--:R0:W3:Y:S01]  /*1040*/  SHFL.DOWN PT, R11, R6, 0x8, 0x1f ;  /* 0x09001f00060b7f89 */ /* 0x0080e200000e0000 */
[----:B------:R-:W-:Y:S02]  /*1050*/  IMAD.MOV.U32 R5, RZ, RZ, R7 ;  /* 0x000000ffff057224 */ /* 0x000fe400078e0007 */
[----:B------:R-:W-:Y:S01]  /*1060*/  IMAD.MOV.U32 R3, RZ, RZ, R2 ;  /* 0x000000ffff037224 */ /* 0x000fe200078e0002 */
[----:B------:R0:W4:Y:S01]  /*1070*/  SHFL.DOWN PT, R8, R7, 0x8, 0x1f ;  /* 0x09001f0007087f89 */ /* 0x00012200000e0000 */
[----:B------:R-:W-:Y:S05]  /*1080*/  @P5 BRA `(.L_x_261) ;  /* 0x0000000000405947 */ /* 0x000fea0003800000 */
[----:B--2---:R-:W-:Y:S01]  /*1090*/  ISETP.GE.U32.AND P0, PT, R2, R9, PT ;  /* 0x000000090200720c */ /* 0x004fe20003f06070 */
        /* <DEDUP_REMOVED lines=15> */
.L_x_261:
[----:B------:R-:W-:Y:S05]  /*1190*/  BSYNC.RECONVERGENT B1 ;  /* 0x0000000000017941 */ /* 0x000fea0003800200 */
.L_x_260:
[----:B0-----:R0:W0:Y:S01]  /*11a0*/  SHFL.DOWN PT, R2, R3, 0x10, 0x1f ;  /* 0x0a001f0003027f89 */ /* 0x00102200000e0000 */
[----:B------:R-:W-:Y:S01]  /*11b0*/  BSSY.RECONVERGENT B1, `(.L_x_262) ;  /* 0x0000017000017945 */ /* 0x000fe20003800200 */
[----:B------:R-:W-:Y:S02]  /*11c0*/  IMAD.MOV.U32 R7, RZ, RZ, R4 ;  /* 0x000000ffff077224 */ /* 0x000fe400078e0004 */
[----:B--2---:R2:W0:Y:S01]  /*11d0*/  SHFL.DOWN PT, R9, R4, 0x10, 0x1f ;  /* 0x0a001f0004097f89 */ /* 0x00442200000e0000 */
[----:B------:R-:W-:Y:S02]  /*11e0*/  IMAD.MOV.U32 R6, RZ, RZ, R5 ;  /* 0x000000ffff067224 */ /* 0x000fe400078e0005 */
[----:B----4-:R-:W-:Y:S01]  /*11f0*/  IMAD.MOV.U32 R8, RZ, RZ, R3 ;  /* 0x000000ffff087224 */ /* 0x010fe200078e0003 */
        /* <DEDUP_REMOVED lines=18> */
.L_x_263:
[----:B------:R-:W-:Y:S05]  /*1320*/  BSYNC.RECONVERGENT B1 ;  /* 0x0000000000017941 */ /* 0x000fea0003800200 */
.L_x_262:
        /* <DEDUP_REMOVED lines=12> */
.L_x_265:
[----:B------:R-:W-:Y:S05]  /*13f0*/  BSYNC.RECONVERGENT B1 ;  /* 0x0000000000017941 */ /* 0x000fea0003800200 */
.L_x_264:
        /* <DEDUP_REMOVED lines=27> */
.L_x_268:
[----:B------:R-:W-:Y:S05]  /*15b0*/  BSYNC.RECONVERGENT B1 ;  /* 0x0000000000017941 */ /* 0x000fea0003800200 */
.L_x_267:
        /* <DEDUP_REMOVED lines=9> */
[----:B---3--:R3:W1:Y:S04]  /*1650*/  LDS.64 R10, [R24+0x50] ;  /* 0x00005000180a7984 */ /* 0x0086680000000a00 */
        /* <DEDUP_REMOVED lines=17> */
.L_x_270:
[----:B------:R-:W-:Y:S05]  /*1770*/  BSYNC.RECONVERGENT B1 ;  /* 0x0000000000017941 */ /* 0x000fea0003800200 */
.L_x_269:
        /* <DEDUP_REMOVED lines=17> */
.L_x_272:
[----:B------:R-:W-:Y:S05]  /*1890*/  BSYNC.RECONVERGENT B1 ;  /* 0x0000000000017941 */ /* 0x000fea0003800200 */
.L_x_271:
        /* <DEDUP_REMOVED lines=17> */
.L_x_274:
[----:B------:R-:W-:Y:S05]  /*19b0*/  BSYNC.RECONVERGENT B1 ;  /* 0x0000000000017941 */ /* 0x000fea0003800200 */
.L_x_273:
        /* <DEDUP_REMOVED lines=17> */
.L_x_276:
[----:B------:R-:W-:Y:S05]  /*1ad0*/  BSYNC.RECONVERGENT B1 ;  /* 0x0000000000017941 */ /* 0x000fea0003800200 */
.L_x_275:
        /* <DEDUP_REMOVED lines=17> */
.L_x_278:
[----:B------:R-:W-:Y:S05]  /*1bf0*/  BSYNC.RECONVERGENT B1 ;  /* 0x0000000000017941 */ /* 0x000fea0003800200 */
.L_x_277:
        /* <DEDUP_REMOVED lines=18> */
.L_x_253:
[----:B------:R-:W0:Y:S01]  /*1d20*/  S2R R12, SR_LANEID ;  /* 0x00000000000c7919 */ /* 0x000e220000000000 */
[----:B-1----:R-:W-:Y:S01]  /*1d30*/  LOP3.LUT R2, R0, 0x3e0, RZ, 0xc0, !PT ;  /* 0x000003e000027812 */ /* 0x002fe200078ec0ff */
[----:B------:R-:W-:Y:S01]  /*1d40*/  BSSY.RECONVERGENT B1, `(.L_x_279) ;  /* 0x0000027000017945 */ /* 0x000fe20003800200 */
[----:B------:R-:W-:Y:S02]  /*1d50*/  IMAD.MOV.U32 R14, RZ, RZ, R7 ;  /* 0x000000ffff0e7224 */ /* 0x000fe400078e0007 */
[----:B------:R-:W-:Y:S02]  /*1d60*/  IMAD.MOV.U32 R16, RZ, RZ, R8 ;  /* 0x000000ffff107224 */ /* 0x000fe400078e0008 */
[----:B------:R-:W-:Y:S01]  /*1d70*/  VIADD R3, R2, 0x20 ;  /* 0x0000002002037836 */ /* 0x000fe20000000000 */
[----:B------:R-:W-:-:S04]  /*1d80*/  LOP3.LUT R2, RZ, R2, RZ, 0x33, !PT ;  /* 0x00000002ff027212 */ /* 0x000fc800078e33ff */
[----:B------:R-:W-:Y:S01]  /*1d90*/  ISETP.GT.AND P0, PT, R3, UR6, PT ;  /* 0x0000000603007c0c */ /* 0x000fe2000bf04270 */
[----:B------:R-:W-:-:S05]  /*1da0*/  VIADD R2, R2, UR6 ;  /* 0x0000000602027c36 */ /* 0x000fca0008000000 */
[----:B------:R-:W-:-:S05]  /*1db0*/  SEL R3, R2, 0x1f, P0 ;  /* 0x0000001f02037807 */ /* 0x000fca0000000000 */
[----:B-----5:R1:W2:Y:S04]  /*1dc0*/  SHFL.DOWN PT, R5, R6, 0x1, R3 ;  /* 0x0820000006057989 */ /* 0x0202a800000e0003 */
[----:B------:R1:W3:Y:S01]  /*1dd0*/  SHFL.DOWN PT, R9, R8, 0x1, R3 ;  /* 0x0820000008097989 */ /* 0x0002e200000e0003 */
[CC--:B0-----:R-:W-:Y:S01]  /*1de0*/  ISETP.GE.AND P0, PT, R12.reuse, R3.reuse, PT ;  /* 0x000000030c00720c */ /* 0x0c1fe20003f06270 */
[C---:B------:R-:W-:Y:S01]  /*1df0*/  VIADD R4, R12.reuse, 0x4 ;  /* 0x000000040c047836 */ /* 0x040fe20000000000 */
[C---:B------:R-:W-:Y:S01]  /*1e00*/  ISETP.NE.AND P2, PT, R12.reuse, RZ, PT ;  /* 0x000000ff0c00720c */ /* 0x040fe20003f45270 */
[C---:B------:R-:W-:Y:S02]  /*1e10*/  VIADD R2, R12.reuse, 0x2 ;  /* 0x000000020c027836 */ /* 0x040fe40000000000 */
[----:B------:R-:W-:Y:S01]  /*1e20*/  VIADD R10, R12, 0x8 ;  /* 0x000000080c0a7836 */ /* 0x000fe20000000000 */
[-C--:B------:R-:W-:Y:S01]  /*1e30*/  ISETP.GT.AND P5, PT, R4, R3.reuse, PT ;  /* 0x000000030400720c */ /* 0x080fe20003fa4270 */
[----:B------:R-:W-:Y:S01]  /*1e40*/  VIADD R12, R12, 0x10 ;  /* 0x000000100c0c7836 */ /* 0x000fe20000000000 */
[----:B------:R1:W0:Y:S01]  /*1e50*/  SHFL.DOWN PT, R4, R7, 0x1, R3 ;  /* 0x0820000007047989 */ /* 0x00022200000e0003 */
[-C--:B------:R-:W-:Y:S01]  /*1e60*/  ISETP.GT.AND P1, PT, R2, R3.reuse, PT ;  /* 0x000000030200720c */ /* 0x080fe20003f24270 */
[----:B------:R-:W-:Y:S01]  /*1e70*/  IMAD.MOV.U32 R2, RZ, RZ, R6 ;  /* 0x000000ffff027224 */ /* 0x000fe200078e0006 */
[----:B------:R-:W-:-:S02]  /*1e80*/  ISETP.GT.AND P4, PT, R10, R3, PT ;  /* 0x000000030a00720c */ /* 0x000fc40003f84270 */
[----:B------:R-:W-:Y:S01]  /*1e90*/  ISETP.GT.AND P3, PT, R12, R3, PT ;  /* 0x000000030c00720c */ /* 0x000fe20003f64270 */
[----:B------:R-:W-:-:S12]  /*1ea0*/  @P0 BRA `(.L_x_280) ;  /* 0x0000000000400947 */ /* 0x000fd80003800000 */
[----:B--2---:R-:W-:Y:S01]  /*1eb0*/  ISETP.GE.U32.AND P0, PT, R6, R5, PT ;  /* 0x000000050600720c */ /* 0x004fe20003f06070 */
[----:B------:R-:W-:Y:S02]  /*1ec0*/  IMAD.MOV.U32 R2, RZ, RZ, R5 ;  /* 0x000000ffff027224 */ /* 0x000fe400078e0005 */
[----:B0-----:R-:W-:Y:S02]  /*1ed0*/  IMAD.MOV.U32 R14, RZ, RZ, R4 ;  /* 0x000000ffff0e7224 */ /* 0x001fe400078e0004 */
        /* <DEDUP_REMOVED lines=13> */
.L_x_280:
[----:B------:R-:W-:Y:S05]  /*1fb0*/  BSYNC.RECONVERGENT B1 ;  /* 0x0000000000017941 */ /* 0x000fea0003800200 */
.L_x_279:
[----:B--2---:R2:W4:Y:S01]  /*1fc0*/  SHFL.DOWN PT, R5, R2, 0x2, R3 ;  /* 0x0840000002057989 */ /* 0x00452200000e0003 */
[----:B------:R-:W-:Y:S01]  /*1fd0*/  BSSY.RECONVERGENT B1, `(.L_x_281) ;  /* 0x0000017000017945 */ /* 0x000fe20003800200 */
[----:B0-----:R-:W-:Y:S02]  /*1fe0*/  IMAD.MOV.U32 R4, RZ, RZ, R2 ;  /* 0x000000ffff047224 */ /* 0x001fe400078e0002 */
[----:B-1----:R2:W0:Y:S01]  /*1ff0*/  SHFL.DOWN PT, R7, R14, 0x2, R3 ;  /* 0x084000000e077989 */ /* 0x00242200000e0003 */
[----:B------:R-:W-:Y:S02]  /*2000*/  IMAD.MOV.U32 R10, RZ, RZ, R14 ;  /* 0x000000ffff0a7224 */ /* 0x000fe400078e000e */
[----:B------:R-:W-:Y:S01]  /*2010*/  IMAD.MOV.U32 R12, RZ, RZ, R16 ;  /* 0x000000ffff0c7224 */ /* 0x000fe200078e0010 */
[----:B---3--:R2:W1:Y:S01]  /*2020*/  SHFL.DOWN PT, R9, R16, 0x2, R3 ;  /* 0x0840000010097989 */ /* 0x00846200000e0003 */
        /* <DEDUP_REMOVED lines=17> */
.L_x_282:
[----:B------:R-:W-:Y:S05]  /*2140*/  BSYNC.RECONVERGENT B1 ;  /* 0x0000000000017941 */ /* 0x000fea0003800200 */
.L_x_281:
[----:B----4-:R3:W4:Y:S01]  /*2150*/  SHFL.DOWN PT, R5, R4, 0x4, R3 ;  /* 0x0880000004057989 */ /* 0x01072200000e0003 */
[----:B------:R-:W-:Y:S01]  /*2160*/  BSSY.RECONVERGENT B1, `(.L_x_283) ;  /* 0x0000017000017945 */ /* 0x000fe20003800200 */
[----:B--2---:R-:W-:Y:S02]  /*2170*/  IMAD.MOV.U32 R2, RZ, RZ, R4 ;  /* 0x000000ffff027224 */ /* 0x004fe400078e0004 */
[----:B0-----:R3:W0:Y:S01]  /*2180*/  SHFL.DOWN PT, R7, R10, 0x4, R3 ;  /* 0x088000000a077989 */ /* 0x00162200000e0003 */
[----:B------:R-:W-:Y:S02]  /*2190*/  IMAD.MOV.U32 R6, RZ, RZ, R10 ;  /* 0x000000ffff067224 */ /* 0x000fe400078e000a */
[----:B------:R-:W-:Y:S01]  /*21a0*/  IMAD.MOV.U32 R8, RZ, RZ, R12 ;  /* 0x000000ffff087224 */ /* 0x000fe200078e000c */
[----:B-1----:R3:W1:Y:S01]  /*21b0*/  SHFL.DOWN PT, R9, R12, 0x4, R3 ;  /* 0x088000000c097989 */ /* 0x00266200000e0003 */
        /* <DEDUP_REMOVED lines=17> */
.L_x_284:
[----:B------:R-:W-:Y:S05]  /*22d0*/  BSYNC.RECONVERGENT B1 ;  /* 0x0000000000017941 */ /* 0x000fea0003800200 */
.L_x_283:
[----:B----4-:R2:W4:Y:S01]  /*22e0*/  SHFL.DOWN PT, R5, R2, 0x8, R3 ;  /* 0x0900000002057989 */ /* 0x01052200000e0003 */
[----:B------:R-:W-:Y:S01]  /*22f0*/  BSSY.RECONVERGENT B1, `(.L_x_285) ;  /* 0x0000017000017945 */ /* 0x000fe20003800200 */
[----:B---3--:R-:W-:Y:S02]  /*2300*/  IMAD.MOV.U32 R4, RZ, RZ, R2 ;  /* 0x000000ffff047224 */ /* 0x008fe400078e0002 */
        /* <DEDUP_REMOVED lines=21> */
.L_x_286:
[----:B------:R-:W-:Y:S05]  /*2460*/  BSYNC.RECONVERGENT B1 ;  /* 0x0000000000017941 */ /* 0x000fea0003800200 */
.L_x_285:
[----:B----4-:R3:W4:Y:S01]  /*2470*/  SHFL.DOWN PT, R5, R4, 0x10, R3 ;  /* 0x0a00000004057989 */ /* 0x01072200000e0003 */
[----:B------:R-:W-:Y:S01]  /*2480*/  BSSY.RECONVERGENT B1, `(.L_x_287) ;  /* 0x0000017000017945 */ /* 0x000fe20003800200 */
[----:B--2---:R-:W-:Y:S02]  /*2490*/  IMAD.MOV.U32 R8, RZ, RZ, R4 ;  /* 0x000000ffff087224 */ /* 0x004fe400078e0004 */
[----:B-1----:R3:W1:Y:S01]  /*24a0*/  SHFL.DOWN PT, R9, R10, 0x10, R3 ;  /* 0x0a0000000a097989 */ /* 0x00266200000e0003 */
        /* <DEDUP_REMOVED lines=20> */
.L_x_288:
[----:B------:R-:W-:Y:S05]  /*25f0*/  BSYNC.RECONVERGENT B1 ;  /* 0x0000000000017941 */ /* 0x000fea0003800200 */
.L_x_287:
        /* <DEDUP_REMOVED lines=12> */
.L_x_290:
[----:B------:R-:W-:Y:S05]  /*26c0*/  BSYNC.RECONVERGENT B1 ;  /* 0x0000000000017941 */ /* 0x000fea0003800200 */
.L_x_289:
[----:B------:R-:W-:Y:S01]  /*26d0*/  BAR.SYNC.DEFER_BLOCKING 0x0 ;  /* 0x0000000000007b1d */ /* 0x000fe20000010000 */
[----:B------:R-:W-:-:S13]  /*26e0*/  ISETP.NE.AND P1, PT, R0, RZ, PT ;  /* 0x000000ff0000720c */ /* 0x000fda0003f25270 */
[----:B------:R-:W-:Y:S05]  /*26f0*/  @P1 BRA `(.L_x_266) ;  /* 0x0000002c00b81947 */ /* 0x000fea0003800000 */
[----:B------:R-:W-:Y:S01]  /*2700*/  UISETP.GE.AND UP0, UPT, UR6, 0x21, UPT ;  /* 0x000000210600788c */ /* 0x000fe2000bf06270 */
[----:B------:R-:W-:Y:S02]  /*2710*/  IMAD.MOV.U32 R0, RZ, RZ, R8 ;  /* 0x000000ffff007224 */ /* 0x000fe400078e0008 */
[----:B-1----:R-:W-:Y:S02]  /*2720*/  IMAD.MOV.U32 R9, RZ, RZ, R7 ;  /* 0x000000ffff097224 */ /* 0x002fe400078e0007 */
[----:B---3--:R-:W-:-:S04]  /*2730*/  IMAD.MOV.U32 R10, RZ, RZ, R6 ;  /* 0x000000ffff0a7224 */ /* 0x008fc800078e0006 */
[----:B------:R-:W-:Y:S05]  /*2740*/  BRA.U !UP0, `(.L_x_291) ;  /* 0x00000001085c7547 */ /* 0x000fea000b800000 */
[----:B------:R-:W1:Y:S01]  /*2750*/  S2UR UR5, SR_CgaCtaId ;  /* 0x00000000000579c3 */ /* 0x000e620000008800 */
[----:B------:R-:W-:Y:S01]  /*2760*/  UMOV UR4, 0x400 ;  /* 0x0000040000047882 */ /* 0x000fe20000000000 */
[----:B------:R-:W-:Y:S01]  /*2770*/  BSSY.RECONVERGENT B1, `(.L_x_291) ;  /* 0x0000014000017945 */ /* 0x000fe20003800200 */
[----:B-1----:R-:W-:-:S09]  /*2780*/  ULEA UR4, UR5, UR4, 0x18 ;  /* 0x0000000405047291 */ /* 0x002fd2000f8ec0ff */
[----:B--2---:R-:W1:Y:S04]  /*2790*/  LDS R3, [UR4+0x18] ;  /* 0x00001804ff037984 */ /* 0x004e680008000800 */
[----:B----4-:R-:W2:Y:S01]  /*27a0*/  LDS.64 R4, [UR4+0x20] ;  /* 0x00002004ff047984 */ /* 0x010ea20008000a00 */
[----:B-1----:R-:W-:Y:S01]  /*27b0*/  ISETP.GE.U32.AND P0, PT, R8, R3, PT ;  /* 0x000000030800720c */ /* 0x002fe20003f06070 */
        /* <DEDUP_REMOVED lines=15> */
.L_x_292:
[----:B------:R-:W-:Y:S05]  /*28b0*/  BSYNC.RECONVERGENT B1 ;  /* 0x0000000000017941 */ /* 0x000fea0003800200 */
.L_x_291:
[----:B------:R-:W-:Y:S01]  /*28c0*/  UISETP.GE.AND UP0, UPT, UR6, 0x41, UPT ;  /* 0x000000410600788c */ /* 0x000fe2000bf06270 */
[----:B--2---:R-:W-:Y:S02]  /*28d0*/  IMAD.MOV.U32 R2, RZ, RZ, R0 ;  /* 0x000000ffff027224 */ /* 0x004fe400078e0000 */
[----:B----4-:R-:W-:Y:S02]  /*28e0*/  IMAD.MOV.U32 R5, RZ, RZ, R9 ;  /* 0x000000ffff057224 */ /* 0x010fe400078e0009 */
[----:B------:R-:W-:-:S04]  /*28f0*/  IMAD.MOV.U32 R4, RZ, RZ, R10 ;  /* 0x000000ffff047224 */ /* 0x000fc800078e000a */
[----:B------:R-:W-:Y:S05]  /*2900*/  BRA.U !UP0, `(.L_x_293) ;  /* 0x00000001085c7547 */ /* 0x000fea000b800000 */
[----:B------:R-:W1:Y:S01]  /*2910*/  S2UR UR5, SR_CgaCtaId ;  /* 0x00000000000579c3 */ /* 0x000e620000008800 */
[----:B------:R-:W-:Y:S01]  /*2920*/  UMOV UR4, 0x400 ;  /* 0x0000040000047882 */ /* 0x000fe20000000000 */
[----:B------:R-:W-:Y:S01]  /*2930*/  BSSY.RECONVERGENT B1, `(.L_x_293) ;  /* 0x0000014000017945 */ /* 0x000fe20003800200 */
[----:B-1----:R-:W-:-:S09]  /*2940*/  ULEA UR4, UR5, UR4, 0x18 ;  /* 0x0000000405047291 */ /* 0x002fd2000f8ec0ff */
[----:B------:R-:W1:Y:S04]  /*2950*/  LDS R3, [UR4+0x28] ;  /* 0x00002804ff037984 */ /* 0x000e680008000800 */
[----:B------:R-:W2:Y:S01]  /*2960*/  LDS.64 R6, [UR4+0x30] ;  /* 0x00003004ff067984 */ /* 0x000ea20008000a00 */
        /* <DEDUP_REMOVED lines=16> */
.L_x_294:
[----:B------:R-:W-:Y:S05]  /*2a70*/  BSYNC.RECONVERGENT B1 ;  /* 0x0000000000017941 */ /* 0x000fea0003800200 */
.L_x_293:
[----:B------:R-:W-:Y:S01]  /*2a80*/  UISETP.GE.AND UP0, UPT, UR6, 0x61, UPT ;  /* 0x000000610600788c */ /* 0x000fe2000bf06270 */
[----:B------:R-:W-:Y:S02]  /*2a90*/  IMAD.MOV.U32 R0, RZ, RZ, R2 ;  /* 0x000000ffff007224 */ /* 0x000fe400078e0002 */
[----:B------:R-:W-:Y:S02]  /*2aa0*/  IMAD.MOV.U32 R7, RZ, RZ, R5 ;  /* 0x000000ffff077224 */ /* 0x000fe400078e0005 */
        /* <DEDUP_REMOVED lines=24> */
.L_x_296:
[----:B------:R-:W-:Y:S05]  /*2c30*/  BSYNC.RECONVERGENT B1 ;  /* 0x0000000000017941 */ /* 0x000fea0003800200 */
.L_x_295:
        /* <DEDUP_REMOVED lines=27> */
.L_x_298:
[----:B------:R-:W-:Y:S05]  /*2df0*/  BSYNC.RECONVERGENT B1 ;  /* 0x0000000000017941 */ /* 0x000fea0003800200 */
.L_x_297:
        /* <DEDUP_REMOVED lines=27> */
.L_x_300:
[----:B------:R-:W-:Y:S05]  /*2fb0*/  BSYNC.RECONVERGENT B1 ;  /* 0x0000000000017941 */ /* 0x000fea0003800200 */
.L_x_299:
        /* <DEDUP_REMOVED lines=27> */
.L_x_302:
[----:B------:R-:W-:Y:S05]  /*3170*/  BSYNC.RECONVERGENT B1 ;  /* 0x0000000000017941 */ /* 0x000fea0003800200 */
.L_x_301:
[----:B------:R-:W-:Y:S01]  /*3180*/  UISETP.GE.AND UP0, UPT, UR6, 0xe1, UPT ;  /* 0x000000e10600788c */ /* 0x000fe2000bf06270 */
[----:B------:R-:W-:Y:S02]  /*3190*/  IMAD.MOV.U32 R8, RZ, RZ, R2 ;  /* 0x000000ffff087224 */ /* 0x000fe400078e0002 */
[----:B------:R-:W-:Y:S02]  /*31a0*/  IMAD.MOV.U32 R7, RZ, RZ, R5 ;  /* 0x000000ffff077224 */ /* 0x000fe400078e0005 */
[----:B------:R-:W-:-:S04]  /*31b0*/  IMAD.MOV.U32 R6, RZ, RZ, R4 ;  /* 0x000000ffff067224 */ /* 0x000fc800078e0004 */
[----:B------:R-:W-:Y:S05]  /*31c0*/  BRA.U !UP0, `(.L_x_266) ;  /* 0x0000002508047547 */ /* 0x000fea000b800000 */
[----:B------:R-:W1:Y:S01]  /*31d0*/  S2UR UR5, SR_CgaCtaId ;  /* 0x00000000000579c3 */ /* 0x000e620000008800 */
[----:B------:R-:W-:Y:S02]  /*31e0*/  UMOV UR4, 0x400 ;  /* 0x0000040000047882 */ /* 0x000fe40000000000 */
[----:B-1----:R-:W-:-:S09]  /*31f0*/  ULEA UR4, UR5, UR4, 0x18 ;  /* 0x0000000405047291 */ /* 0x002fd2000f8ec0ff */
[----:B------:R-:W1:Y:S04]  /*3200*/  LDS R3, [UR4+0x78] ;  /* 0x00007804ff037984 */ /* 0x000e680008000800 */
[----:B0-----:R-:W0:Y:S01]  /*3210*/  LDS.64 R10, [UR4+0x80] ;  /* 0x00008004ff0a7984 */ /* 0x001e220008000a00 */
[----:B-1----:R-:W-:Y:S01]  /*3220*/  ISETP.GE.U32.AND P0, PT, R2, R3, PT ;  /* 0x000000030200720c */ /* 0x002fe20003f06070 */
[----:B------:R-:W-:Y:S02]  /*3230*/  IMAD.MOV.U32 R8, RZ, RZ, R3 ;  /* 0x000000ffff087224 */ /* 0x000fe400078e0003 */
[----:B0-----:R-:W-:Y:S02]  /*3240*/  IMAD.MOV.U32 R7, RZ, RZ, R10 ;  /* 0x000000ffff077224 */ /* 0x001fe400078e000a */
        /* <DEDUP_REMOVED lines=15> */
.L_x_234:
[----:B------:R-:W1:Y:S01]  /*3340*/  S2R R0, SR_TID.X ;  /* 0x0000000000007919 */ /* 0x000e620000002100 */
[----:B------:R-:W1:Y:S01]  /*3350*/  LDC.64 R2, c[0x0][0x380] ;  /* 0x0000e000ff027b82 */ /* 0x000e620000000a00 */
[----:B------:R-:W2:Y:S01]  /*3360*/  LDCU.64 UR6, c[0x0][0x388] ;  /* 0x00007100ff0677ac */ /* 0x000ea20008000a00 */
[----:B-1----:R-:W-:-:S05]  /*3370*/  IMAD.WIDE.U32 R2, R0, 0x4, R2 ;  /* 0x0000000400027825 */ /* 0x002fca00078e0002 */
[----:B0-----:R-:W3:Y:S04]  /*3380*/  LDG.E R5, desc[UR8][R2.64] ;  /* 0x0000000802057981 */ /* 0x001ee8000c1e1900 */
[----:B------:R-:W3:Y:S04]  /*3390*/  LDG.E R6, desc[UR8][R2.64+0x400] ;  /* 0x0004000802067981 */ /* 0x000ee8000c1e1900 */
[----:B------:R-:W4:Y:S04]  /*33a0*/  LDG.E R7, desc[UR8][R2.64+0x800] ;  /* 0x0008000802077981 */ /* 0x000f28000c1e1900 */
[----:B------:R-:W5:Y:S04]  /*33b0*/  LDG.E R8, desc[UR8][R2.64+0xc00] ;  /* 0x000c000802087981 */ /* 0x000f68000c1e1900 */
[----:B------:R-:W2:Y:S01]  /*33c0*/  LDG.E R4, desc[UR8][R2.64+0x1000] ;  /* 0x0010000802047981 */ /* 0x000ea2000c1e1900 */
[----:B------:R-:W-:-:S04]  /*33d0*/  UISETP.GE.U32.AND UP0, UPT, UR4, 0xa00, UPT ;  /* 0x00000a000400788c */ /* 0x000fc8000bf06070 */
[----:B------:R-:W-:Y:S01]  /*33e0*/  UISETP.GE.U32.AND.EX UP0, UPT, UR5, URZ, UPT, UP0 ;  /* 0x000000ff0500728c */ /* 0x000fe2000bf06100 */
[CC--:B---3--:R-:W-:Y:S02]  /*33f0*/  VIMNMX.U32 R10, PT, PT, R5.reuse, R6.reuse, !PT ;  /* 0x00000006050a7248 */ /* 0x0c8fe40007fe0000 */
[----:B------:R-:W-:Y:S01]  /*3400*/  ISETP.GE.U32.AND P0, PT, R5, R6, PT ;  /* 0x000000060500720c */ /* 0x000fe20003f06070 */
[----:B------:R-:W-:Y:S01]  /*3410*/  VIADD R5, R0, 0x100 ;  /* 0x0000010000057836 */ /* 0x000fe20000000000 */
[----:B----4-:R-:W-:Y:S02]  /*3420*/  VIMNMX.U32 R9, PT, PT, R7, R10, !PT ;  /* 0x0000000a07097248 */ /* 0x010fe40007fe0000 */
[----:B------:R-:W-:Y:S01]  /*3430*/  ISETP.GE.U32.AND P2, PT, R10, R7, PT ;  /* 0x000000070a00720c */ /* 0x000fe20003f46070 */
[----:B------:R-:W-:Y:S01]  /*3440*/  IMAD.MOV.U32 R10, RZ, RZ, RZ ;  /* 0x000000ffff0a7224 */ /* 0x000fe200078e00ff */
[----:B-----5:R-:W-:Y:S02]  /*3450*/  ISETP.GE.U32.AND P3, PT, R9, R8, PT ;  /* 0x000000080900720c */ /* 0x020fe40003f66070 */
[----:B------:R-:W-:Y:S01]  /*3460*/  VIMNMX.U32 R9, PT, PT, R8, R9, !PT ;  /* 0x0000000908097248 */ /* 0x000fe20007fe0000 */
[----:B------:R-:W-:-:S03]  /*3470*/  VIADD R8, R0, 0x200 ;  /* 0x0000020000087836 */ /* 0x000fc60000000000 */
[----:B--2---:R-:W-:-:S05]  /*3480*/  ISETP.GE.U32.AND P1, PT, R9, R4, PT ;  /* 0x000000040900720c */ /* 0x004fca0003f26070 */
[----:B------:R-:W-:Y:S02]  /*3490*/  @P2 SEL R8, R5, R0, !P0 ;  /* 0x0000000005082207 */ /* 0x000fe40004000000 */
[C---:B------:R-:W-:Y:S01]  /*34a0*/  @!P3 VIADD R8, R0.reuse, 0x300 ;  /* 0x000003000008b836 */ /* 0x040fe20000000000 */
[----:B------:R-:W-:-:S05]  /*34b0*/  LOP3.LUT R5, R0, 0x400, RZ, 0xfc, !PT ;  /* 0x0000040000057812 */ /* 0x000fca00078efcff */
[C---:B------:R-:W-:Y:S02]  /*34c0*/  @P1 ISETP.GE.U32.AND P0, PT, R8.reuse, R5, PT ;  /* 0x000000050800120c */ /* 0x040fe40003f06070 */
[----:B------:R-:W-:Y:S02]  /*34d0*/  IADD3 R5, P2, PT, R5, UR6, RZ ;  /* 0x0000000605057c10 */ /* 0x000fe4000ff5e0ff */
[----:B------:R-:W-:Y:S02]  /*34e0*/  @P1 IADD3 R8, P3, PT, R8, UR6, RZ ;  /* 0x0000000608081c10 */ /* 0x000fe4000ff7e0ff */
[----:B------:R-:W-:Y:S01]  /*34f0*/  @P1 ISETP.GE.U32.AND.EX P0, PT, RZ, RZ, PT, P0 ;  /* 0x000000ffff00120c */ /* 0x000fe20003f06100 */
[----:B------:R-:W-:Y:S02]  /*3500*/  IMAD.X R6, RZ, RZ, UR7, P2 ;  /* 0x00000007ff067e24 */ /* 0x000fe400090e06ff */
[----:B------:R-:W-:Y:S01]  /*3510*/  @P1 IMAD.X R7, RZ, RZ, UR7, P3 ;  /* 0x00000007ff071e24 */ /* 0x000fe200098e06ff */
[----:B------:R-:W-:-:S04]  /*3520*/  @P1 ISETP.LT.U32.OR P0, PT, R4, R9, !P0 ;  /* 0x000000090400120c */ /* 0x000fc80004701470 */
[----:B------:R-:W-:Y:S01]  /*3530*/  @P1 SEL R6, R7, R6, P0 ;  /* 0x0000000607061207 */ /* 0x000fe20000000000 */
[----:B------:R-:W-:Y:S01]  /*3540*/  IMAD.MOV.U32 R7, RZ, RZ, 0x500 ;  /* 0x00000500ff077424 */ /* 0x000fe200078e00ff */
[----:B------:R-:W-:Y:S02]  /*3550*/  @P1 SEL R4, R9, R4, P0 ;  /* 0x0000000409041207 */ /* 0x000fe40000000000 */
[----:B------:R-:W-:Y:S01]  /*3560*/  @P1 SEL R5, R8, R5, P0 ;  /* 0x0000000508051207 */ /* 0x000fe20000000000 */
[----:B------:R-:W-:Y:S06]  /*3570*/  BRA.U !UP0, `(.L_x_303) ;  /* 0x00000005081c7547 */ /* 0x000fec000b800000 */
[----:B------:R-:W-:Y:S01]  /*3580*/  IMAD.MOV.U32 R7, RZ, RZ, R4 ;  /* 0x000000ffff077224 */ /* 0x000fe200078e0004 */
[----:B------:R-:W0:Y:S01]  /*3590*/  LDCU.64 UR6, c[0x0][0x388] ;  /* 0x00007100ff0677ac */ /* 0x000e220008000a00 */
[----:B------:R-:W-:Y:S02]  /*35a0*/  IMAD.MOV.U32 R15, RZ, RZ, 0x500 ;  /* 0x00000500ff0f7424 */ /* 0x000fe400078e00ff */
[----:B------:R-:W-:Y:S01]  /*35b0*/  IMAD.MOV.U32 R16, RZ, RZ, RZ ;  /* 0x000000ffff107224 */ /* 0x000fe200078e00ff */
[----:B------:R-:W1:Y:S01]  /*35c0*/  LDCU.64 UR4, c[0x0][0x398] ;  /* 0x00007300ff0477ac */ /* 0x000e620008000a00 */
[----:B------:R-:W-:-:S05]  /*35d0*/  NOP ;  /* 0x0000000000007918 */ /* 0x000fca0000000000 */
.L_x_304:
[----:B------:R-:W-:-:S04]  /*35e0*/  LEA R8, P0, R15, R2, 0x2 ;  /* 0x000000020f087211 */ /* 0x000fc800078010ff */
[----:B------:R-:W-:-:S05]  /*35f0*/  LEA.HI.X R9, R15, R3, R16, 0x2, P0 ;  /* 0x000000030f097211 */ /* 0x000fca00000f1410 */
[----:B------:R-:W2:Y:S04]  /*3600*/  LDG.E R10, desc[UR8][R8.64] ;  /* 0x00000008080a7981 */ /* 0x000ea8000c1e1900 */
[----:B------:R-:W3:Y:S04]  /*3610*/  LDG.E R11, desc[UR8][R8.64+0x400] ;  /* 0x00040008080b7981 */ /* 0x000ee8000c1e1900 */
[----:B------:R-:W4:Y:S04]  /*3620*/  LDG.E R12, desc[UR8][R8.64+0x800] ;  /* 0x00080008080c7981 */ /* 0x000f28000c1e1900 */
[----:B------:R-:W5:Y:S04]  /*3630*/  LDG.E R13, desc[UR8][R8.64+0xc00] ;  /* 0x000c0008080d7981 */ /* 0x000f68000c1e1900 */
[----:B------:R1:W5:Y:S01]  /*3640*/  LDG.E R4, desc[UR8][R8.64+0x1000] ;  /* 0x0010000808047981 */ /* 0x000362000c1e1900 */
[----:B0-----:R-:W-:-:S04]  /*3650*/  IADD3 R18, P0, P2, R15, UR6, R0 ;  /* 0x000000060f127c10 */ /* 0x001fc8000fa1e000 */
[----:B------:R-:W-:Y:S01]  /*3660*/  IADD3.X R17, PT, PT, R16, UR7, RZ, P0, P2 ;  /* 0x0000000710117c10 */ /* 0x000fe200087e44ff */
[----:B-1----:R-:W-:Y:S01]  /*3670*/  IMAD.MOV.U32 R8, RZ, RZ, R18 ;  /* 0x000000ffff087224 */ /* 0x002fe200078e0012 */
[----:B------:R-:W-:-:S03]  /*3680*/  IADD3 R9, P4, PT, R15, 0xa00, RZ ;  /* 0x00000a000f097810 */ /* 0x000fc60007f9e0ff */
[----:B------:R-:W-:Y:S01]  /*3690*/  IMAD.MOV.U32 R14, RZ, RZ, R17 ;  /* 0x000000ffff0e7224 */ /* 0x000fe200078e0011 */
        /* <DEDUP_REMOVED lines=9> */
[----:B------:R-:W-:Y:S02]  /*3730*/  @P1 SEL R14, R6, R17, P0 ;  /* 0x00000011060e1207 */ /* 0x000fe40000000000 */
[----:B------:R-:W-:-:S07]  /*3740*/  IADD3 R6, P3, PT, R18, 0x200, RZ ;  /* 0x0000020012067810 */ /* 0x000fce0007f7e0ff */
[----:B------:R-:W-:-:S04]  /*3750*/  @P2 ISETP.GE.U32.AND P0, PT, R8, R7, PT ;  /* 0x000000070800220c */ /* 0x000fc80003f06070 */
[----:B------:R-:W-:-:S04]  /*3760*/  @P2 ISETP.GE.AND.EX P0, PT, R14, R5, PT, P0 ;  /* 0x000000050e00220c */ /* 0x000fc80003f06300 */
[----:B------:R-:W-:-:S04]  /*3770*/  @P2 ISETP.LT.U32.OR P0, PT, R11, R10, !P0 ;  /* 0x0000000a0b00220c */ /* 0x000fc80004701470 */
[----:B------:R-:W-:Y:S02]  /*3780*/  @P2 SEL R11, R10, R11, P0 ;  /* 0x0000000b0a0b2207 */ /* 0x000fe40000000000 */
[----:B------:R-:W-:Y:S01]  /*3790*/  @P2 SEL R7, R8, R7, P0 ;  /* 0x0000000708072207 */ /* 0x000fe20000000000 */
[----:B------:R-:W-:Y:S01]  /*37a0*/  IMAD.X R8, RZ, RZ, R17, P3 ;  /* 0x000000ffff087224 */ /* 0x000fe200018e0611 */
[----:B----4-:R-:W-:Y:S02]  /*37b0*/  ISETP.GE.U32.AND P1, PT, R11, R12, PT ;  /* 0x0000000c0b00720c */ /* 0x010fe40003f26070 */
[----:B------:R-:W-:Y:S02]  /*37c0*/  @P2 SEL R5, R14, R5, P0 ;  /* 0x000000050e052207 */ /* 0x000fe40000000000 */
[----:B------:R-:W-:-:S09]  /*37d0*/  IADD3 R14, P2, PT, R18, 0x300, RZ ;  /* 0x00000300120e7810 */ /* 0x000fd20007f5e0ff */
[----:B------:R-:W-:-:S04]  /*37e0*/  @P1 ISETP.GE.U32.AND P0, PT, R7, R6, PT ;  /* 0x000000060700120c */ /* 0x000fc80003f06070 */
[----:B------:R-:W-:-:S04]  /*37f0*/  @P1 ISETP.GE.AND.EX P0, PT, R5, R8, PT, P0 ;  /* 0x000000080500120c */ /* 0x000fc80003f06300 */
[----:B------:R-:W-:-:S04]  /*3800*/  @P1 ISETP.LT.U32.OR P0, PT, R12, R11, !P0 ;  /* 0x0000000b0c00120c */ /* 0x000fc80004701470 */
[----:B------:R-:W-:Y:S02]  /*3810*/  @P1 SEL R12, R11, R12, P0 ;  /* 0x0000000c0b0c1207 */ /* 0x000fe40000000000 */
[----:B------:R-:W-:Y:S01]  /*3820*/  @P1 SEL R6, R7, R6, P0 ;  /* 0x0000000607061207 */ /* 0x000fe20000000000 */
[----:B------:R-:W-:Y:S01]  /*3830*/  IMAD.X R7, RZ, RZ, R17, P2 ;  /* 0x000000ffff077224 */ /* 0x000fe200010e0611 */
[----:B-----5:R-:W-:Y:S02]  /*3840*/  ISETP.GE.U32.AND P3, PT, R12, R13, PT ;  /* 0x0000000d0c00720c */ /* 0x020fe40003f66070 */
        /* <DEDUP_REMOVED lines=8> */
[----:B------:R-:W-:Y:S02]  /*38d0*/  ISETP.GE.U32.AND P2, PT, R13, R4, PT ;  /* 0x000000040d00720c */ /* 0x000fe40003f46070 */
[----:B------:R-:W-:Y:S01]  /*38e0*/  ISETP.GT.U32.AND P1, PT, R9, UR4, PT ;  /* 0x0000000409007c0c */ /* 0x000fe2000bf24070 */
[----:B------:R-:W-:Y:S01]  /*38f0*/  IMAD.X R9, RZ, RZ, R16, P4 ;  /* 0x000000ffff097224 */ /* 0x000fe200020e0610 */
[----:B------:R-:W-:Y:S02]  /*3900*/  @P3 SEL R7, R8, R7, P0 ;  /* 0x0000000708073207 */ /* 0x000fe40000000000 */
[----:B------:R-:W-:-:S02]  /*3910*/  IADD3 R8, P3, PT, R15, 0x500, RZ ;  /* 0x000005000f087810 */ /* 0x000fc40007f7e0ff */
[----:B------:R-:W-:-:S03]  /*3920*/  ISETP.GT.AND.EX P1, PT, R9, UR5, PT, P1 ;  /* 0x0000000509007c0c */ /* 0x000fc6000bf24310 */
[----:B------:R-:W-:Y:S02]  /*3930*/  IMAD.X R10, RZ, RZ, R16, P3 ;  /* 0x000000ffff0a7224 */ /* 0x000fe400018e0610 */
[----:B------:R-:W-:Y:S01]  /*3940*/  @P2 ISETP.GE.U32.AND P0, PT, R14, R5, PT ;  /* 0x000000050e00220c */ /* 0x000fe20003f06070 */
[----:B------:R-:W-:Y:S02]  /*3950*/  IMAD.MOV.U32 R15, RZ, RZ, R8 ;  /* 0x000000ffff0f7224 */ /* 0x000fe400078e0008 */
[----:B------:R-:W-:Y:S01]  /*3960*/  IMAD.MOV.U32 R16, RZ, RZ, R10 ;  /* 0x000000ffff107224 */ /* 0x000fe200078e000a */
[----:B------:R-:W-:-:S04]  /*3970*/  @P2 ISETP.GE.AND.EX P0, PT, R7, R6, PT, P0 ;  /* 0x000000060700220c */ /* 0x000fc80003f06300 */
[----:B------:R-:W-:-:S04]  /*3980*/  @P2 ISETP.LT.U32.OR P0, PT, R4, R13, !P0 ;  /* 0x0000000d0400220c */ /* 0x000fc80004701470 */
[----:B------:R-:W-:Y:S02]  /*3990*/  @P2 SEL R4, R13, R4, P0 ;  /* 0x000000040d042207 */ /* 0x000fe40000000000 */
[----:B------:R-:W-:Y:S02]  /*39a0*/  @P2 SEL R6, R7, R6, P0 ;  /* 0x0000000607062207 */ /* 0x000fe40000000000 */
[----:B------:R-:W-:Y:S01]  /*39b0*/  @P2 SEL R5, R14, R5, P0 ;  /* 0x000000050e052207 */ /* 0x000fe20000000000 */
[----:B------:R-:W-:Y:S01]  /*39c0*/  IMAD.MOV.U32 R7, RZ, RZ, R4 ;  /* 0x000000ffff077224 */ /* 0x000fe200078e0004 */
[----:B------:R-:W-:Y:S06]  /*39d0*/  @!P1 BRA `(.L_x_304) ;  /* 0xfffffffc00009947 */ /* 0x000fec000383ffff */
[----:B------:R-:W-:-:S07]  /*39e0*/  IMAD.MOV.U32 R7, RZ, RZ, R8 ;  /* 0x000000ffff077224 */ /* 0x000fce00078e0008 */
.L_x_303:
        /* <DEDUP_REMOVED lines=8> */
[----:B------:R-:W-:Y:S01]  /*3a70*/  BSSY.RECONVERGENT B2, `(.L_x_307) ;  /* 0x0000030000027945 */ /* 0x000fe20003800200 */
[----:B------:R-:W-:Y:S02]  /*3a80*/  IMAD.MOV.U32 R12, RZ, RZ, R0 ;  /* 0x000000ffff0c7224 */ /* 0x000fe400078e0000 */
[----:B------:R-:W-:-:S04]  /*3a90*/  IADD3 R15, PT, PT, -R7, UR4, R2 ;  /* 0x00000004070f7c10 */ /* 0x000fc8000fffe102 */
[----:B------:R-:W-:-:S04]  /*3aa0*/  LOP3.LUT R2, R15, 0x300, RZ, 0xc0, !PT ;  /* 0x000003000f027812 */ /* 0x000fc800078ec0ff */
[----:B------:R-:W-:-:S13]  /*3ab0*/  ISETP.NE.AND P0, PT, R2, 0x300, PT ;  /* 0x000003000200780c */ /* 0x000fda0003f05270 */
[----:B------:R-:W-:Y:S05]  /*3ac0*/  @!P0 BRA `(.L_x_308) ;  /* 0x0000000000a88947 */ /* 0x000fea0003800000 */
[----:B------:R-:W0:Y:S01]  /*3ad0*/  LDCU.64 UR10, c[0x0][0x380] ;  /* 0x00007000ff0a77ac */ /* 0x000e220008000a00 */
[----:B------:R-:W-:Y:S01]  /*3ae0*/  IADD3 R3, P0, PT, R0, R7, RZ ;  /* 0x0000000700037210 */ /* 0x000fe20007f1e0ff */
[----:B------:R-:W-:Y:S01]  /*3af0*/  IMAD.MOV.U32 R12, RZ, RZ, R0 ;  /* 0x000000ffff0c7224 */ /* 0x000fe200078e0000 */
[----:B------:R-:W-:-:S03]  /*3b00*/  LEA.HI R2, R15, 0x1, RZ, 0x18 ;  /* 0x000000010f027811 */ /* 0x000fc600078fc0ff */
[----:B------:R-:W-:Y:S01]  /*3b10*/  IMAD.X R14, RZ, RZ, R10, P0 ;  /* 0x000000ffff0e7224 */ /* 0x000fe200000e060a */
[----:B------:R-:W-:Y:S02]  /*3b20*/  LOP3.LUT R2, R2, 0x3, RZ, 0xc0, !PT ;  /* 0x0000000302027812 */ /* 0x000fe400078ec0ff */
[----:B------:R-:W-:-:S03]  /*3b30*/  IADD3 R13, P0, PT, R3, UR6, RZ ;  /* 0x00000006030d7c10 */ /* 0x000fc6000ff1e0ff */
[----:B------:R-:W-:Y:S01]  /*3b40*/  IMAD.MOV R8, RZ, RZ, -R2 ;  /* 0x000000ffff087224 */ /* 0x000fe200078e0a02 */
[----:B0-----:R-:W-:-:S04]  /*3b50*/  LEA R9, P1, R3, UR10, 0x2 ;  /* 0x0000000a03097c11 */ /* 0x001fc8000f8210ff */
[----:B------:R-:W-:Y:S02]  /*3b60*/  LEA.HI.X R3, R3, UR11, R14, 0x2, P1 ;  /* 0x0000000b03037c11 */ /* 0x000fe400088f140e */
[----:B------:R-:W-:-:S07]  /*3b70*/  IADD3.X R14, PT, PT, R14, UR7, RZ, P0, !PT ;  /* 0x000000070e0e7c10 */ /* 0x000fce00087fe4ff */
.L_x_311:
        /* <DEDUP_REMOVED lines=25> */
.L_x_310:
[----:B------:R-:W-:Y:S05]  /*3d10*/  BSYNC.RECONVERGENT B3 ;  /* 0x0000000000037941 */ /* 0x000fea0003800200 */
.L_x_309:
[----:B------:R-:W-:Y:S01]  /*3d20*/  IADD3 R13, P0, PT, R13, 0x100, RZ ;  /* 0x000001000d0d7810 */ /* 0x000fe20007f1e0ff */
[----:B------:R-:W-:Y:S02]  /*3d30*/  VIADD R12, R12, 0x100 ;  /* 0x000001000c0c7836 */ /* 0x000fe40000000000 */
[----:B------:R-:W-:Y:S02]  /*3d40*/  IMAD.X R3, RZ, RZ, R3, P3 ;  /* 0x000000ffff037224 */ /* 0x000fe400018e0603 */
[----:B------:R-:W-:Y:S01]  /*3d50*/  IMAD.X R14, RZ, RZ, R14, P0 ;  /* 0x000000ffff0e7224 */ /* 0x000fe200000e060e */
[----:B------:R-:W-:Y:S07]  /*3d60*/  @P2 BRA `(.L_x_311) ;  /* 0xfffffffc00842947 */ /* 0x000fee000383ffff */
.L_x_308:
[----:B------:R-:W-:Y:S05]  /*3d70*/  BSYNC.RECONVERGENT B2 ;  /* 0x0000000000027941 */ /* 0x000fea0003800200 */
.L_x_307:
[----:B------:R-:W-:-:S13]  /*3d80*/  ISETP.GE.U32.AND P0, PT, R15, 0x300, PT ;  /* 0x000003000f00780c */ /* 0x000fda0003f06070 */
[----:B------:R-:W-:Y:S05]  /*3d90*/  @!P0 BRA `(.L_x_306) ;  /* 0x0000000400888947 */ /* 0x000fea0003800000 */
[----:B------:R-:W0:Y:S01]  /*3da0*/  LDC.64 R2, c[0x0][0x380] ;  /* 0x0000e000ff027b82 */ /* 0x000e220000000a00 */
[----:B------:R-:W-:-:S07]  /*3db0*/  VIADD R12, R12, 0x200 ;  /* 0x000002000c0c7836 */ /* 0x000fce0000000000 */
[----:B------:R-:W1:Y:S02]  /*3dc0*/  LDC.64 R8, c[0x0][0x388] ;  /* 0x0000e200ff087b82 */ /* 0x000e640000000a00 */
.L_x_320:
        /* <DEDUP_REMOVED lines=29> */
.L_x_313:
[----:B------:R-:W-:Y:S05]  /*3fa0*/  BSYNC.RECONVERGENT B2 ;  /* 0x0000000000027941 */ /* 0x000fea0003800200 */
.L_x_312:
        /* <DEDUP_REMOVED lines=20> */
.L_x_315:
[----:B------:R-:W-:Y:S05]  /*40f0*/  BSYNC.RECONVERGENT B2 ;  /* 0x0000000000027941 */ /* 0x000fea0003800200 */
.L_x_314:
        /* <DEDUP_REMOVED lines=20> */
.L_x_317:
[----:B------:R-:W-:Y:S05]  /*4240*/  BSYNC.RECONVERGENT B2 ;  /* 0x0000000000027941 */ /* 0x000fea0003800200 */
.L_x_316:
        /* <DEDUP_REMOVED lines=18> */
.L_x_319:
[----:B------:R-:W-:Y:S05]  /*4370*/  BSYNC.RECONVERGENT B2 ;  /* 0x0000000000027941 */ /* 0x000fea0003800200 */
.L_x_318:
[C---:B------:R-:W-:Y:S02]  /*4380*/  VIADD R14, R12.reuse, 0x200 ;  /* 0x000002000c0e7836 */ /* 0x040fe40000000000 */
[----:B------:R-:W-:-:S03]  /*4390*/  VIADD R12, R12, 0x400 ;  /* 0x000004000c0c7836 */ /* 0x000fc60000000000 */
[----:B------:R-:W-:-:S13]  /*43a0*/  ISETP.GE.AND P0, PT, R14, R11, PT ;  /* 0x0000000b0e00720c */ /* 0x000fda0003f06270 */
[----:B------:R-:W-:Y:S05]  /*43b0*/  @!P0 BRA `(.L_x_320) ;  /* 0xfffffff800848947 */ /* 0x000fea000383ffff */
.L_x_306:
[----:B------:R-:W-:Y:S05]  /*43c0*/  BSYNC.RECONVERGENT B1 ;  /* 0x0000000000017941 */ /* 0x000fea0003800200 */
.L_x_305:
        /* <DEDUP_REMOVED lines=31> */
.L_x_322:
[----:B------:R-:W-:Y:S05]  /*45c0*/  BSYNC.RECONVERGENT B1 ;  /* 0x0000000000017941 */ /* 0x000fea0003800200 */
.L_x_321:
        /* <DEDUP_REMOVED lines=24> */
.L_x_324:
[----:B------:R-:W-:Y:S05]  /*4750*/  BSYNC.RECONVERGENT B1 ;  /* 0x0000000000017941 */ /* 0x000fea0003800200 */
.L_x_323:
[----:B0-----:R0:W4:Y:S01]  /*4760*/  SHFL.DOWN PT, R8, R3, 0x4, 0x1f ;  /* 0x08801f0003087f89 */ /* 0x00112200000e0000 */
[----:B------:R-:W-:Y:S01]  /*4770*/  BSSY.RECONVERGENT B1, `(.L_x_325) ;  /* 0x0000017000017945 */ /* 0x000fe20003800200 */
[----:B------:R-:W-:Y:S02]  /*4780*/  IMAD.MOV.U32 R2, RZ, RZ, R3 ;  /* 0x000000ffff027224 */ /* 0x000fe400078e0003 */
[----:B-1----:R0:W1:Y:S01]  /*4790*/  SHFL.DOWN PT, R9, R4, 0x4, 0x1f ;  /* 0x08801f0004097f89 */ /* 0x00206200000e0000 */
[----:B--2---:R-:W-:Y:S02]  /*47a0*/  IMAD.MOV.U32 R6, RZ, RZ, R4 ;  /* 0x000000ffff067224 */ /* 0x004fe400078e0004 */
[----:B------:R-:W-:Y:S01]  /*47b0*/  IMAD.MOV.U32 R7, RZ, RZ, R5 ;  /* 0x000000ffff077224 */ /* 0x000fe200078e0005 */
[----:B------:R0:W2:Y:S01]  /*47c0*/  SHFL.DOWN PT, R10, R5, 0x4, 0x1f ;  /* 0x08801f00050a7f89 */ /* 0x0000a200000e0000 */
[----:B------:R-:W-:Y:S05]  /*47d0*/  @P5 BRA `(.L_x_326) ;  /* 0x0000000000405947 */ /* 0x000fea0003800000 */
[----:B----4-:R-:W-:Y:S01]  /*47e0*/  ISETP.GE.U32.AND P0, PT, R3, R8, PT ;  /* 0x000000080300720c */ /* 0x010fe20003f06070 */
[----:B------:R-:W-:Y:S02]  /*47f0*/  IMAD.MOV.U32 R2, RZ, RZ, R8 ;  /* 0x000000ffff027224 */ /* 0x000fe400078e0008 */
[----:B-1----:R-:W-:Y:S02]  /*4800*/  IMAD.MOV.U32 R6, RZ, RZ, R9 ;  /* 0x000000ffff067224 */ /* 0x002fe400078e0009 */
[----:B--2---:R-:W-:-:S08]  /*4810*/  IMAD.MOV.U32 R7, RZ, RZ, R10 ;  /* 0x000000ffff077224 */ /* 0x004fd000078e000a */
        /* <DEDUP_REMOVED lines=12> */
.L_x_326:
[----:B------:R-:W-:Y:S05]  /*48e0*/  BSYNC.RECONVERGENT B1 ;  /* 0x0000000000017941 */ /* 0x000fea0003800200 */
.L_x_325:
[----:B-1----:R1:W1:Y:S01]  /*48f0*/  SHFL.DOWN PT, R9, R2, 0x8, 0x1f ;  /* 0x09001f0002097f89 */ /* 0x00226200000e0000 */
[----:B------:R-:W-:Y:S01]  /*4900*/  BSSY.RECONVERGENT B1, `(.L_x_327) ;  /* 0x0000017000017945 */ /* 0x000fe20003800200 */
[----:B0-----:R-:W-:Y:S02]  /*4910*/  IMAD.MOV.U32 R3, RZ, RZ, R2 ;  /* 0x000000ffff037224 */ /* 0x001fe400078e0002 */
[----:B---3--:R0:W3:Y:S01]  /*4920*/  SHFL.DOWN PT, R11, R6, 0x8, 0x1f ;  /* 0x09001f00060b7f89 */ /* 0x0080e200000e0000 */
[----:B------:R-:W-:Y:S02]  /*4930*/  IMAD.MOV.U32 R4, RZ, RZ, R6 ;  /* 0x000000ffff047224 */ /* 0x000fe400078e0006 */
[----:B------:R-:W-:Y:S01]  /*4940*/  IMAD.MOV.U32 R5, RZ, RZ, R7 ;  /* 0x000000ffff057224 */ /* 0x000fe200078e0007 */
[----:B----4-:R0:W4:Y:S01]  /*4950*/  SHFL.DOWN PT, R8, R7, 0x8, 0x1f ;  /* 0x09001f0007087f89 */ /* 0x01012200000e0000 */
[----:B------:R-:W-:Y:S05]  /*4960*/  @P4 BRA `(.L_x_328) ;  /* 0x0000000000404947 */ /* 0x000fea0003800000 */
[----:B-1----:R-:W-:Y:S01]  /*4970*/  ISETP.GE.U32.AND P0, PT, R2, R9, PT ;  /* 0x000000090200720c */ /* 0x002fe20003f06070 */
        /* <DEDUP_REMOVED lines=15> */
.L_x_328:
[----:B------:R-:W-:Y:S05]  /*4a70*/  BSYNC.RECONVERGENT B1 ;  /* 0x0000000000017941 */ /* 0x000fea0003800200 */
.L_x_327:
[----:B-1----:R1:W1:Y:S01]  /*4a80*/  SHFL.DOWN PT, R2, R3, 0x10, 0x1f ;  /* 0x0a001f0003027f89 */ /* 0x00226200000e0000 */
[----:B------:R-:W-:Y:S01]  /*4a90*/  BSSY.RECONVERGENT B1, `(.L_x_329) ;  /* 0x0000017000017945 */ /* 0x000fe20003800200 */
[----:B----4-:R-:W-:Y:S02]  /*4aa0*/  IMAD.MOV.U32 R8, RZ, RZ, R3 ;  /* 0x000000ffff087224 */ /* 0x010fe400078e0003 */
[----:B------:R4:W1:Y:S01]  /*4ab0*/  SHFL.DOWN PT, R9, R4, 0x10, 0x1f ;  /* 0x0a001f0004097f89 */ /* 0x00086200000e0000 */
[----:B0-----:R-:W-:Y:S02]  /*4ac0*/  IMAD.MOV.U32 R7, RZ, RZ, R4 ;  /* 0x000000ffff077224 */ /* 0x001fe400078e0004 */
[----:B------:R-:W-:Y:S01]  /*4ad0*/  IMAD.MOV.U32 R6, RZ, RZ, R5 ;  /* 0x000000ffff067224 */ /* 0x000fe200078e0005 */
[----:B--2---:R4:W0:Y:S01]  /*4ae0*/  SHFL.DOWN PT, R10, R5, 0x10, 0x1f ;  /* 0x0a001f00050a7f89 */ /* 0x00482200000e0000 */
[----:B------:R-:W-:Y:S05]  /*4af0*/  @P3 BRA `(.L_x_330) ;  /* 0x0000000000403947 */ /* 0x000fea0003800000 */
[----:B-1----:R-:W-:Y:S01]  /*4b00*/  ISETP.GE.U32.AND P0, PT, R3, R2, PT ;  /* 0x000000020300720c */ /* 0x002fe20003f06070 */
        /* <DEDUP_REMOVED lines=15> */
.L_x_330:
[----:B------:R-:W-:Y:S05]  /*4c00*/  BSYNC.RECONVERGENT B1 ;  /* 0x0000000000017941 */ /* 0x000fea0003800200 */
.L_x_329:
[----:B------:R-:W-:Y:S04]  /*4c10*/  BSSY.RECONVERGENT B1, `(.L_x_331) ;  /* 0x000000c000017945 */ /* 0x000fe80003800200 */
[----:B------:R-:W-:Y:S05]  /*4c20*/  @P2 BRA `(.L_x_332) ;  /* 0x0000000000282947 */ /* 0x000fea0003800000 */
[----:B----4-:R-:W2:Y:S01]  /*4c30*/  S2R R4, SR_CgaCtaId ;  /* 0x0000000000047919 */ /* 0x010ea20000008800 */
[----:B-1----:R-:W-:Y:S02]  /*4c40*/  MOV R3, 0x400 ;  /* 0x0000040000037802 */ /* 0x002fe40000000f00 */
        /* <DEDUP_REMOVED lines=8> */
.L_x_332:
[----:B------:R-:W-:Y:S05]  /*4cd0*/  BSYNC.RECONVERGENT B1 ;  /* 0x0000000000017941 */ /* 0x000fea0003800200 */
.L_x_331:
[----:B------:R-:W-:Y:S01]  /*4ce0*/  BAR.SYNC.DEFER_BLOCKING 0x0 ;  /* 0x0000000000007b1d */ /* 0x000fe20000010000 */
[----:B------:R-:W-:-:S13]  /*4cf0*/  ISETP.NE.AND P1, PT, R0, RZ, PT ;  /* 0x000000ff0000720c */ /* 0x000fda0003f25270 */
[----:B------:R-:W-:Y:S05]  /*4d00*/  @P1 BRA `(.L_x_266) ;  /* 0x0000000800341947 */ /* 0x000fea0003800000 */
[----:B-12---:R-:W1:Y:S01]  /*4d10*/  S2R R3, SR_CgaCtaId ;  /* 0x0000000000037919 */ /* 0x006e620000008800 */
[----:B------:R-:W-:Y:S01]  /*4d20*/  MOV R0, 0x400 ;  /* 0x0000040000007802 */ /* 0x000fe20000000f00 */
[----:B------:R-:W-:Y:S03]  /*4d30*/  BSSY.RECONVERGENT B1, `(.L_x_333) ;  /* 0x0000016000017945 */ /* 0x000fe60003800200 */
[----:B-1----:R-:W-:-:S05]  /*4d40*/  LEA R24, R3, R0, 0x18 ;  /* 0x0000000003187211 */ /* 0x002fca00078ec0ff */
[----:B------:R-:W1:Y:S04]  /*4d50*/  LDS R3, [R24+0x18] ;  /* 0x0000180018037984 */ /* 0x000e680000000800 */
[----:B----4-:R-:W2:Y:S04]  /*4d60*/  LDS.64 R4, [R24+0x20] ;  /* 0x0000200018047984 */ /* 0x010ea80000000a00 */
[----:B------:R4:W0:Y:S04]  /*4d70*/  LDS R18, [R24+0x28] ;  /* 0x0000280018127984 */ /* 0x0008280000000800 */
[----:B------:R4:W0:Y:S01]  /*4d80*/  LDS R16, [R24+0x38] ;  /* 0x0000380018107984 */ /* 0x0008220000000800 */
[----:B-1----:R-:W-:Y:S01]  /*4d90*/  ISETP.GE.U32.AND P0, PT, R8, R3, PT ;  /* 0x000000030800720c */ /* 0x002fe20003f06070 */
[----:B------:R-:W-:-:S02]  /*4da0*/  IMAD.MOV.U32 R19, RZ, RZ, R3 ;  /* 0x000000ffff137224 */ /* 0x000fc400078e0003 */
[----:B--2---:R-:W-:Y:S02]  /*4db0*/  IMAD.MOV.U32 R21, RZ, RZ, R4 ;  /* 0x000000ffff157224 */ /* 0x004fe400078e0004 */
[----:B------:R-:W-:-:S08]  /*4dc0*/  IMAD.MOV.U32 R20, RZ, RZ, R5 ;  /* 0x000000ffff147224 */ /* 0x000fd000078e0005 */
[----:B0---4-:R-:W-:Y:S05]  /*4dd0*/  @!P0 BRA `(.L_x_334) ;  /* 0x00000000002c8947 */ /* 0x011fea0003800000 */
        /* <DEDUP_REMOVED lines=11> */
.L_x_334:
[----:B------:R-:W-:Y:S05]  /*4e90*/  BSYNC.RECONVERGENT B1 ;  /* 0x0000000000017941 */ /* 0x000fea0003800200 */
.L_x_333:
        /* <DEDUP_REMOVED lines=27> */
.L_x_336:
[----:B------:R-:W-:Y:S05]  /*5050*/  BSYNC.RECONVERGENT B1 ;  /* 0x0000000000017941 */ /* 0x000fea0003800200 */
.L_x_335:
        /* <DEDUP_REMOVED lines=17> */
.L_x_338:
[----:B------:R-:W-:Y:S05]  /*5170*/  BSYNC.RECONVERGENT B1 ;  /* 0x0000000000017941 */ /* 0x000fea0003800200 */
.L_x_337:
        /* <DEDUP_REMOVED lines=17> */
.L_x_340:
[----:B------:R-:W-:Y:S05]  /*5290*/  BSYNC.RECONVERGENT B1 ;  /* 0x0000000000017941 */ /* 0x000fea0003800200 */
.L_x_339:
        /* <DEDUP_REMOVED lines=17> */
.L_x_342:
[----:B------:R-:W-:Y:S05]  /*53b0*/  BSYNC.RECONVERGENT B1 ;  /* 0x0000000000017941 */ /* 0x000fea0003800200 */
.L_x_341:
        /* <DEDUP_REMOVED lines=17> */
.L_x_344:
[----:B------:R-:W-:Y:S05]  /*54d0*/  BSYNC.RECONVERGENT B1 ;  /* 0x0000000000017941 */ /* 0x000fea0003800200 */
.L_x_343:
        /* <DEDUP_REMOVED lines=16> */
.L_x_266:
[----:B------:R-:W-:Y:S05]  /*55e0*/  BSYNC.RECONVERGENT B0 ;  /* 0x0000000000007941 */ /* 0x000fea0003800200 */
.L_x_233:
[----:B------:R-:W-:Y:S05]  /*55f0*/  @P1 EXIT ;  /* 0x000000000000194d */ /* 0x000fea0003800000 */
[----:B01234-:R-:W0:Y:S01]  /*5600*/  LDC.64 R2, c[0x0][0x390] ;  /* 0x0000e400ff027b82 */ /* 0x01fe220000000a00 */
[----:B------:R-:W-:-:S04]  /*5610*/  LOP3.LUT R7, R7, R6, RZ, 0x3c, !PT ;  /* 0x0000000607077212 */ /* 0x000fc800078e3cff */
[----:B------:R-:W-:-:S04]  /*5620*/  LOP3.LUT R6, R7, R6, RZ, 0x3c, !PT ;  /* 0x0000000607067212 */ /* 0x000fc800078e3cff */
[----:B------:R-:W-:-:S05]  /*5630*/  LOP3.LUT R7, R7, R6, RZ, 0x3c, !PT ;  /* 0x0000000607077212 */ /* 0x000fca00078e3cff */
[----:B0-----:R-:W-:Y:S04]  /*5640*/  STG.E.64 desc[UR8][R2.64+0x8], R6 ;  /* 0x0000080602007986 */ /* 0x001fe8000c101b08 */
[----:B------:R-:W-:Y:S01]  /*5650*/  STG.E desc[UR8][R2.64], R8 ;  /* 0x0000000802007986 */ /* 0x000fe2000c101908 */
[----:B------:R-:W-:Y:S05]  /*5660*/  EXIT ;  /* 0x000000000000794d */ /* 0x000fea0003800000 */
.L_x_345:
        /* <DEDUP_REMOVED lines=9> */
.L_x_698:


//--------------------- .text._ZN6thrust24THRUST_300001_SM_1000_NS8cuda_cub4core6detail13_kernel_agentINS1_8__reduce11ReduceAgentIPN4cuda3std3__45tupleIJjlEEESC_SB_iNS1_9__extrema9arg_max_fIjlNS9_4lessIjEEEEEEJSC_SC_iSH_EEEvDpT0_ --------------------------
	.section	.text._ZN6thrust24THRUST_300001_SM_1000_NS8cuda_cub4core6detail13_kernel_agentINS1_8__reduce11ReduceAgentIPN4cuda3std3__45tupleIJjlEEESC_SB_iNS1_9__extrema9arg_max_fIjlNS9_4lessIjEEEEEEJSC_SC_iSH_EEEvDpT0_,"ax",@progbits
	.align	128
        .global         _ZN6thrust24THRUST_300001_SM_1000_NS8cuda_cub4core6detail13_kernel_agentINS1_8__reduce11ReduceAgentIPN4cuda3std3__45tupleIJjlEEESC_SB_iNS1_9__extrema9arg_max_fIjlNS9_4lessIjEEEEEEJSC_SC_iSH_EEEvDpT0_
        .type           _ZN6thrust24THRUST_300001_SM_1000_NS8cuda_cub4core6detail13_kernel_agentINS1_8__reduce11ReduceAgentIPN4cuda3std3__45tupleIJjlEEESC_SB_iNS1_9__extrema9arg_max_fIjlNS9_4lessIjEEEEEEJSC_SC_iSH_EEEvDpT0_,@function
        .size           _ZN6thrust24THRUST_300001_SM_1000_NS8cuda_cub4core6detail13_kernel_agentINS1_8__reduce11ReduceAgentIPN4cuda3std3__45tupleIJjlEEESC_SB_iNS1_9__extrema9arg_max_fIjlNS9_4lessIjEEEEEEJSC_SC_iSH_EEEvDpT0_,(.L_x_699 - _ZN6thrust24THRUST_300001_SM_1000_NS8cuda_cub4core6detail13_kernel_agentINS1_8__reduce11ReduceAgentIPN4cuda3std3__45tupleIJjlEEESC_SB_iNS1_9__extrema9arg_max_fIjlNS9_4lessIjEEEEEEJSC_SC_iSH_EEEvDpT0_)
        .other          _ZN6thrust24THRUST_300001_SM_1000_NS8cuda_cub4core6detail13_kernel_agentINS1_8__reduce11ReduceAgentIPN4cuda3std3__45tupleIJjlEEESC_SB_iNS1_9__extrema9arg_max_fIjlNS9_4lessIjEEEEEEJSC_SC_iSH_EEEvDpT0_,@"STO_CUDA_ENTRY STV_DEFAULT"
_ZN6thrust24THRUST_300001_SM_1000_NS8cuda_cub4core6detail13_kernel_agentINS1_8__reduce11ReduceAgentIPN4cuda3std3__45tupleIJjlEEESC_SB_iNS1_9__extrema9arg_max_fIjlNS9_4lessIjEEEEEEJSC_SC_iSH_EEEvDpT0_:
.text._ZN6thrust24THRUST_300001_SM_1000_NS8cuda_cub4core6detail13_kernel_agentINS1_8__reduce11ReduceAgentIPN4cuda3std3__45tupleIJjlEEESC_SB_iNS1_9__extrema9arg_max_fIjlNS9_4lessIjEEEEEEJSC_SC_iSH_EEEvDpT0_:
        /* <DEDUP_REMOVED lines=21> */
.L_x_349:
[----:B0-----:R-:W-:Y:S05]  /*0150*/  BSYNC.RECONVERGENT B1 ;  /* 0x0000000000017941 */ /* 0x001fea0003800200 */
.L_x_348:
        /* <DEDUP_REMOVED lines=15> */
.L_x_356:
        /* <DEDUP_REMOVED lines=28> */
.L_x_355:
[----:B------:R-:W-:Y:S05]  /*0410*/  BSYNC.RECONVERGENT B3 ;  /* 0x0000000000037941 */ /* 0x000fea0003800200 */
.L_x_354:
[----:B------:R-:W-:Y:S02]  /*0420*/  IMAD.X R7, RZ, RZ, R7, P3 ;  /* 0x000000ffff077224 */ /* 0x000fe400018e0607 */
[----:B------:R-:W-:Y:S01]  /*0430*/  VIADD R5, R5, 0x100 ;  /* 0x0000010005057836 */ /* 0x000fe20000000000 */
[----:B------:R-:W-:Y:S06]  /*0440*/  @P2 BRA `(.L_x_356) ;  /* 0xfffffffc00802947 */ /* 0x000fec000383ffff */
.L_x_353:
[----:B------:R-:W-:Y:S05]  /*0450*/  BSYNC.RECONVERGENT B2 ;  /* 0x0000000000027941 */ /* 0x000fea0003800200 */
.L_x_352:
[----:B------:R-:W0:Y:S01]  /*0460*/  LDC.64 R8, c[0x0][0x380] ;  /* 0x0000e000ff087b82 */ /* 0x000e220000000a00 */
[----:B------:R-:W-:-:S13]  /*0470*/  ISETP.GE.U32.AND P0, PT, R12, 0x300, PT ;  /* 0x000003000c00780c */ /* 0x000fda0003f06070 */
[----:B------:R-:W-:Y:S05]  /*0480*/  @!P0 BRA `(.L_x_351) ;  /* 0x0000000400588947 */ /* 0x000fea0003800000 */
.L_x_365:
        /* <DEDUP_REMOVED lines=26> */
.L_x_358:
[----:B------:R-:W-:Y:S05]  /*0630*/  BSYNC.RECONVERGENT B2 ;  /* 0x0000000000027941 */ /* 0x000fea0003800200 */
.L_x_357:
        /* <DEDUP_REMOVED lines=17> */
.L_x_360:
[----:B------:R-:W-:Y:S05]  /*0750*/  BSYNC.RECONVERGENT B2 ;  /* 0x0000000000027941 */ /* 0x000fea0003800200 */
.L_x_359:
        /* <DEDUP_REMOVED lines=17> */
.L_x_362:
[----:B------:R-:W-:Y:S05]  /*0870*/  BSYNC.RECONVERGENT B2 ;  /* 0x0000000000027941 */ /* 0x000fea0003800200 */
.L_x_361:
        /* <DEDUP_REMOVED lines=19> */
.L_x_364:
[----:B------:R-:W-:Y:S05]  /*09b0*/  BSYNC.RECONVERGENT B2 ;  /* 0x0000000000027941 */ /* 0x000fea0003800200 */
.L_x_363:
[----:B------:R-:W-:-:S05]  /*09c0*/  VIADD R5, R5, 0x400 ;  /* 0x0000040005057836 */ /* 0x000fca0000000000 */
[----:B------:R-:W-:-:S13]  /*09d0*/  ISETP.GE.AND P0, PT, R5, UR5, PT ;  /* 0x0000000505007c0c */ /* 0x000fda000bf06270 */
[----:B------:R-:W-:Y:S05]  /*09e0*/  @!P0 BRA `(.L_x_365) ;  /* 0xfffffff800a88947 */ /* 0x000fea000383ffff */
.L_x_351:
[----:B------:R-:W-:Y:S05]  /*09f0*/  BSYNC.RECONVERGENT B1 ;  /* 0x0000000000017941 */ /* 0x000fea0003800200 */
.L_x_350:
        /* <DEDUP_REMOVED lines=31> */
.L_x_368:
[----:B------:R-:W-:Y:S05]  /*0bf0*/  BSYNC.RECONVERGENT B1 ;  /* 0x0000000000017941 */ /* 0x000fea0003800200 */
.L_x_367:
        /* <DEDUP_REMOVED lines=27> */
.L_x_370:
[----:B------:R-:W-:Y:S05]  /*0db0*/  BSYNC.RECONVERGENT B1 ;  /* 0x0000000000017941 */ /* 0x000fea0003800200 */
.L_x_369:
        /* <DEDUP_REMOVED lines=24> */
.L_x_372:
[----:B------:R-:W-:Y:S05]  /*0f40*/  BSYNC.RECONVERGENT B1 ;  /* 0x0000000000017941 */ /* 0x000fea0003800200 */
.L_x_371:
        /* <DEDUP_REMOVED lines=24> */
.L_x_374:
[----:B------:R-:W-:Y:S05]  /*10d0*/  BSYNC.RECONVERGENT B1 ;  /* 0x0000000000017941 */ /* 0x000fea0003800200 */
.L_x_373:
        /* <DEDUP_REMOVED lines=24> */
.L_x_376:
[----:B------:R-:W-:Y:S05]  /*1260*/  BSYNC.RECONVERGENT B1 ;  /* 0x0000000000017941 */ /* 0x000fea0003800200 */
.L_x_375:
        /* <DEDUP_REMOVED lines=12> */
.L_x_378:
[----:B------:R-:W-:Y:S05]  /*1330*/  BSYNC.RECONVERGENT B1 ;  /* 0x0000000000017941 */ /* 0x000fea0003800200 */
.L_x_377:
        /* <DEDUP_REMOVED lines=27> */
.L_x_381:
[----:B------:R-:W-:Y:S05]  /*14f0*/  BSYNC.RECONVERGENT B1 ;  /* 0x0000000000017941 */ /* 0x000fea0003800200 */
.L_x_380:
        /* <DEDUP_REMOVED lines=27> */
.L_x_383:
[----:B------:R-:W-:Y:S05]  /*16b0*/  BSYNC.RECONVERGENT B1 ;  /* 0x0000000000017941 */ /* 0x000fea0003800200 */
.L_x_382:
        /* <DEDUP_REMOVED lines=17> */
.L_x_385:
[----:B------:R-:W-:Y:S05]  /*17d0*/  BSYNC.RECONVERGENT B1 ;  /* 0x0000000000017941 */ /* 0x000fea0003800200 */
.L_x_384:
        /* <DEDUP_REMOVED lines=17> */
.L_x_387:
[----:B------:R-:W-:Y:S05]  /*18f0*/  BSYNC.RECONVERGENT B1 ;  /* 0x0000000000017941 */ /* 0x000fea0003800200 */
.L_x_386:
        /* <DEDUP_REMOVED lines=17> */
.L_x_389:
[----:B------:R-:W-:Y:S05]  /*1a10*/  BSYNC.RECONVERGENT B1 ;  /* 0x0000000000017941 */ /* 0x000fea0003800200 */
.L_x_388:
        /* <DEDUP_REMOVED lines=17> */
.L_x_391:
[----:B------:R-:W-:Y:S05]  /*1b30*/  BSYNC.RECONVERGENT B1 ;  /* 0x0000000000017941 */ /* 0x000fea0003800200 */
.L_x_390:
        /* <DEDUP_REMOVED lines=18> */
.L_x_366:
        /* <DEDUP_REMOVED lines=40> */
.L_x_393:
[----:B------:R-:W-:Y:S05]  /*1ee0*/  BSYNC.RECONVERGENT B1 ;  /* 0x0000000000017941 */ /* 0x000fea0003800200 */
.L_x_392:
        /* <DEDUP_REMOVED lines=25> */
.L_x_395:
[----:B------:R-:W-:Y:S05]  /*2080*/  BSYNC.RECONVERGENT B1 ;  /* 0x0000000000017941 */ /* 0x000fea0003800200 */
.L_x_394:
        /* <DEDUP_REMOVED lines=24> */
.L_x_397:
[----:B------:R-:W-:Y:S05]  /*2210*/  BSYNC.RECONVERGENT B1 ;  /* 0x0000000000017941 */ /* 0x000fea0003800200 */
.L_x_396:
        /* <DEDUP_REMOVED lines=24> */
.L_x_399:
[----:B------:R-:W-:Y:S05]  /*23a0*/  BSYNC.RECONVERGENT B1 ;  /* 0x0000000000017941 */ /* 0x000fea0003800200 */
.L_x_398:
        /* <DEDUP_REMOVED lines=24> */
.L_x_401:
[----:B------:R-:W-:Y:S05]  /*2530*/  BSYNC.RECONVERGENT B1 ;  /* 0x0000000000017941 */ /* 0x000fea0003800200 */
.L_x_400:
        /* <DEDUP_REMOVED lines=12> */
.L_x_403:
[----:B------:R-:W-:Y:S05]  /*2600*/  BSYNC.RECONVERGENT B1 ;  /* 0x0000000000017941 */ /* 0x000fea0003800200 */
.L_x_402:
        /* <DEDUP_REMOVED lines=30> */
.L_x_405:
[----:B------:R-:W-:Y:S05]  /*27f0*/  BSYNC.RECONVERGENT B1 ;  /* 0x0000000000017941 */ /* 0x000fea0003800200 */
.L_x_404:
        /* <DEDUP_REMOVED lines=27> */
.L_x_407:
[----:B------:R-:W-:Y:S05]  /*29b0*/  BSYNC.RECONVERGENT B1 ;  /* 0x0000000000017941 */ /* 0x000fea0003800200 */
.L_x_406:
        /* <DEDUP_REMOVED lines=27> */
.L_x_409:
[----:B------:R-:W-:Y:S05]  /*2b70*/  BSYNC.RECONVERGENT B1 ;  /* 0x0000000000017941 */ /* 0x000fea0003800200 */
.L_x_408:
        /* <DEDUP_REMOVED lines=27> */
.L_x_411:
[----:B------:R-:W-:Y:S05]  /*2d30*/  BSYNC.RECONVERGENT B1 ;  /* 0x0000000000017941 */ /* 0x000fea0003800200 */
.L_x_410:
        /* <DEDUP_REMOVED lines=27> */
.L_x_413:
[----:B------:R-:W-:Y:S05]  /*2ef0*/  BSYNC.RECONVERGENT B1 ;  /* 0x0000000000017941 */ /* 0x000fea0003800200 */
.L_x_412:
        /* <DEDUP_REMOVED lines=27> */
.L_x_415:
[----:B------:R-:W-:Y:S05]  /*30b0*/  BSYNC.RECONVERGENT B1 ;  /* 0x0000000000017941 */ /* 0x000fea0003800200 */
.L_x_414:
        /* <DEDUP_REMOVED lines=28> */
.L_x_347:
        /* <DEDUP_REMOVED lines=12> */
[----:B------:R-:W5:Y:S01]  /*3340*/  LDG.E.64.CONSTANT R2, desc[UR6][R6.64+0x4008] ;  /* 0x0040080606027981 */ /* 0x000f62000c1e9b00 */
[----:B------:R-:W-:Y:S01]  /*3350*/  UISETP.GE.U32.AND UP0, UPT, UR4, 0xa00, UPT ;  /* 0x00000a000400788c */ /* 0x000fe2000bf06070 */
[----:B------:R-:W-:Y:S01]  /*3360*/  IMAD.MOV.U32 R19, RZ, RZ, 0x500 ;  /* 0x00000500ff137424 */ /* 0x000fe200078e00ff */
        /* <DEDUP_REMOVED lines=29> */
[----:B------:R-:W0:Y:S01]  /*3540*/  LDC.64 R6, c[0x0][0x380] ;  /* 0x0000e000ff067b82 */ /* 0x000e220000000a00 */
[----:B------:R-:W-:Y:S01]  /*3550*/  IMAD.MOV.U32 R23, RZ, RZ, R2 ;  /* 0x000000ffff177224 */ /* 0x000fe200078e0002 */
[----:B------:R-:W1:Y:S01]  /*3560*/  LDCU UR4, c[0x0][0x390] ;  /* 0x00007200ff0477ac */ /* 0x000e620008000800 */
[----:B------:R-:W-:Y:S02]  /*3570*/  IMAD.MOV.U32 R24, RZ, RZ, R3 ;  /* 0x000000ffff187224 */ /* 0x000fe400078e0003 */
[----:B------:R-:W-:Y:S02]  /*3580*/  IMAD.MOV.U32 R18, RZ, RZ, R4 ;  /* 0x000000ffff127224 */ /* 0x000fe400078e0004 */
[----:B------:R-:W-:-:S07]  /*3590*/  IMAD.MOV.U32 R5, RZ, RZ, 0x500 ;  /* 0x00000500ff057424 */ /* 0x000fce00078e00ff */
.L_x_417:
[----:B------:R-:W-:-:S04]  /*35a0*/  IMAD.IADD R17, R0, 0x1, R5 ;  /* 0x0000000100117824 */ /* 0x000fc800078e0205 */
[----:B0-----:R-:W-:-:S05]  /*35b0*/  IMAD.WIDE.U32 R16, R17, 0x10, R6 ;  /* 0x0000001011107825 */ /* 0x001fca00078e0006 */
        /* <DEDUP_REMOVED lines=36> */
[----:B------:R-:W-:Y:S01]  /*3800*/  @P2 SEL R14, R8, R14, P0 ;  /* 0x0000000e080e2207 */ /* 0x000fe20000000000 */
[C---:B------:R-:W-:Y:S01]  /*3810*/  VIADD R8, R5.reuse, 0xa00 ;  /* 0x00000a0005087836 */ /* 0x040fe20000000000 */
[----:B------:R-:W-:Y:S01]  /*3820*/  ISETP.GE.U32.AND P1, PT, R22, R4, PT ;  /* 0x000000041600720c */ /* 0x000fe20003f26070 */
[----:B------:R-:W-:Y:S01]  /*3830*/  VIADD R5, R5, 0x500 ;  /* 0x0000050005057836 */ /* 0x000fe20000000000 */
[----:B------:R-:W-:Y:S02]  /*3840*/  @P2 SEL R15, R9, R15, P0 ;  /* 0x0000000f090f2207 */ /* 0x000fe40000000000 */
[----:B-1----:R-:W-:-:S09]  /*3850*/  ISETP.GT.AND P2, PT, R8, UR4, PT ;  /* 0x0000000408007c0c */ /* 0x002fd2000bf44270 */
        /* <DEDUP_REMOVED lines=8> */
[----:B------:R-:W-:Y:S01]  /*38e0*/  IMAD.MOV.U32 R24, RZ, RZ, R3 ;  /* 0x000000ffff187224 */ /* 0x000fe200078e0003 */
[----:B------:R-:W-:Y:S06]  /*38f0*/  @!P2 BRA `(.L_x_417) ;  /* 0xfffffffc0028a947 */ /* 0x000fec000383ffff */
[----:B------:R-:W-:-:S07]  /*3900*/  IMAD.MOV.U32 R19, RZ, RZ, R5 ;  /* 0x000000ffff137224 */ /* 0x000fce00078e0005 */
.L_x_416:
[----:B------:R-:W-:-:S13]  /*3910*/  ISETP.GE.AND P0, PT, R19, UR4, PT ;  /* 0x0000000413007c0c */ /* 0x000fda000bf06270 */
        /* <DEDUP_REMOVED lines=12> */
[----:B------:R-:W0:Y:S01]  /*39e0*/  LDC.64 R6, c[0x0][0x380] ;  /* 0x0000e000ff067b82 */ /* 0x000e220000000a00 */
[----:B------:R-:W-:Y:S01]  /*39f0*/  LEA.HI R8, R14, 0x1, RZ, 0x18 ;  /* 0x000000010e087811 */ /* 0x000fe200078fc0ff */
[----:B------:R-:W-:Y:S02]  /*3a00*/  IMAD.IADD R13, R0, 0x1, R19 ;  /* 0x00000001000d7824 */ /* 0x000fe400078e0213 */
[----:B------:R-:W-:Y:S01]  /*3a10*/  IMAD.MOV.U32 R18, RZ, RZ, R0 ;  /* 0x000000ffff127224 */ /* 0x000fe200078e0000 */
[----:B------:R-:W-:-:S05]  /*3a20*/  LOP3.LUT R8, R8, 0x3, RZ, 0xc0, !PT ;  /* 0x0000000308087812 */ /* 0x000fca00078ec0ff */
[----:B------:R-:W-:-:S07]  /*3a30*/  IMAD.MOV R12, RZ, RZ, -R8 ;  /* 0x000000ffff0c7224 */ /* 0x000fce00078e0a08 */
.L_x_424:
[----:B0-----:R-:W-:-:S05]  /*3a40*/  IMAD.WIDE.U32 R10, R13, 0x10, R6 ;  /* 0x000000100d0a7825 */ /* 0x001fca00078e0006 */
[----:B------:R-:W2:Y:S04]  /*3a50*/  LDG.E.CONSTANT R21, desc[UR6][R10.64] ;  /* 0x000000060a157981 */ /* 0x000ea8000c1e9900 */
[----:B------:R-:W3:Y:S01]  /*3a60*/  LDG.E.64.CONSTANT R8, desc[UR6][R10.64+0x8] ;  /* 0x000008060a087981 */ /* 0x000ee2000c1e9b00 */
[----:B------:R-:W-:Y:S01]  /*3a70*/  VIADD R12, R12, 0x1 ;  /* 0x000000010c0c7836 */ /* 0x000fe20000000000 */
[----:B------:R-:W-:Y:S01]  /*3a80*/  BSSY.RECONVERGENT B3, `(.L_x_422) ;  /* 0x0000015000037945 */ /* 0x000fe20003800200 */
[----:B------:R-:W-:Y:S02]  /*3a90*/  IMAD.MOV.U32 R15, RZ, RZ, R2 ;  /* 0x000000ffff0f7224 */ /* 0x000fe400078e0002 */
        /* <DEDUP_REMOVED lines=19> */
.L_x_423:
[----:B------:R-:W-:Y:S05]  /*3bd0*/  BSYNC.RECONVERGENT B3 ;  /* 0x0000000000037941 */ /* 0x000fea0003800200 */
.L_x_422:
[----:B------:R-:W-:Y:S02]  /*3be0*/  VIADD R18, R18, 0x100 ;  /* 0x0000010012127836 */ /* 0x000fe40000000000 */
[----:B------:R-:W-:Y:S01]  /*3bf0*/  VIADD R13, R13, 0x100 ;  /* 0x000001000d0d7836 */ /* 0x000fe20000000000 */
[----:B------:R-:W-:Y:S06]  /*3c00*/  @P3 BRA `(.L_x_424) ;  /* 0xfffffffc008c3947 */ /* 0x000fec000383ffff */
.L_x_421:
[----:B------:R-:W-:Y:S05]  /*3c10*/  BSYNC.RECONVERGENT B2 ;  /* 0x0000000000027941 */ /* 0x000fea0003800200 */
.L_x_420:
[----:B------:R-:W-:-:S13]  /*3c20*/  ISETP.GE.U32.AND P0, PT, R14, 0x300, PT ;  /* 0x000003000e00780c */ /* 0x000fda0003f06070 */
[----:B------:R-:W-:Y:S05]  /*3c30*/  @!P0 BRA `(.L_x_419) ;  /* 0x0000000400888947 */ /* 0x000fea0003800000 */
[----:B------:R-:W0:Y:S01]  /*3c40*/  LDCU.64 UR8, c[0x0][0x380] ;  /* 0x00007000ff0877ac */ /* 0x000e220008000a00 */
[----:B------:R-:W1:Y:S01]  /*3c50*/  LDC.64 R6, c[0x0][0x380] ;  /* 0x0000e000ff067b82 */ /* 0x000e620000000a00 */
[C---:B------:R-:W-:Y:S01]  /*3c60*/  IADD3 R13, P0, PT, R18.reuse, R19, RZ ;  /* 0x00000013120d7210 */ /* 0x040fe20007f1e0ff */
[----:B------:R-:W-:-:S04]  /*3c70*/  IMAD.IADD R19, R18, 0x1, R19 ;  /* 0x0000000112137824 */ /* 0x000fc800078e0213 */
[----:B------:R-:W-:Y:S01]  /*3c80*/  IMAD.X R8, RZ, RZ, RZ, P0 ;  /* 0x000000ffff087224 */ /* 0x000fe200000e06ff */
[----:B0-----:R-:W-:-:S04]  /*3c90*/  LEA R12, P1, R13, UR8, 0x4 ;  /* 0x000000080d0c7c11 */ /* 0x001fc8000f8220ff */
[----:B------:R-:W-:Y:S02]  /*3ca0*/  IADD3 R12, P0, PT, R12, 0x3008, RZ ;  /* 0x000030080c0c7810 */ /* 0x000fe40007f1e0ff */
[----:B------:R-:W-:-:S05]  /*3cb0*/  LEA.HI.X R13, R13, UR9, R8, 0x4, P1 ;  /* 0x000000090d0d7c11 */ /* 0x000fca00088f2408 */
[----:B------:R-:W-:-:S07]  /*3cc0*/  IMAD.X R13, RZ, RZ, R13, P0 ;  /* 0x000000ffff0d7224 */ /* 0x000fce00000e060d */
.L_x_433:
[----:B-1----:R-:W-:-:S05]  /*3cd0*/  IMAD.WIDE.U32 R10, R19, 0x10, R6 ;  /* 0x00000010130a7825 */ /* 0x002fca00078e0006 */
[----:B------:R-:W2:Y:S04]  /*3ce0*/  LDG.E.CONSTANT R23, desc[UR6][R10.64] ;  /* 0x000000060a177981 */ /* 0x000ea8000c1e9900 */
[----:B------:R0:W3:Y:S02]  /*3cf0*/  LDG.E.64.CONSTANT R8, desc[UR6][R10.64+0x8] ;  /* 0x000008060a087981 */ /* 0x0000e4000c1e9b00 */
[----:B0-----:R-:W-:Y:S02]  /*3d00*/  IMAD.MOV.U32 R10, RZ, RZ, R12 ;  /* 0x000000ffff0a7224 */ /* 0x001fe400078e000c */
[----:B------:R-:W-:-:S05]  /*3d10*/  IMAD.MOV.U32 R11, RZ, RZ, R13 ;  /* 0x000000ffff0b7224 */ /* 0x000fca00078e000d */
        /* <DEDUP_REMOVED lines=16> */
[CC--:B------:R-:W-:Y:S02]  /*3e20*/  @P2 ISETP.LT.U32.AND P1, PT, R2.reuse, R8.reuse, PT ;  /* 0x000000080200220c */ /* 0x0c0fe40003f21070 */
[CC--:B------:R-:W-:Y:S02]  /*3e30*/  @P2 ISETP.GE.U32.AND P0, PT, R2.reuse, R8.reuse, PT ;  /* 0x000000080200220c */ /* 0x0c0fe40003f06070 */
[CC--:B------:R-:W-:Y:S02]  /*3e40*/  @P2 ISETP.LT.AND.EX P1, PT, R3.reuse, R9.reuse, PT, P1 ;  /* 0x000000090300220c */ /* 0x0c0fe40003f21310 */
[CC--:B------:R-:W-:Y:S02]  /*3e50*/  @P2 ISETP.GE.AND.EX P0, PT, R3.reuse, R9.reuse, PT, P0 ;  /* 0x000000090300220c */ /* 0x0c0fe40003f06300 */
[----:B------:R-:W-:Y:S02]  /*3e60*/  @P2 SEL R27, R2, R8, P1 ;  /* 0x00000008021b2207 */ /* 0x000fe40000800000 */
[----:B------:R-:W-:-:S02]  /*3e70*/  @P2 SEL R29, R3, R9, P1 ;  /* 0x00000009031d2207 */ /* 0x000fc40000800000 */
[----:B------:R-:W-:-:S07]  /*3e80*/  @P2 SEL R22, R4, R23, !P0 ;  /* 0x0000001704162207 */ /* 0x000fce0004000000 */
.L_x_426:
[----:B------:R-:W-:Y:S05]  /*3e90*/  BSYNC.RECONVERGENT B2 ;  /* 0x0000000000027941 */ /* 0x000fea0003800200 */
.L_x_425:
        /* <DEDUP_REMOVED lines=17> */
.L_x_428:
[----:B------:R-:W-:Y:S05]  /*3fb0*/  BSYNC.RECONVERGENT B2 ;  /* 0x0000000000027941 */ /* 0x000fea0003800200 */
.L_x_427:
        /* <DEDUP_REMOVED lines=17> */
.L_x_430:
[----:B------:R-:W-:Y:S05]  /*40d0*/  BSYNC.RECONVERGENT B2 ;  /* 0x0000000000027941 */ /* 0x000fea0003800200 */
.L_x_429:
        /* <DEDUP_REMOVED lines=17> */
.L_x_432:
[----:B------:R-:W-:Y:S05]  /*41f0*/  BSYNC.RECONVERGENT B2 ;  /* 0x0000000000027941 */ /* 0x000fea0003800200 */
.L_x_431:
[----:B------:R-:W-:Y:S01]  /*4200*/  VIADD R18, R18, 0x400 ;  /* 0x0000040012127836 */ /* 0x000fe20000000000 */
[----:B------:R-:W-:Y:S01]  /*4210*/  IADD3 R12, P1, PT, R10, 0x4000, RZ ;  /* 0x000040000a0c7810 */ /* 0x000fe20007f3e0ff */
[----:B------:R-:W-:-:S03]  /*4220*/  VIADD R19, R19, 0x400 ;  /* 0x0000040013137836 */ /* 0x000fc60000000000 */
[----:B------:R-:W-:Y:S01]  /*4230*/  ISETP.GE.AND P0, PT, R18, R5, PT ;  /* 0x000000051200720c */ /* 0x000fe20003f06270 */
[----:B------:R-:W-:-:S12]  /*4240*/  IMAD.X R13, RZ, RZ, R11, P1 ;  /* 0x000000ffff0d7224 */ /* 0x000fd800008e060b */
[----:B------:R-:W-:Y:S05]  /*4250*/  @!P0 BRA `(.L_x_433) ;  /* 0xfffffff8009c8947 */ /* 0x000fea000383ffff */
.L_x_419:
[----:B------:R-:W-:Y:S05]  /*4260*/  BSYNC.RECONVERGENT B1 ;  /* 0x0000000000017941 */ /* 0x000fea0003800200 */
.L_x_418:
        /* <DEDUP_REMOVED lines=31> */
.L_x_435:
[----:B------:R-:W-:Y:S05]  /*4460*/  BSYNC.RECONVERGENT B1 ;  /* 0x0000000000017941 */ /* 0x000fea0003800200 */
.L_x_434:
        /* <DEDUP_REMOVED lines=24> */
.L_x_437:
[----:B------:R-:W-:Y:S05]  /*45f0*/  BSYNC.RECONVERGENT B1 ;  /* 0x0000000000017941 */ /* 0x000fea0003800200 */
.L_x_436:
[----:B0-----:R0:W4:Y:S01]  /*4600*/  SHFL.DOWN PT, R5, R2, 0x4, 0x1f ;  /* 0x08801f0002057f89 */ /* 0x00112200000e0000 */
[----:B------:R-:W-:Y:S01]  /*4610*/  BSSY.RECONVERGENT B1, `(.L_x_438) ;  /* 0x0000017000017945 */ /* 0x000fe20003800200 */
[----:B--2---:R-:W-:Y:S02]  /*4620*/  IMAD.MOV.U32 R3, RZ, RZ, R2 ;  /* 0x000000ffff037224 */ /* 0x004fe400078e0002 */
[----:B------:R0:W2:Y:S01]  /*4630*/  SHFL.DOWN PT, R9, R4, 0x4, 0x1f ;  /* 0x08801f0004097f89 */ /* 0x0000a200000e0000 */
[----:B------:R-:W-:Y:S02]  /*4640*/  IMAD.MOV.U32 R6, RZ, RZ, R4 ;  /* 0x000000ffff067224 */ /* 0x000fe400078e0004 */
[----:B------:R-:W-:Y:S01]  /*4650*/  IMAD.MOV.U32 R7, RZ, RZ, R8 ;  /* 0x000000ffff077224 */ /* 0x000fe200078e0008 */
[----:B------:R0:W0:Y:S01]  /*4660*/  SHFL.DOWN PT, R11, R8, 0x4, 0x1f ;  /* 0x08801f00080b7f89 */ /* 0x00002200000e0000 */
[----:B------:R-:W-:Y:S05]  /*4670*/  @P5 BRA `(.L_x_439) ;  /* 0x0000000000405947 */ /* 0x000fea0003800000 */
[----:B----4-:R-:W-:Y:S01]  /*4680*/  ISETP.GE.U32.AND P0, PT, R2, R5, PT ;  /* 0x000000050200720c */ /* 0x010fe20003f06070 */
[----:B------:R-:W-:Y:S02]  /*4690*/  IMAD.MOV.U32 R3, RZ, RZ, R5 ;  /* 0x000000ffff037224 */ /* 0x000fe400078e0005 */
[----:B--2---:R-:W-:Y:S02]  /*46a0*/  IMAD.MOV.U32 R6, RZ, RZ, R9 ;  /* 0x000000ffff067224 */ /* 0x004fe400078e0009 */
        /* <DEDUP_REMOVED lines=13> */
.L_x_439:
[----:B------:R-:W-:Y:S05]  /*4780*/  BSYNC.RECONVERGENT B1 ;  /* 0x0000000000017941 */ /* 0x000fea0003800200 */
.L_x_438:
        /* <DEDUP_REMOVED lines=24> */
.L_x_441:
[----:B------:R-:W-:Y:S05]  /*4910*/  BSYNC.RECONVERGENT B1 ;  /* 0x0000000000017941 */ /* 0x000fea0003800200 */
.L_x_440:
[----:B0-----:R0:W4:Y:S01]  /*4920*/  SHFL.DOWN PT, R3, R2, 0x10, 0x1f ;  /* 0x0a001f0002037f89 */ /* 0x00112200000e0000 */
[----:B------:R-:W-:Y:S01]  /*4930*/  BSSY.RECONVERGENT B1, `(.L_x_442) ;  /* 0x0000017000017945 */ /* 0x000fe20003800200 */
[----:B------:R-:W-:Y:S02]  /*4940*/  IMAD.MOV.U32 R8, RZ, RZ, R2 ;  /* 0x000000ffff087224 */ /* 0x000fe400078e0002 */
[----:B------:R0:W0:Y:S01]  /*4950*/  SHFL.DOWN PT, R9, R4, 0x10, 0x1f ;  /* 0x0a001f0004097f89 */ /* 0x00002200000e0000 */
[----:B--2---:R-:W-:Y:S02]  /*4960*/  IMAD.MOV.U32 R7, RZ, RZ, R4 ;  /* 0x000000ffff077224 */ /* 0x004fe400078e0004 */
[----:B------:R-:W-:Y:S01]  /*4970*/  IMAD.MOV.U32 R6, RZ, RZ, R5 ;  /* 0x000000ffff067224 */ /* 0x000fe200078e0005 */
[----:B-1----:R1:W2:Y:S01]  /*4980*/  SHFL.DOWN PT, R10, R5, 0x10, 0x1f ;  /* 0x0a001f00050a7f89 */ /* 0x0022a200000e0000 */
[----:B------:R-:W-:Y:S05]  /*4990*/  @P3 BRA `(.L_x_443) ;  /* 0x0000000000403947 */ /* 0x000fea0003800000 */
[----:B----4-:R-:W-:Y:S01]  /*49a0*/  ISETP.GE.U32.AND P0, PT, R2, R3, PT ;  /* 0x000000030200720c */ /* 0x010fe20003f06070 */
[----:B------:R-:W-:Y:S02]  /*49b0*/  IMAD.MOV.U32 R8, RZ, RZ, R3 ;  /* 0x000000ffff087224 */ /* 0x000fe400078e0003 */
[----:B0-----:R-:W-:Y:S02]  /*49c0*/  IMAD.MOV.U32 R7, RZ, RZ, R9 ;  /* 0x000000ffff077224 */ /* 0x001fe400078e0009 */
[----:B--2---:R-:W-:-:S08]  /*49d0*/  IMAD.MOV.U32 R6, RZ, RZ, R10 ;  /* 0x000000ffff067224 */ /* 0x004fd000078e000a */
        /* <DEDUP_REMOVED lines=12> */
.L_x_443:
[----:B------:R-:W-:Y:S05]  /*4aa0*/  BSYNC.RECONVERGENT B1 ;  /* 0x0000000000017941 */ /* 0x000fea0003800200 */
.L_x_442:
[----:B------:R-:W-:Y:S04]  /*4ab0*/  BSSY.RECONVERGENT B1, `(.L_x_444) ;  /* 0x000000c000017945 */ /* 0x000fe80003800200 */
[----:B------:R-:W-:Y:S05]  /*4ac0*/  @P2 BRA `(.L_x_445) ;  /* 0x0000000000282947 */ /* 0x000fea0003800000 */
[----:B0-----:R-:W0:Y:S01]  /*4ad0*/  S2R R4, SR_CgaCtaId ;  /* 0x0000000000047919 */ /* 0x001e220000008800 */
[----:B----4-:R-:W-:Y:S02]  /*4ae0*/  MOV R3, 0x400 ;  /* 0x0000040000037802 */ /* 0x010fe40000000f00 */
[----:B------:R-:W-:-:S04]  /*4af0*/  SHF.R.U32.HI R2, RZ, 0x1, R0 ;  /* 0x00000001ff027819 */ /* 0x000fc80000011600 */
[----:B------:R-:W-:Y:S02]  /*4b00*/  LOP3.LUT R2, R2, 0x1f0, RZ, 0xc0, !PT ;  /* 0x000001f002027812 */ /* 0x000fe400078ec0ff */
[----:B0-----:R-:W-:-:S05]  /*4b10*/  LEA R3, R4, R3, 0x18 ;  /* 0x0000000304037211 */ /* 0x001fca00078ec0ff */
[----:B-1----:R-:W-:Y:S02]  /*4b20*/  IMAD.IADD R5, R2, 0x1, R3 ;  /* 0x0000000102057824 */ /* 0x002fe400078e0203 */
[----:B------:R-:W-:Y:S02]  /*4b30*/  IMAD.MOV.U32 R2, RZ, RZ, R7 ;  /* 0x000000ffff027224 */ /* 0x000fe400078e0007 */
[----:B------:R-:W-:Y:S01]  /*4b40*/  IMAD.MOV.U32 R3, RZ, RZ, R6 ;  /* 0x000000ffff037224 */ /* 0x000fe200078e0006 */
[----:B------:R0:W-:Y:S04]  /*4b50*/  STS [R5+0x8], R8 ;  /* 0x0000080805007388 */ /* 0x0001e80000000800 */
[----:B------:R0:W-:Y:S02]  /*4b60*/  STS.64 [R5+0x10], R2 ;  /* 0x0000100205007388 */ /* 0x0001e40000000a00 */
.L_x_445:
[----:B------:R-:W-:Y:S05]  /*4b70*/  BSYNC.RECONVERGENT B1 ;  /* 0x0000000000017941 */ /* 0x000fea0003800200 */
.L_x_444:
        /* <DEDUP_REMOVED lines=8> */
[----:B-1----:R-:W1:Y:S04]  /*4c00*/  LDS.64 R4, [R24+0x20] ;  /* 0x0000200018047984 */ /* 0x002e680000000a00 */
[----:B------:R4:W2:Y:S04]  /*4c10*/  LDS R18, [R24+0x28] ;  /* 0x0000280018127984 */ /* 0x0008a80000000800 */
[----:B------:R4:W2:Y:S01]  /*4c20*/  LDS R16, [R24+0x38] ;  /* 0x0000380018107984 */ /* 0x0008a20000000800 */
[----:B0-----:R-:W-:Y:S01]  /*4c30*/  ISETP.GE.U32.AND P0, PT, R8, R3, PT ;  /* 0x000000030800720c */ /* 0x001fe20003f06070 */
[----:B------:R-:W-:-:S02]  /*4c40*/  IMAD.MOV.U32 R19, RZ, RZ, R3 ;  /* 0x000000ffff137224 */ /* 0x000fc400078e0003 */
[----:B-1----:R-:W-:Y:S02]  /*4c50*/  IMAD.MOV.U32 R21, RZ, RZ, R4 ;  /* 0x000000ffff157224 */ /* 0x002fe400078e0004 */
[----:B------:R-:W-:-:S08]  /*4c60*/  IMAD.MOV.U32 R20, RZ, RZ, R5 ;  /* 0x000000ffff147224 */ /* 0x000fd000078e0005 */
[----:B--2-4-:R-:W-:Y:S05]  /*4c70*/  @!P0 BRA `(.L_x_447) ;  /* 0x00000000002c8947 */ /* 0x014fea0003800000 */
        /* <DEDUP_REMOVED lines=11> */
.L_x_447:
[----:B------:R-:W-:Y:S05]  /*4d30*/  BSYNC.RECONVERGENT B1 ;  /* 0x0000000000017941 */ /* 0x000fea0003800200 */
.L_x_446:
        /* <DEDUP_REMOVED lines=27> */
.L_x_449:
[----:B------:R-:W-:Y:S05]  /*4ef0*/  BSYNC.RECONVERGENT B1 ;  /* 0x0000000000017941 */ /* 0x000fea0003800200 */
.L_x_448:
        /* <DEDUP_REMOVED lines=17> */
.L_x_451:
[----:B------:R-:W-:Y:S05]  /*5010*/  BSYNC.RECONVERGENT B1 ;  /* 0x0000000000017941 */ /* 0x000fea0003800200 */
.L_x_450:
        /* <DEDUP_REMOVED lines=17> */
.L_x_453:
[----:B------:R-:W-:Y:S05]  /*5130*/  BSYNC.RECONVERGENT B1 ;  /* 0x0000000000017941 */ /* 0x000fea0003800200 */
.L_x_452:
        /* <DEDUP_REMOVED lines=17> */
.L_x_455:
[----:B------:R-:W-:Y:S05]  /*5250*/  BSYNC.RECONVERGENT B1 ;  /* 0x0000000000017941 */ /* 0x000fea0003800200 */
.L_x_454:
        /* <DEDUP_REMOVED lines=17> */
.L_x_457:
[----:B------:R-:W-:Y:S05]  /*5370*/  BSYNC.RECONVERGENT B1 ;  /* 0x0000000000017941 */ /* 0x000fea0003800200 */
.L_x_456:
        /* <DEDUP_REMOVED lines=16> */
.L_x_379:
[----:B------:R-:W-:Y:S05]  /*5480*/  BSYNC.RECONVERGENT B0 ;  /* 0x0000000000007941 */ /* 0x000fea0003800200 */
.L_x_346:
        /* <DEDUP_REMOVED lines=8> */
.L_x_458:
        /* <DEDUP_REMOVED lines=15> */
.L_x_699:


//--------------------- .text._ZN6thrust24THRUST_300001_SM_1000_NS8cuda_cub4core6detail13_kernel_agentINS1_8__reduce10DrainAgentIiEEJN3cub18CUB_300001_SM_10009GridQueueIjEEiEEEvDpT0_ --------------------------
	.section	.text._ZN6thrust24THRUST_300001_SM_1000_NS8cuda_cub4core6detail13_kernel_agentINS1_8__reduce10DrainAgentIiEEJN3cub18CUB_300001_SM_10009GridQueueIjEEiEEEvDpT0_,"ax",@progbits
	.align	128
        .global         _ZN6thrust24THRUST_300001_SM_1000_NS8cuda_cub4core6detail13_kernel_agentINS1_8__reduce10DrainAgentIiEEJN3cub18CUB_300001_SM_10009GridQueueIjEEiEEEvDpT0_
        .type           _ZN6thrust24THRUST_300001_SM_1000_NS8cuda_cub4core6detail13_kernel_agentINS1_8__reduce10DrainAgentIiEEJN3cub18CUB_300001_SM_10009GridQueueIjEEiEEEvDpT0_,@function
        .size           _ZN6thrust24THRUST_300001_SM_1000_NS8cuda_cub4core6detail13_kernel_agentINS1_8__reduce10DrainAgentIiEEJN3cub18CUB_300001_SM_10009GridQueueIjEEiEEEvDpT0_,(.L_x_700 - _ZN6thrust24THRUST_300001_SM_1000_NS8cuda_cub4core6detail13_kernel_agentINS1_8__reduce10DrainAgentIiEEJN3cub18CUB_300001_SM_10009GridQueueIjEEiEEEvDpT0_)
        .other          _ZN6thrust24THRUST_300001_SM_1000_NS8cuda_cub4core6detail13_kernel_agentINS1_8__reduce10DrainAgentIiEEJN3cub18CUB_300001_SM_10009GridQueueIjEEiEEEvDpT0_,@"STO_CUDA_ENTRY STV_DEFAULT"
_ZN6thrust24THRUST_300001_SM_1000_NS8cuda_cub4core6detail13_kernel_agentINS1_8__reduce10DrainAgentIiEEJN3cub18CUB_300001_SM_10009GridQueueIjEEiEEEvDpT0_:
.text._ZN6thrust24THRUST_300001_SM_1000_NS8cuda_cub4core6detail13_kernel_agentINS1_8__reduce10DrainAgentIiEEJN3cub18CUB_300001_SM_10009GridQueueIjEEiEEEvDpT0_:
[----:B------:R-:W-:Y:S08]  /*0000*/  LDC R1, c[0x0][0x37c] ;  /* 0x0000df00ff017b82 */ /* 0x000ff00000000800 */
[----:B------:R-:W0:Y:S01]  /*0010*/  LDC.64 R2, c[0x0][0x380] ;  /* 0x0000e000ff027b82 */ /* 0x000e220000000a00 */
[----:B------:R-:W0:Y:S07]  /*0020*/  LDCU.64 UR4, c[0x0][0x358] ;  /* 0x00006b00ff0477ac */ /* 0x000e2e0008000a00 */
[----:B------:R-:W1:Y:S01]  /*0030*/  LDC R5, c[0x0][0x388] ;  /* 0x0000e200ff057b82 */ /* 0x000e620000000800 */
[----:B0-----:R-:W-:Y:S04]  /*0040*/  STG.E desc[UR4][R2.64+0x4], RZ ;  /* 0x000004ff02007986 */ /* 0x001fe8000c101904 */
[----:B-1----:R-:W-:Y:S01]  /*0050*/  STG.E desc[UR4][R2.64], R5 ;  /* 0x0000000502007986 */ /* 0x002fe2000c101904 */
[----:B------:R-:W-:Y:S05]  /*0060*/  EXIT ;  /* 0x000000000000794d */ /* 0x000fea0003800000 */
.L_x_459:
        /* <DEDUP_REMOVED lines=9> */
.L_x_700:


//--------------------- .text._ZN6thrust24THRUST_300001_SM_1000_NS8cuda_cub4core6detail13_kernel_agentINS1_8__reduce11ReduceAgentINS0_12zip_iteratorIN4cuda3std3__45tupleIJNS0_6detail15normal_iteratorINS0_10device_ptrIjEEEENS0_17counting_iteratorIlNS0_11use_defaultESI_SI_EEEEEEEPNSB_IJjlEEESM_iNS1_9__extrema9arg_max_fIjlNSA_4lessIjEEEEEEJSL_SN_iN3cub18CUB_300001_SM_100013GridEvenShareIiEENSV_9GridQueueIjEESS_EEEvDpT0_ --------------------------
	.section	.text._ZN6thrust24THRUST_300001_SM_1000_NS8cuda_cub4core6detail13_kernel_agentINS1_8__reduce11ReduceAgentINS0_12zip_iteratorIN4cuda3std3__45tupleIJNS0_6detail15normal_iteratorINS0_10device_ptrIjEEEENS0_17counting_iteratorIlNS0_11use_defaultESI_SI_EEEEEEEPNSB_IJjlEEESM_iNS1_9__extrema9arg_max_fIjlNSA_4lessIjEEEEEEJSL_SN_iN3cub18CUB_300001_SM_100013GridEvenShareIiEENSV_9GridQueueIjEESS_EEEvDpT0_,"ax",@progbits
	.align	128
        .global         _ZN6thrust24THRUST_300001_SM_1000_NS8cuda_cub4core6detail13_kernel_agentINS1_8__reduce11ReduceAgentINS0_12zip_iteratorIN4cuda3std3__45tupleIJNS0_6detail15normal_iteratorINS0_10device_ptrIjEEEENS0_17counting_iteratorIlNS0_11use_defaultESI_SI_EEEEEEEPNSB_IJjlEEESM_iNS1_9__extrema9arg_max_fIjlNSA_4lessIjEEEEEEJSL_SN_iN3cub18CUB_300001_SM_100013GridEvenShareIiEENSV_9GridQueueIjEESS_EEEvDpT0_
        .type           _ZN6thrust24THRUST_300001_SM_1000_NS8cuda_cub4core6detail13_kernel_agentINS1_8__reduce11ReduceAgentINS0_12zip_iteratorIN4cuda3std3__45tupleIJNS0_6detail15normal_iteratorINS0_10device_ptrIjEEEENS0_17counting_iteratorIlNS0_11use_defaultESI_SI_EEEEEEEPNSB_IJjlEEESM_iNS1_9__extrema9arg_max_fIjlNSA_4lessIjEEEEEEJSL_SN_iN3cub18CUB_300001_SM_100013GridEvenShareIiEENSV_9GridQueueIjEESS_EEEvDpT0_,@function
        .size           _ZN6thrust24THRUST_300001_SM_1000_NS8cuda_cub4core6detail13_kernel_agentINS1_8__reduce11ReduceAgentINS0_12zip_iteratorIN4cuda3std3__45tupleIJNS0_6detail15normal_iteratorINS0_10device_ptrIjEEEENS0_17counting_iteratorIlNS0_11use_defaultESI_SI_EEEEEEEPNSB_IJjlEEESM_iNS1_9__extrema9arg_max_fIjlNSA_4lessIjEEEEEEJSL_SN_iN3cub18CUB_300001_SM_100013GridEvenShareIiEENSV_9GridQueueIjEESS_EEEvDpT0_,(.L_x_701 - _ZN6thrust24THRUST_300001_SM_1000_NS8cuda_cub4core6detail13_kernel_agentINS1_8__reduce11ReduceAgentINS0_12zip_iteratorIN4cuda3std3__45tupleIJNS0_6detail15normal_iteratorINS0_10device_ptrIjEEEENS0_17counting_iteratorIlNS0_11use_defaultESI_SI_EEEEEEEPNSB_IJjlEEESM_iNS1_9__extrema9arg_max_fIjlNSA_4lessIjEEEEEEJSL_SN_iN3cub18CUB_300001_SM_100013GridEvenShareIiEENSV_9GridQueueIjEESS_EEEvDpT0_)
        .other          _ZN6thrust24THRUST_300001_SM_1000_NS8cuda_cub4core6detail13_kernel_agentINS1_8__reduce11ReduceAgentINS0_12zip_iteratorIN4cuda3std3__45tupleIJNS0_6detail15normal_iteratorINS0_10device_ptrIjEEEENS0_17counting_iteratorIlNS0_11use_defaultESI_SI_EEEEEEEPNSB_IJjlEEESM_iNS1_9__extrema9arg_max_fIjlNSA_4lessIjEEEEEEJSL_SN_iN3cub18CUB_300001_SM_100013GridEvenShareIiEENSV_9GridQueueIjEESS_EEEvDpT0_,@"STO_CUDA_ENTRY STV_DEFAULT"
_ZN6thrust24THRUST_300001_SM_1000_NS8cuda_cub4core6detail13_kernel_agentINS1_8__reduce11ReduceAgentINS0_12zip_iteratorIN4cuda3std3__45tupleIJNS0_6detail15normal_iteratorINS0_10device_ptrIjEEEENS0_17counting_iteratorIlNS0_11use_defaultESI_SI_EEEEEEEPNSB_IJjlEEESM_iNS1_9__extrema9arg_max_fIjlNSA_4lessIjEEEEEEJSL_SN_iN3cub18CUB_300001_SM_100013GridEvenShareIiEENSV_9GridQueueIjEESS_EEEvDpT0_:
.text._ZN6thrust24THRUST_300001_SM_1000_NS8cuda_cub4core6detail13_kernel_agentINS1_8__reduce11ReduceAgentINS0_12zip_iteratorIN4cuda3std3__45tupleIJNS0_6detail15normal_iteratorINS0_10device_ptrIjEEEENS0_17counting_iteratorIlNS0_11use_defaultESI_SI_EEEEEEEPNSB_IJjlEEESM_iNS1_9__extrema9arg_max_fIjlNSA_4lessIjEEEEEEJSL_SN_iN3cub18CUB_300001_SM_100013GridEvenShareIiEENSV_9GridQueueIjEESS_EEEvDpT0_:
[----:B------:R-:W-:Y:S01]  /*0000*/  LDC R1, c[0x0][0x37c] ;  /* 0x0000df00ff017b82 */ /* 0x000fe20000000800 */
[----:B------:R-:W0:Y:S01]  /*0010*/  S2R R0, SR_CTAID.X ;  /* 0x0000000000007919 */ /* 0x000e220000002500 */
[----:B------:R-:W1:Y:S01]  /*0020*/  LDCU UR4, c[0x0][0x398] ;  /* 0x00007300ff0477ac */ /* 0x000e620008000800 */
[----:B------:R-:W-:Y:S01]  /*0030*/  BSSY.RECONVERGENT B0, `(.L_x_460) ;  /* 0x0000586000007945 */ /* 0x000fe20003800200 */
[----:B------:R-:W2:Y:S01]  /*0040*/  LDCU UR6, c[0x0][0x370] ;  /* 0x00006e00ff0677ac */ /* 0x000ea20008000800 */
[----:B------:R-:W3:Y:S01]  /*0050*/  LDCU.64 UR10, c[0x0][0x358] ;  /* 0x00006b00ff0a77ac */ /* 0x000ee20008000a00 */
[----:B-1----:R-:W-:Y:S01]  /*0060*/  IMAD.U32 R4, RZ, RZ, UR4 ;  /* 0x00000004ff047e24 */ /* 0x002fe2000f8e00ff */
[----:B--2---:R-:W-:Y:S01]  /*0070*/  UIMAD UR6, UR6, 0x500, URZ ;  /* 0x00000500060678a4 */ /* 0x004fe2000f8e02ff */
[----:B0-----:R-:W-:-:S04]  /*0080*/  IMAD R5, R0, 0x500, RZ ;  /* 0x0000050000057824 */ /* 0x001fc800078e02ff */
[----:B------:R-:W-:-:S05]  /*0090*/  VIADD R3, R5, 0x500 ;  /* 0x0000050005037836 */ /* 0x000fca0000000000 */
[----:B------:R-:W-:-:S13]  /*00a0*/  ISETP.GT.AND P0, PT, R3, R4, PT ;  /* 0x000000040300720c */ /* 0x000fda0003f04270 */
[----:B---3--:R-:W-:Y:S05]  /*00b0*/  @!P0 BRA `(.L_x_461) ;  /* 0x0000003000b48947 */ /* 0x008fea0003800000 */
[----:B------:R-:W0:Y:S01]  /*00c0*/  S2R R2, SR_TID.X ;  /* 0x0000000000027919 */ /* 0x000e220000002100 */
[----:B------:R-:W-:Y:S01]  /*00d0*/  IMAD.IADD R3, R4, 0x1, -R5 ;  /* 0x0000000104037824 */ /* 0x000fe200078e0a05 */
[----:B------:R-:W1:Y:S01]  /*00e0*/  LDCU.64 UR6, c[0x0][0x388] ;  /* 0x00007100ff0677ac */ /* 0x000e620008000a00 */
[----:B------:R-:W-:Y:S01]  /*00f0*/  BSSY.RECONVERGENT B1, `(.L_x_462) ;  /* 0x000000f000017945 */ /* 0x000fe20003800200 */
[----:B------:R-:W-:Y:S01]  /*0100*/  CS2R R6, SRZ ;  /* 0x0000000000067805 */ /* 0x000fe2000001ff00 */
[----:B------:R-:W-:Y:S01]  /*0110*/  IMAD.MOV.U32 R8, RZ, RZ, RZ ;  /* 0x000000ffff087224 */ /* 0x000fe200078e00ff */
[----:B------:R-:W2:Y:S01]  /*0120*/  LDCU.64 UR8, c[0x0][0x388] ;  /* 0x00007100ff0877ac */ /* 0x000ea20008000a00 */
[----:B0-----:R-:W-:Y:S01]  /*0130*/  ISETP.GE.AND P0, PT, R2, R3, PT ;  /* 0x000000030200720c */ /* 0x001fe20003f06270 */
[----:B------:R-:W-:-:S12]  /*0140*/  IMAD.MOV.U32 R10, RZ, RZ, R2 ;  /* 0x000000ffff0a7224 */ /* 0x000fd800078e0002 */
[----:B-12---:R-:W-:Y:S05]  /*0150*/  @P0 BRA `(.L_x_463) ;  /* 0x0000000000200947 */ /* 0x006fea0003800000 */
[----:B------:R-:W0:Y:S01]  /*0160*/  LDC.64 R12, c[0x0][0x380] ;  /* 0x0000e000ff0c7b82 */ /* 0x000e220000000a00 */
[----:B------:R-:W-:Y:S01]  /*0170*/  IMAD.IADD R9, R5, 0x1, R2 ;  /* 0x0000000105097824 */ /* 0x000fe200078e0202 */
[----:B------:R-:W1:Y:S03]  /*0180*/  LDCU.64 UR4, c[0x0][0x388] ;  /* 0x00007100ff0477ac */ /* 0x000e660008000a00 */
[----:B0-----:R-:W-:-:S05]  /*0190*/  IMAD.WIDE R12, R9, 0x4, R12 ;  /* 0x00000004090c7825 */ /* 0x001fca00078e020c */
[----:B------:R0:W5:Y:S01]  /*01a0*/  LDG.E R7, desc[UR10][R12.64] ;  /* 0x0000000a0c077981 */ /* 0x000162000c1e1900 */
[----:B-1----:R-:W-:Y:S01]  /*01b0*/  IADD3 R6, P0, PT, R9, UR4, RZ ;  /* 0x0000000409067c10 */ /* 0x002fe2000ff1e0ff */
[----:B------:R-:W-:-:S03]  /*01c0*/  VIADD R10, R2, 0x100 ;  /* 0x00000100020a7836 */ /* 0x000fc60000000000 */
[----:B------:R-:W-:-:S09]  /*01d0*/  LEA.HI.X.SX32 R8, R9, UR5, 0x1, P0 ;  /* 0x0000000509087c11 */ /* 0x000fd200080f0eff */
.L_x_463:
[----:B------:R-:W-:Y:S05]  /*01e0*/  BSYNC.RECONVERGENT B1 ;  /* 0x0000000000017941 */ /* 0x000fea0003800200 */
.L_x_462:
[----:B------:R-:W-:Y:S01]  /*01f0*/  ISETP.GE.AND P0, PT, R10, R3, PT ;  /* 0x000000030a00720c */ /* 0x000fe20003f06270 */
[----:B------:R-:W-:-:S12]  /*0200*/  BSSY.RECONVERGENT B1, `(.L_x_464) ;  /* 0x0000091000017945 */ /* 0x000fd80003800200 */
[----:B------:R-:W-:Y:S05]  /*0210*/  @P0 BRA `(.L_x_465) ;  /* 0x00000008003c0947 */ /* 0x000fea0003800000 */
[----:B------:R-:W-:Y:S01]  /*0220*/  LOP3.LUT R9, RZ, R10, RZ, 0x33, !PT ;  /* 0x0000000aff097212 */ /* 0x000fe200078e33ff */
[----:B------:R-:W-:Y:S03]  /*0230*/  BSSY.RECONVERGENT B2, `(.L_x_466) ;  /* 0x0000028000027945 */ /* 0x000fe60003800200 */
[----:B------:R-:W-:-:S04]  /*0240*/  IADD3 R11, PT, PT, -R5, R4, R9 ;  /* 0x00000004050b7210 */ /* 0x000fc80007ffe109 */
[----:B------:R-:W-:-:S04]  /*0250*/  LOP3.LUT R4, R11, 0x300, RZ, 0xc0, !PT ;  /* 0x000003000b047812 */ /* 0x000fc800078ec0ff */
[----:B------:R-:W-:-:S13]  /*0260*/  ISETP.NE.AND P0, PT, R4, 0x300, PT ;  /* 0x000003000400780c */ /* 0x000fda0003f05270 */
[----:B------:R-:W-:Y:S05]  /*0270*/  @!P0 BRA `(.L_x_467) ;  /* 0x00000000008c8947 */ /* 0x000fea0003800000 */
[----:B0-----:R-:W0:Y:S01]  /*0280*/  LDC.64 R12, c[0x0][0x380] ;  /* 0x0000e000ff0c7b82 */ /* 0x001e220000000a00 */
[----:B------:R-:W-:Y:S01]  /*0290*/  LEA.HI R4, R11, 0x1, RZ, 0x18 ;  /* 0x000000010b047811 */ /* 0x000fe200078fc0ff */
[----:B------:R-:W-:-:S03]  /*02a0*/  IMAD.IADD R9, R5, 0x1, R10 ;  /* 0x0000000105097824 */ /* 0x000fc600078e020a */
[----:B------:R-:W-:-:S05]  /*02b0*/  LOP3.LUT R4, R4, 0x3, RZ, 0xc0, !PT ;  /* 0x0000000304047812 */ /* 0x000fca00078ec0ff */
[----:B------:R-:W-:-:S07]  /*02c0*/  IMAD.MOV R4, RZ, RZ, -R4 ;  /* 0x000000ffff047224 */ /* 0x000fce00078e0a04 */
.L_x_470:
[----:B0-----:R-:W-:-:S06]  /*02d0*/  IMAD.WIDE R14, R9, 0x4, R12 ;  /* 0x00000004090e7825 */ /* 0x001fcc00078e020c */
[----:B------:R-:W2:Y:S01]  /*02e0*/  LDG.E R15, desc[UR10][R14.64] ;  /* 0x0000000a0e0f7981 */ /* 0x000ea2000c1e1900 */
[C---:B------:R-:W-:Y:S01]  /*02f0*/  IADD3 R20, P1, PT, R9.reuse, UR6, RZ ;  /* 0x0000000609147c10 */ /* 0x040fe2000ff3e0ff */
[----:B------:R-:W-:Y:S01]  /*0300*/  VIADD R4, R4, 0x1 ;  /* 0x0000000104047836 */ /* 0x000fe20000000000 */
[----:B------:R-:W-:Y:S01]  /*0310*/  BSSY.RECONVERGENT B3, `(.L_x_468) ;  /* 0x0000016000037945 */ /* 0x000fe20003800200 */
[----:B------:R-:W-:Y:S01]  /*0320*/  IMAD.MOV.U32 R17, RZ, RZ, R6 ;  /* 0x000000ffff117224 */ /* 0x000fe200078e0006 */
[----:B------:R-:W-:Y:S01]  /*0330*/  LEA.HI.X.SX32 R19, R9, UR7, 0x1, P1 ;  /* 0x0000000709137c11 */ /* 0x000fe200088f0eff */
[----:B------:R-:W-:Y:S01]  /*0340*/  IMAD.MOV.U32 R18, RZ, RZ, R8 ;  /* 0x000000ffff127224 */ /* 0x000fe200078e0008 */
[----:B------:R-:W-:Y:S01]  /*0350*/  ISETP.NE.AND P2, PT, R4, RZ, PT ;  /* 0x000000ff0400720c */ /* 0x000fe20003f45270 */
[----:B-----5:R-:W-:Y:S02]  /*0360*/  IMAD.MOV.U32 R16, RZ, RZ, R7 ;  /* 0x000000ffff107224 */ /* 0x020fe400078e0007 */
[----:B------:R-:W-:-:S02]  /*0370*/  IMAD.MOV.U32 R6, RZ, RZ, R20 ;  /* 0x000000ffff067224 */ /* 0x000fc400078e0014 */
        /* <DEDUP_REMOVED lines=15> */
.L_x_469:
[----:B------:R-:W-:Y:S05]  /*0470*/  BSYNC.RECONVERGENT B3 ;  /* 0x0000000000037941 */ /* 0x000fea0003800200 */
.L_x_468:
[----:B------:R-:W-:Y:S02]  /*0480*/  VIADD R10, R10, 0x100 ;  /* 0x000001000a0a7836 */ /* 0x000fe40000000000 */
[----:B------:R-:W-:Y:S01]  /*0490*/  VIADD R9, R9, 0x100 ;  /* 0x0000010009097836 */ /* 0x000fe20000000000 */
[----:B------:R-:W-:Y:S06]  /*04a0*/  @P2 BRA `(.L_x_470) ;  /* 0xfffffffc00882947 */ /* 0x000fec000383ffff */
.L_x_467:
[----:B------:R-:W-:Y:S05]  /*04b0*/  BSYNC.RECONVERGENT B2 ;  /* 0x0000000000027941 */ /* 0x000fea0003800200 */
.L_x_466:
[----:B------:R-:W-:-:S13]  /*04c0*/  ISETP.GE.U32.AND P0, PT, R11, 0x300, PT ;  /* 0x000003000b00780c */ /* 0x000fda0003f06070 */
[----:B------:R-:W-:Y:S05]  /*04d0*/  @!P0 BRA `(.L_x_465) ;  /* 0x00000004008c8947 */ /* 0x000fea0003800000 */
[----:B0-----:R-:W0:Y:S01]  /*04e0*/  LDC.64 R12, c[0x0][0x380] ;  /* 0x0000e000ff0c7b82 */ /* 0x001e220000000a00 */
[----:B------:R-:W-:-:S04]  /*04f0*/  IMAD.IADD R9, R5, 0x1, R10 ;  /* 0x0000000105097824 */ /* 0x000fc800078e020a */
[C---:B------:R-:W-:Y:S02]  /*0500*/  VIADD R19, R9.reuse, 0x100 ;  /* 0x0000010009137836 */ /* 0x040fe40000000000 */
[C---:B------:R-:W-:Y:S02]  /*0510*/  VIADD R18, R9.reuse, 0x200 ;  /* 0x0000020009127836 */ /* 0x040fe40000000000 */
[----:B------:R-:W-:Y:S01]  /*0520*/  VIADD R20, R9, 0x300 ;  /* 0x0000030009147836 */ /* 0x000fe20000000000 */
[----:B0-----:R-:W-:-:S05]  /*0530*/  IADD3 R4, P0, PT, R12, 0x800, RZ ;  /* 0x000008000c047810 */ /* 0x001fca0007f1e0ff */
[----:B------:R-:W-:-:S08]  /*0540*/  IMAD.X R5, RZ, RZ, R13, P0 ;  /* 0x000000ffff057224 */ /* 0x000fd000000e060d */
.L_x_479:
[----:B------:R-:W-:-:S05]  /*0550*/  IMAD.WIDE R14, R9, 0x4, R4 ;  /* 0x00000004090e7825 */ /* 0x000fca00078e0204 */
[----:B------:R-:W2:Y:S04]  /*0560*/  LDG.E R22, desc[UR10][R14.64+-0x800] ;  /* 0xfff8000a0e167981 */ /* 0x000ea8000c1e1900 */
[----:B-----5:R0:W5:Y:S04]  /*0570*/  LDG.E R24, desc[UR10][R14.64+-0x400] ;  /* 0xfffc000a0e187981 */ /* 0x020168000c1e1900 */
[----:B------:R0:W5:Y:S04]  /*0580*/  LDG.E R11, desc[UR10][R14.64] ;  /* 0x0000000a0e0b7981 */ /* 0x000168000c1e1900 */
[----:B------:R0:W5:Y:S01]  /*0590*/  LDG.E R12, desc[UR10][R14.64+0x400] ;  /* 0x0004000a0e0c7981 */ /* 0x000162000c1e1900 */
[C---:B------:R-:W-:Y:S01]  /*05a0*/  IADD3 R21, P1, PT, R9.reuse, UR8, RZ ;  /* 0x0000000809157c10 */ /* 0x040fe2000ff3e0ff */
[----:B------:R-:W-:Y:S03]  /*05b0*/  BSSY.RECONVERGENT B2, `(.L_x_471) ;  /* 0x0000012000027945 */ /* 0x000fe60003800200 */
[----:B------:R-:W-:Y:S01]  /*05c0*/  LEA.HI.X.SX32 R23, R9, UR9, 0x1, P1 ;  /* 0x0000000909177c11 */ /* 0x000fe200088f0eff */
[----:B------:R-:W-:-:S04]  /*05d0*/  IMAD.MOV.U32 R16, RZ, RZ, R21 ;  /* 0x000000ffff107224 */ /* 0x000fc800078e0015 */
        /* <DEDUP_REMOVED lines=15> */
.L_x_472:
[----:B------:R-:W-:Y:S05]  /*06d0*/  BSYNC.RECONVERGENT B2 ;  /* 0x0000000000027941 */ /* 0x000fea0003800200 */
.L_x_471:
[----:B-----5:R-:W-:Y:S01]  /*06e0*/  ISETP.GE.U32.AND P0, PT, R13, R24, PT ;  /* 0x000000180d00720c */ /* 0x020fe20003f06070 */
[----:B------:R-:W-:Y:S01]  /*06f0*/  BSSY.RECONVERGENT B2, `(.L_x_473) ;  /* 0x0000012000027945 */ /* 0x000fe20003800200 */
[----:B------:R-:W-:Y:S01]  /*0700*/  IADD3 R15, P1, PT, R19, UR8, RZ ;  /* 0x00000008130f7c10 */ /* 0x000fe2000ff3e0ff */
[----:B------:R-:W-:-:S03]  /*0710*/  IMAD.MOV.U32 R6, RZ, RZ, R24 ;  /* 0x000000ffff067224 */ /* 0x000fc600078e0018 */
[----:B------:R-:W-:Y:S01]  /*0720*/  LEA.HI.X.SX32 R14, R19, UR9, 0x1, P1 ;  /* 0x00000009130e7c11 */ /* 0x000fe200088f0eff */
        /* <DEDUP_REMOVED lines=14> */
.L_x_474:
[----:B------:R-:W-:Y:S05]  /*0810*/  BSYNC.RECONVERGENT B2 ;  /* 0x0000000000027941 */ /* 0x000fea0003800200 */
.L_x_473:
[----:B------:R-:W-:Y:S01]  /*0820*/  ISETP.GE.U32.AND P0, PT, R6, R11, PT ;  /* 0x0000000b0600720c */ /* 0x000fe20003f06070 */
[----:B------:R-:W-:Y:S01]  /*0830*/  BSSY.RECONVERGENT B2, `(.L_x_475) ;  /* 0x0000013000027945 */ /* 0x000fe20003800200 */
[----:B------:R-:W-:Y:S01]  /*0840*/  IADD3 R16, P1, PT, R18, UR8, RZ ;  /* 0x0000000812107c10 */ /* 0x000fe2000ff3e0ff */
[----:B------:R-:W-:Y:S01]  /*0850*/  IMAD.MOV.U32 R13, RZ, RZ, R11 ;  /* 0x000000ffff0d7224 */ /* 0x000fe200078e000b */
[----:B------:R-:W-:Y:S02]  /*0860*/  IADD3 R21, P2, PT, R20, UR8, RZ ;  /* 0x0000000814157c10 */ /* 0x000fe4000ff5e0ff */
        /* <DEDUP_REMOVED lines=15> */
.L_x_476:
[----:B------:R-:W-:Y:S05]  /*0960*/  BSYNC.RECONVERGENT B2 ;  /* 0x0000000000027941 */ /* 0x000fea0003800200 */
.L_x_475:
[----:B------:R-:W-:Y:S01]  /*0970*/  ISETP.GE.U32.AND P0, PT, R13, R12, PT ;  /* 0x0000000c0d00720c */ /* 0x000fe20003f06070 */
[----:B------:R-:W-:Y:S01]  /*0980*/  BSSY.RECONVERGENT B2, `(.L_x_477) ;  /* 0x0000011000027945 */ /* 0x000fe20003800200 */
[----:B------:R-:W-:Y:S01]  /*0990*/  LEA.HI.X.SX32 R16, R20, UR9, 0x1, P2 ;  /* 0x0000000914107c11 */ /* 0x000fe200090f0eff */
        /* <DEDUP_REMOVED lines=15> */
.L_x_478:
[----:B------:R-:W-:Y:S05]  /*0a90*/  BSYNC.RECONVERGENT B2 ;  /* 0x0000000000027941 */ /* 0x000fea0003800200 */
.L_x_477:
[----:B------:R-:W-:Y:S02]  /*0aa0*/  VIADD R10, R10, 0x400 ;  /* 0x000004000a0a7836 */ /* 0x000fe40000000000 */
[----:B------:R-:W-:Y:S02]  /*0ab0*/  VIADD R19, R19, 0x400 ;  /* 0x0000040013137836 */ /* 0x000fe40000000000 */
[----:B------:R-:W-:Y:S01]  /*0ac0*/  VIADD R18, R18, 0x400 ;  /* 0x0000040012127836 */ /* 0x000fe20000000000 */
[----:B------:R-:W-:Y:S01]  /*0ad0*/  ISETP.GE.AND P0, PT, R10, R3, PT ;  /* 0x000000030a00720c */ /* 0x000fe20003f06270 */
[----:B------:R-:W-:Y:S02]  /*0ae0*/  VIADD R20, R20, 0x400 ;  /* 0x0000040014147836 */ /* 0x000fe40000000000 */
[----:B------:R-:W-:-:S10]  /*0af0*/  VIADD R9, R9, 0x400 ;  /* 0x0000040009097836 */ /* 0x000fd40000000000 */
[----:B------:R-:W-:Y:S05]  /*0b00*/  @!P0 BRA `(.L_x_479) ;  /* 0xfffffff800908947 */ /* 0x000fea000383ffff */
.L_x_465:
[----:B------:R-:W-:Y:S05]  /*0b10*/  BSYNC.RECONVERGENT B1 ;  /* 0x0000000000017941 */ /* 0x000fea0003800200 */
.L_x_464:
[----:B------:R-:W-:-:S13]  /*0b20*/  ISETP.GE.AND P0, PT, R3, 0x100, PT ;  /* 0x000001000300780c */ /* 0x000fda0003f06270 */
[----:B------:R-:W-:Y:S05]  /*0b30*/  @!P0 BRA `(.L_x_480) ;  /* 0x00000010008c8947 */ /* 0x000fea0003800000 */
[----:B0-----:R-:W0:Y:S01]  /*0b40*/  S2R R12, SR_LANEID ;  /* 0x00000000000c7919 */ /* 0x001e220000000000 */
[----:B------:R-:W-:Y:S01]  /*0b50*/  BSSY.RECONVERGENT B1, `(.L_x_481) ;  /* 0x000001b000017945 */ /* 0x000fe20003800200 */
[----:B------:R-:W-:Y:S01]  /*0b60*/  IMAD.MOV.U32 R9, RZ, RZ, R6 ;  /* 0x000000ffff097224 */ /* 0x000fe200078e0006 */
[----:B-----5:R1:W2:Y:S01]  /*0b70*/  SHFL.DOWN PT, R4, R7, 0x1, 0x1f ;  /* 0x08201f0007047f89 */ /* 0x0202a200000e0000 */
        /* <DEDUP_REMOVED lines=24> */
.L_x_482:
[----:B------:R-:W-:Y:S05]  /*0d00*/  BSYNC.RECONVERGENT B1 ;  /* 0x0000000000017941 */ /* 0x000fea0003800200 */
.L_x_481:
        /* <DEDUP_REMOVED lines=12> */
[----:B---3--:R-:W-:Y:S02]  /*0dd0*/  IMAD.MOV.U32 R5, RZ, RZ, R12 ;  /* 0x000000ffff057224 */ /* 0x008fe400078e000c */
        /* <DEDUP_REMOVED lines=14> */
.L_x_484:
[----:B------:R-:W-:Y:S05]  /*0ec0*/  BSYNC.RECONVERGENT B1 ;  /* 0x0000000000017941 */ /* 0x000fea0003800200 */
.L_x_483:
[----:B0-----:R0:W4:Y:S01]  /*0ed0*/  SHFL.DOWN PT, R9, R4, 0x4, 0x1f ;  /* 0x08801f0004097f89 */ /* 0x00112200000e0000 */
[----:B------:R-:W-:Y:S01]  /*0ee0*/  BSSY.RECONVERGENT B1, `(.L_x_485) ;  /* 0x0000017000017945 */ /* 0x000fe20003800200 */
[----:B-1----:R-:W-:Y:S02]  /*0ef0*/  IMAD.MOV.U32 R6, RZ, RZ, R5 ;  /* 0x000000ffff067224 */ /* 0x002fe400078e0005 */
[----:B------:R0:W1:Y:S01]  /*0f00*/  SHFL.DOWN PT, R10, R5, 0x4, 0x1f ;  /* 0x08801f00050a7f89 */ /* 0x00006200000e0000 */
[----:B--2---:R-:W-:Y:S02]  /*0f10*/  IMAD.MOV.U32 R7, RZ, RZ, R8 ;  /* 0x000000ffff077224 */ /* 0x004fe400078e0008 */
[----:B------:R-:W-:Y:S01]  /*0f20*/  IMAD.MOV.U32 R3, RZ, RZ, R4 ;  /* 0x000000ffff037224 */ /* 0x000fe200078e0004 */
[----:B------:R0:W2:Y:S01]  /*0f30*/  SHFL.DOWN PT, R11, R8, 0x4, 0x1f ;  /* 0x08801f00080b7f89 */ /* 0x0000a200000e0000 */
[----:B------:R-:W-:Y:S05]  /*0f40*/  @P3 BRA `(.L_x_486) ;  /* 0x0000000000403947 */ /* 0x000fea0003800000 */
[----:B----4-:R-:W-:Y:S01]  /*0f50*/  ISETP.GE.U32.AND P0, PT, R4, R9, PT ;  /* 0x000000090400720c */ /* 0x010fe20003f06070 */
[----:B-1----:R-:W-:Y:S02]  /*0f60*/  IMAD.MOV.U32 R6, RZ, RZ, R10 ;  /* 0x000000ffff067224 */ /* 0x002fe400078e000a */
        /* <DEDUP_REMOVED lines=14> */
.L_x_486:
[----:B------:R-:W-:Y:S05]  /*1050*/  BSYNC.RECONVERGENT B1 ;  /* 0x0000000000017941 */ /* 0x000fea0003800200 */
.L_x_485:
[----:B0-----:R0:W0:Y:S01]  /*1060*/  SHFL.DOWN PT, R8, R3, 0x8, 0x1f ;  /* 0x09001f0003087f89 */ /* 0x00102200000e0000 */
[----:B------:R-:W-:Y:S01]  /*1070*/  BSSY.RECONVERGENT B1, `(.L_x_487) ;  /* 0x0000017000017945 */ /* 0x000fe20003800200 */
[----:B------:R-:W-:Y:S02]  /*1080*/  IMAD.MOV.U32 R5, RZ, RZ, R6 ;  /* 0x000000ffff057224 */ /* 0x000fe400078e0006 */
[----:B--2---:R2:W0:Y:S01]  /*1090*/  SHFL.DOWN PT, R11, R6, 0x8, 0x1f ;  /* 0x09001f00060b7f89 */ /* 0x00442200000e0000 */
        /* <DEDUP_REMOVED lines=20> */
.L_x_488:
[----:B------:R-:W-:Y:S05]  /*11e0*/  BSYNC.RECONVERGENT B1 ;  /* 0x0000000000017941 */ /* 0x000fea0003800200 */
.L_x_487:
[----:B0-----:R0:W4:Y:S01]  /*11f0*/  SHFL.DOWN PT, R3, R4, 0x10, 0x1f ;  /* 0x0a001f0004037f89 */ /* 0x00112200000e0000 */
[----:B------:R-:W-:Y:S01]  /*1200*/  BSSY.RECONVERGENT B1, `(.L_x_489) ;  /* 0x0000017000017945 */ /* 0x000fe20003800200 */
[----:B--2---:R-:W-:Y:S02]  /*1210*/  IMAD.MOV.U32 R7, RZ, RZ, R5 ;  /* 0x000000ffff077224 */ /* 0x004fe400078e0005 */
[----:B-1----:R0:W1:Y:S01]  /*1220*/  SHFL.DOWN PT, R10, R5, 0x10, 0x1f ;  /* 0x0a001f00050a7f89 */ /* 0x00206200000e0000 */
[----:B------:R-:W-:Y:S02]  /*1230*/  IMAD.MOV.U32 R8, RZ, RZ, R9 ;  /* 0x000000ffff087224 */ /* 0x000fe400078e0009 */
[----:B------:R-:W-:Y:S01]  /*1240*/  IMAD.MOV.U32 R6, RZ, RZ, R4 ;  /* 0x000000ffff067224 */ /* 0x000fe200078e0004 */
[----:B---3--:R0:W2:Y:S01]  /*1250*/  SHFL.DOWN PT, R12, R9, 0x10, 0x1f ;  /* 0x0a001f00090c7f89 */ /* 0x0080a200000e0000 */
        /* <DEDUP_REMOVED lines=17> */
.L_x_490:
[----:B------:R-:W-:Y:S05]  /*1370*/  BSYNC.RECONVERGENT B1 ;  /* 0x0000000000017941 */ /* 0x000fea0003800200 */
.L_x_489:
[----:B------:R-:W-:Y:S04]  /*1380*/  BSSY.RECONVERGENT B1, `(.L_x_491) ;  /* 0x000000c000017945 */ /* 0x000fe80003800200 */
[----:B------:R-:W-:Y:S05]  /*1390*/  @P2 BRA `(.L_x_492) ;  /* 0x0000000000282947 */ /* 0x000fea0003800000 */
[----:B0-----:R-:W0:Y:S01]  /*13a0*/  S2R R5, SR_CgaCtaId ;  /* 0x0000000000057919 */ /* 0x001e220000008800 */
[----:B------:R-:W-:Y:S02]  /*13b0*/  MOV R4, 0x400 ;  /* 0x0000040000047802 */ /* 0x000fe40000000f00 */
[----:B----4-:R-:W-:-:S04]  /*13c0*/  SHF.R.U32.HI R3, RZ, 0x1, R2 ;  /* 0x00000001ff037819 */ /* 0x010fc80000011602 */
[----:B------:R-:W-:Y:S02]  /*13d0*/  LOP3.LUT R3, R3, 0x1f0, RZ, 0xc0, !PT ;  /* 0x000001f003037812 */ /* 0x000fe400078ec0ff */
[----:B0-----:R-:W-:Y:S01]  /*13e0*/  LEA R4, R5, R4, 0x18 ;  /* 0x0000000405047211 */ /* 0x001fe200078ec0ff */
[----:B------:R-:W-:-:S04]  /*13f0*/  IMAD.MOV.U32 R5, RZ, RZ, R8 ;  /* 0x000000ffff057224 */ /* 0x000fc800078e0008 */
[----:B------:R-:W-:Y:S02]  /*1400*/  IMAD.IADD R3, R3, 0x1, R4 ;  /* 0x0000000103037824 */ /* 0x000fe400078e0204 */
[----:B------:R-:W-:-:S03]  /*1410*/  IMAD.MOV.U32 R4, RZ, RZ, R7 ;  /* 0x000000ffff047224 */ /* 0x000fc600078e0007 */
[----:B------:R3:W-:Y:S04]  /*1420*/  STS [R3+0x8], R6 ;  /* 0x0000080603007388 */ /* 0x0007e80000000800 */
[----:B------:R3:W-:Y:S02]  /*1430*/  STS.64 [R3+0x10], R4 ;  /* 0x0000100403007388 */ /* 0x0007e40000000a00 */
.L_x_492:
[----:B------:R-:W-:Y:S05]  /*1440*/  BSYNC.RECONVERGENT B1 ;  /* 0x0000000000017941 */ /* 0x000fea0003800200 */
.L_x_491:
[----:B------:R-:W-:Y:S01]  /*1450*/  BAR.SYNC.DEFER_BLOCKING 0x0 ;  /* 0x0000000000007b1d */ /* 0x000fe20000010000 */
[----:B------:R-:W-:-:S13]  /*1460*/  ISETP.NE.AND P2, PT, R2, RZ, PT ;  /* 0x000000ff0200720c */ /* 0x000fda0003f45270 */
[----:B------:R-:W-:Y:S05]  /*1470*/  @P2 BRA `(.L_x_493) ;  /* 0x0000004400042947 */ /* 0x000fea0003800000 */
[----:B---34-:R-:W3:Y:S01]  /*1480*/  S2R R3, SR_CgaCtaId ;  /* 0x0000000000037919 */ /* 0x018ee20000008800 */
[----:B------:R-:W-:Y:S01]  /*1490*/  MOV R2, 0x400 ;  /* 0x0000040000027802 */ /* 0x000fe20000000f00 */
[----:B------:R-:W-:Y:S03]  /*14a0*/  BSSY.RECONVERGENT B1, `(.L_x_494) ;  /* 0x0000016000017945 */ /* 0x000fe60003800200 */
[----:B---3--:R-:W-:-:S05]  /*14b0*/  LEA R26, R3, R2, 0x18 ;  /* 0x00000002031a7211 */ /* 0x008fca00078ec0ff */
[----:B0-----:R-:W0:Y:S04]  /*14c0*/  LDS R5, [R26+0x18] ;  /* 0x000018001a057984 */ /* 0x001e280000000800 */
        /* <DEDUP_REMOVED lines=19> */
.L_x_495:
[----:B------:R-:W-:Y:S05]  /*1600*/  BSYNC.RECONVERGENT B1 ;  /* 0x0000000000017941 */ /* 0x000fea0003800200 */
.L_x_494:
[----:B------:R-:W0:Y:S01]  /*1610*/  LDS.64 R6, [R26+0x30] ;  /* 0x000030001a067984 */ /* 0x000e220000000a00 */
[----:B------:R-:W-:Y:S01]  /*1620*/  ISETP.GE.U32.AND P0, PT, R21, R22, PT ;  /* 0x000000161500720c */ /* 0x000fe20003f06070 */
[----:B------:R-:W-:Y:S01]  /*1630*/  BSSY.RECONVERGENT B1, `(.L_x_496) ;  /* 0x0000019000017945 */ /* 0x000fe20003800200 */
[----:B------:R-:W-:Y:S01]  /*1640*/  IMAD.MOV.U32 R23, RZ, RZ, R22 ;  /* 0x000000ffff177224 */ /* 0x000fe200078e0016 */
[----:B------:R1:W3:Y:S04]  /*1650*/  LDS R20, [R26+0x48] ;  /* 0x000048001a147984 */ /* 0x0002e80000000800 */
[----:B------:R1:W4:Y:S04]  /*1660*/  LDS R19, [R26+0x58] ;  /* 0x000058001a137984 */ /* 0x0003280000000800 */
[----:B------:R1:W1:Y:S04]  /*1670*/  LDS R18, [R26+0x68] ;  /* 0x000068001a127984 */ /* 0x0002680000000800 */
[----:B------:R0:W1:Y:S04]  /*1680*/  LDS R17, [R26+0x78] ;  /* 0x000078001a117984 */ /* 0x0000680000000800 */
[----:B------:R0:W1:Y:S04]  /*1690*/  LDS.64 R8, [R26+0x40] ;  /* 0x000040001a087984 */ /* 0x0000680000000a00 */
[----:B------:R0:W1:Y:S04]  /*16a0*/  LDS.64 R10, [R26+0x50] ;  /* 0x000050001a0a7984 */ /* 0x0000680000000a00 */
[----:B--2---:R2:W1:Y:S04]  /*16b0*/  LDS.64 R12, [R26+0x60] ;  /* 0x000060001a0c7984 */ /* 0x0044680000000a00 */
        /* <DEDUP_REMOVED lines=16> */
.L_x_497:
[----:B------:R-:W-:Y:S05]  /*17c0*/  BSYNC.RECONVERGENT B1 ;  /* 0x0000000000017941 */ /* 0x000fea0003800200 */
.L_x_496:
        /* <DEDUP_REMOVED lines=17> */
.L_x_499:
[----:B------:R-:W-:Y:S05]  /*18e0*/  BSYNC.RECONVERGENT B1 ;  /* 0x0000000000017941 */ /* 0x000fea0003800200 */
.L_x_498:
[----:B---3--:R-:W-:Y:S01]  /*18f0*/  ISETP.GE.U32.AND P0, PT, R3, R20, PT ;  /* 0x000000140300720c */ /* 0x008fe20003f06070 */
        /* <DEDUP_REMOVED lines=16> */
.L_x_501:
[----:B------:R-:W-:Y:S05]  /*1a00*/  BSYNC.RECONVERGENT B1 ;  /* 0x0000000000017941 */ /* 0x000fea0003800200 */
.L_x_500:
        /* <DEDUP_REMOVED lines=17> */
.L_x_503:
[----:B------:R-:W-:Y:S05]  /*1b20*/  BSYNC.RECONVERGENT B1 ;  /* 0x0000000000017941 */ /* 0x000fea0003800200 */
.L_x_502:
        /* <DEDUP_REMOVED lines=17> */
.L_x_505:
[----:B------:R-:W-:Y:S05]  /*1c40*/  BSYNC.RECONVERGENT B1 ;  /* 0x0000000000017941 */ /* 0x000fea0003800200 */
.L_x_504:
        /* <DEDUP_REMOVED lines=18> */
.L_x_480:
[----:B------:R-:W1:Y:S01]  /*1d70*/  S2R R14, SR_LANEID ;  /* 0x00000000000e7919 */ /* 0x000e620000000000 */
[----:B------:R-:W-:Y:S01]  /*1d80*/  LOP3.LUT R4, R2, 0x3e0, RZ, 0xc0, !PT ;  /* 0x000003e002047812 */ /* 0x000fe200078ec0ff */
[----:B------:R-:W-:Y:S01]  /*1d90*/  BSSY.RECONVERGENT B1, `(.L_x_506) ;  /* 0x0000027000017945 */ /* 0x000fe20003800200 */
[----:B------:R-:W-:-:S03]  /*1da0*/  IMAD.MOV.U32 R16, RZ, RZ, R8 ;  /* 0x000000ffff107224 */ /* 0x000fc600078e0008 */
[----:B------:R-:W-:Y:S01]  /*1db0*/  VIADD R10, R4, 0x20 ;  /* 0x00000020040a7836 */ /* 0x000fe20000000000 */
[----:B------:R-:W-:-:S04]  /*1dc0*/  LOP3.LUT R4, RZ, R4, RZ, 0x33, !PT ;  /* 0x00000004ff047212 */ /* 0x000fc800078e33ff */
[----:B------:R-:W-:Y:S01]  /*1dd0*/  ISETP.GT.AND P0, PT, R10, R3, PT ;  /* 0x000000030a00720c */ /* 0x000fe20003f04270 */
[----:B------:R-:W-:-:S05]  /*1de0*/  IMAD.IADD R4, R3, 0x1, R4 ;  /* 0x0000000103047824 */ /* 0x000fca00078e0204 */
[----:B------:R-:W-:-:S05]  /*1df0*/  SEL R5, R4, 0x1f, P0 ;  /* 0x0000001f04057807 */ /* 0x000fca0000000000 */
[----:B------:R2:W3:Y:S04]  /*1e00*/  SHFL.DOWN PT, R9, R6, 0x1, R5 ;  /* 0x0820000006097989 */ /* 0x0004e800000e0005 */
[----:B------:R2:W4:Y:S01]  /*1e10*/  SHFL.DOWN PT, R11, R8, 0x1, R5 ;  /* 0x08200000080b7989 */ /* 0x00052200000e0005 */
[CC--:B-1----:R-:W-:Y:S01]  /*1e20*/  ISETP.GE.AND P0, PT, R14.reuse, R5.reuse, PT ;  /* 0x000000050e00720c */ /* 0x0c2fe20003f06270 */
[C---:B------:R-:W-:Y:S01]  /*1e30*/  VIADD R10, R14.reuse, 0x4 ;  /* 0x000000040e0a7836 */ /* 0x040fe20000000000 */
[C---:B------:R-:W-:Y:S01]  /*1e40*/  ISETP.NE.AND P2, PT, R14.reuse, RZ, PT ;  /* 0x000000ff0e00720c */ /* 0x040fe20003f45270 */
[C---:B------:R-:W-:Y:S02]  /*1e50*/  VIADD R4, R14.reuse, 0x2 ;  /* 0x000000020e047836 */ /* 0x040fe40000000000 */
[----:B0-----:R-:W-:Y:S01]  /*1e60*/  VIADD R12, R14, 0x8 ;  /* 0x000000080e0c7836 */ /* 0x001fe20000000000 */
[-C--:B------:R-:W-:Y:S01]  /*1e70*/  ISETP.GT.AND P5, PT, R10, R5.reuse, PT ;  /* 0x000000050a00720c */ /* 0x080fe20003fa4270 */
[----:B------:R-:W-:Y:S01]  /*1e80*/  VIADD R14, R14, 0x10 ;  /* 0x000000100e0e7836 */ /* 0x000fe20000000000 */
[----:B-----5:R2:W0:Y:S01]  /*1e90*/  SHFL.DOWN PT, R10, R7, 0x1, R5 ;  /* 0x08200000070a7989 */ /* 0x02042200000e0005 */
[-C--:B------:R-:W-:Y:S01]  /*1ea0*/  ISETP.GT.AND P1, PT, R4, R5.reuse, PT ;  /* 0x000000050400720c */ /* 0x080fe20003f24270 */
[----:B------:R-:W-:Y:S01]  /*1eb0*/  IMAD.MOV.U32 R4, RZ, RZ, R7 ;  /* 0x000000ffff047224 */ /* 0x000fe200078e0007 */
[----:B------:R-:W-:-:S02]  /*1ec0*/  ISETP.GT.AND P4, PT, R12, R5, PT ;  /* 0x000000050c00720c */ /* 0x000fc40003f84270 */
[----:B------:R-:W-:Y:S01]  /*1ed0*/  ISETP.GT.AND P3, PT, R14, R5, PT ;  /* 0x000000050e00720c */ /* 0x000fe20003f64270 */
[----:B------:R-:W-:Y:S01]  /*1ee0*/  IMAD.MOV.U32 R14, RZ, RZ, R6 ;  /* 0x000000ffff0e7224 */ /* 0x000fe200078e0006 */
[----:B---3--:R-:W-:Y:S11]  /*1ef0*/  @P0 BRA `(.L_x_507) ;  /* 0x0000000000400947 */ /* 0x008ff60003800000 */
[----:B0-----:R-:W-:Y:S01]  /*1f00*/  ISETP.GE.U32.AND P0, PT, R7, R10, PT ;  /* 0x0000000a0700720c */ /* 0x001fe20003f06070 */
[----:B------:R-:W-:Y:S02]  /*1f10*/  IMAD.MOV.U32 R4, RZ, RZ, R10 ;  /* 0x000000ffff047224 */ /* 0x000fe400078e000a */
[----:B------:R-:W-:Y:S02]  /*1f20*/  IMAD.MOV.U32 R14, RZ, RZ, R9 ;  /* 0x000000ffff0e7224 */ /* 0x000fe400078e0009 */
[----:B----4-:R-:W-:-:S08]  /*1f30*/  IMAD.MOV.U32 R16, RZ, RZ, R11 ;  /* 0x000000ffff107224 */ /* 0x010fd000078e000b */
        /* <DEDUP_REMOVED lines=12> */
.L_x_507:
[----:B------:R-:W-:Y:S05]  /*2000*/  BSYNC.RECONVERGENT B1 ;  /* 0x0000000000017941 */ /* 0x000fea0003800200 */
.L_x_506:
[----:B--2---:R1:W2:Y:S01]  /*2010*/  SHFL.DOWN PT, R7, R4, 0x2, R5 ;  /* 0x0840000004077989 */ /* 0x0042a200000e0005 */
[----:B------:R-:W-:Y:S01]  /*2020*/  BSSY.RECONVERGENT B1, `(.L_x_508) ;  /* 0x0000017000017945 */ /* 0x000fe20003800200 */
[----:B------:R-:W-:Y:S02]  /*2030*/  IMAD.MOV.U32 R6, RZ, RZ, R4 ;  /* 0x000000ffff067224 */ /* 0x000fe400078e0004 */
[----:B------:R1:W3:Y:S01]  /*2040*/  SHFL.DOWN PT, R9, R14, 0x2, R5 ;  /* 0x084000000e097989 */ /* 0x0002e200000e0005 */
[----:B0-----:R-:W-:Y:S02]  /*2050*/  IMAD.MOV.U32 R10, RZ, RZ, R14 ;  /* 0x000000ffff0a7224 */ /* 0x001fe400078e000e */
[----:B------:R-:W-:Y:S01]  /*2060*/  IMAD.MOV.U32 R12, RZ, RZ, R16 ;  /* 0x000000ffff0c7224 */ /* 0x000fe200078e0010 */
[----:B----4-:R1:W0:Y:S01]  /*2070*/  SHFL.DOWN PT, R11, R16, 0x2, R5 ;  /* 0x08400000100b7989 */ /* 0x01022200000e0005 */
[----:B------:R-:W-:Y:S05]  /*2080*/  @P1 BRA `(.L_x_509) ;  /* 0x0000000000401947 */ /* 0x000fea0003800000 */
[----:B--2---:R-:W-:Y:S01]  /*2090*/  ISETP.GE.U32.AND P0, PT, R4, R7, PT ;  /* 0x000000070400720c */ /* 0x004fe20003f06070 */
[----:B------:R-:W-:Y:S02]  /*20a0*/  IMAD.MOV.U32 R6, RZ, RZ, R7 ;  /* 0x000000ffff067224 */ /* 0x000fe400078e0007 */
[----:B---3--:R-:W-:Y:S02]  /*20b0*/  IMAD.MOV.U32 R10, RZ, RZ, R9 ;  /* 0x000000ffff0a7224 */ /* 0x008fe400078e0009 */
        /* <DEDUP_REMOVED lines=13> */
.L_x_509:
[----:B------:R-:W-:Y:S05]  /*2190*/  BSYNC.RECONVERGENT B1 ;  /* 0x0000000000017941 */ /* 0x000fea0003800200 */
.L_x_508:
[----:B--2---:R2:W4:Y:S01]  /*21a0*/  SHFL.DOWN PT, R7, R6, 0x4, R5 ;  /* 0x0880000006077989 */ /* 0x00452200000e0005 */
[----:B------:R-:W-:Y:S01]  /*21b0*/  BSSY.RECONVERGENT B1, `(.L_x_510) ;  /* 0x0000017000017945 */ /* 0x000fe20003800200 */
[----:B-1----:R-:W-:Y:S02]  /*21c0*/  IMAD.MOV.U32 R4, RZ, RZ, R6 ;  /* 0x000000ffff047224 */ /* 0x002fe400078e0006 */
[----:B---3--:R2:W1:Y:S01]  /*21d0*/  SHFL.DOWN PT, R9, R10, 0x4, R5 ;  /* 0x088000000a097989 */ /* 0x00846200000e0005 */
        /* <DEDUP_REMOVED lines=20> */
.L_x_511:
[----:B------:R-:W-:Y:S05]  /*2320*/  BSYNC.RECONVERGENT B1 ;  /* 0x0000000000017941 */ /* 0x000fea0003800200 */
.L_x_510:
        /* <DEDUP_REMOVED lines=24> */
.L_x_513:
[----:B------:R-:W-:Y:S05]  /*24b0*/  BSYNC.RECONVERGENT B1 ;  /* 0x0000000000017941 */ /* 0x000fea0003800200 */
.L_x_512:
[----:B-1----:R1:W2:Y:S01]  /*24c0*/  SHFL.DOWN PT, R9, R10, 0x10, R5 ;  /* 0x0a0000000a097989 */ /* 0x0022a200000e0005 */
[----:B------:R-:W-:Y:S01]  /*24d0*/  BSSY.RECONVERGENT B1, `(.L_x_514) ;  /* 0x0000017000017945 */ /* 0x000fe20003800200 */
[----:B------:R-:W-:Y:S02]  /*24e0*/  IMAD.MOV.U32 R6, RZ, RZ, R10 ;  /* 0x000000ffff067224 */ /* 0x000fe400078e000a */
[----:B0-----:R1:W0:Y:S01]  /*24f0*/  SHFL.DOWN PT, R11, R12, 0x10, R5 ;  /* 0x0a0000000c0b7989 */ /* 0x00122200000e0005 */
[----:B----4-:R-:W-:Y:S02]  /*2500*/  IMAD.MOV.U32 R7, RZ, RZ, R12 ;  /* 0x000000ffff077224 */ /* 0x010fe400078e000c */
[----:B---3--:R-:W-:Y:S01]  /*2510*/  IMAD.MOV.U32 R8, RZ, RZ, R14 ;  /* 0x000000ffff087224 */ /* 0x008fe200078e000e */
[----:B------:R1:W3:Y:S01]  /*2520*/  SHFL.DOWN PT, R13, R14, 0x10, R5 ;  /* 0x0a0000000e0d7989 */ /* 0x0002e200000e0005 */
[----:B------:R-:W-:Y:S05]  /*2530*/  @P3 BRA `(.L_x_515) ;  /* 0x0000000000403947 */ /* 0x000fea0003800000 */
        /* <DEDUP_REMOVED lines=16> */
.L_x_515:
[----:B------:R-:W-:Y:S05]  /*2640*/  BSYNC.RECONVERGENT B1 ;  /* 0x0000000000017941 */ /* 0x000fea0003800200 */
.L_x_514:
[----:B------:R-:W-:Y:S04]  /*2650*/  BSSY.RECONVERGENT B1, `(.L_x_516) ;  /* 0x000000c000017945 */ /* 0x000fe80003800200 */
[----:B------:R-:W-:Y:S05]  /*2660*/  @P2 BRA `(.L_x_517) ;  /* 0x0000000000282947 */ /* 0x000fea0003800000 */
[----:B-1----:R-:W1:Y:S01]  /*2670*/  S2R R10, SR_CgaCtaId ;  /* 0x00000000000a7919 */ /* 0x002e620000008800 */
[----:B------:R-:W-:Y:S02]  /*2680*/  MOV R5, 0x400 ;  /* 0x0000040000057802 */ /* 0x000fe40000000f00 */
[----:B------:R-:W-:-:S04]  /*2690*/  SHF.R.U32.HI R4, RZ, 0x1, R2 ;  /* 0x00000001ff047819 */ /* 0x000fc80000011602 */
[----:B------:R-:W-:Y:S02]  /*26a0*/  LOP3.LUT R4, R4, 0x1f0, RZ, 0xc0, !PT ;  /* 0x000001f004047812 */ /* 0x000fe400078ec0ff */
[----:B-1----:R-:W-:-:S05]  /*26b0*/  LEA R5, R10, R5, 0x18 ;  /* 0x000000050a057211 */ /* 0x002fca00078ec0ff */
[----:B--2---:R-:W-:Y:S02]  /*26c0*/  IMAD.IADD R9, R4, 0x1, R5 ;  /* 0x0000000104097824 */ /* 0x004fe400078e0205 */
[----:B------:R-:W-:Y:S02]  /*26d0*/  IMAD.MOV.U32 R4, RZ, RZ, R7 ;  /* 0x000000ffff047224 */ /* 0x000fe400078e0007 */
[----:B------:R-:W-:Y:S01]  /*26e0*/  IMAD.MOV.U32 R5, RZ, RZ, R8 ;  /* 0x000000ffff057224 */ /* 0x000fe200078e0008 */
[----:B------:R4:W-:Y:S04]  /*26f0*/  STS [R9+0x8], R6 ;  /* 0x0000080609007388 */ /* 0x0009e80000000800 */
[----:B------:R4:W-:Y:S02]  /*2700*/  STS.64 [R9+0x10], R4 ;  /* 0x0000100409007388 */ /* 0x0009e40000000a00 */
.L_x_517:
[----:B------:R-:W-:Y:S05]  /*2710*/  BSYNC.RECONVERGENT B1 ;  /* 0x0000000000017941 */ /* 0x000fea0003800200 */
.L_x_516:
[----:B------:R-:W-:Y:S01]  /*2720*/  BAR.SYNC.DEFER_BLOCKING 0x0 ;  /* 0x0000000000007b1d */ /* 0x000fe20000010000 */
[----:B------:R-:W-:-:S13]  /*2730*/  ISETP.NE.AND P2, PT, R2, RZ, PT ;  /* 0x000000ff0200720c */ /* 0x000fda0003f45270 */
[----:B------:R-:W-:Y:S05]  /*2740*/  @P2 BRA `(.L_x_493) ;  /* 0x0000003000502947 */ /* 0x000fea0003800000 */
[C---:B------:R-:W-:Y:S01]  /*2750*/  ISETP.GE.AND P0, PT, R3.reuse, 0x21, PT ;  /* 0x000000210300780c */ /* 0x040fe20003f06270 */
[----:B------:R-:W-:Y:S01]  /*2760*/  IMAD.MOV.U32 R2, RZ, RZ, R6 ;  /* 0x000000ffff027224 */ /* 0x000fe200078e0006 */
[C---:B------:R-:W-:Y:S01]  /*2770*/  ISETP.GE.AND P5, PT, R3.reuse, 0x41, PT ;  /* 0x000000410300780c */ /* 0x040fe20003fa6270 */
[----:B0-----:R-:W-:Y:S01]  /*2780*/  IMAD.MOV.U32 R11, RZ, RZ, R7 ;  /* 0x000000ffff0b7224 */ /* 0x001fe200078e0007 */
[C---:B------:R-:W-:Y:S01]  /*2790*/  ISETP.GE.AND P4, PT, R3.reuse, 0x61, PT ;  /* 0x000000610300780c */ /* 0x040fe20003f86270 */
[----:B-1----:R-:W-:Y:S01]  /*27a0*/  IMAD.MOV.U32 R10, RZ, RZ, R8 ;  /* 0x000000ffff0a7224 */ /* 0x002fe200078e0008 */
[----:B------:R-:W-:-:S07]  /*27b0*/  ISETP.GE.AND P3, PT, R3, 0x81, PT ;  /* 0x000000810300780c */ /* 0x000fce0003f66270 */
[----:B------:R-:W-:Y:S06]  /*27c0*/  @!P0 BRA `(.L_x_518) ;  /* 0x00000000005c8947 */ /* 0x000fec0003800000 */
[----:B------:R-:W0:Y:S01]  /*27d0*/  S2UR UR5, SR_CgaCtaId ;  /* 0x00000000000579c3 */ /* 0x000e220000008800 */
[----:B------:R-:W-:Y:S01]  /*27e0*/  UMOV UR4, 0x400 ;  /* 0x0000040000047882 */ /* 0x000fe20000000000 */
[----:B------:R-:W-:Y:S01]  /*27f0*/  BSSY.RECONVERGENT B1, `(.L_x_518) ;  /* 0x0000014000017945 */ /* 0x000fe20003800200 */
[----:B0-----:R-:W-:-:S09]  /*2800*/  ULEA UR4, UR5, UR4, 0x18 ;  /* 0x0000000405047291 */ /* 0x001fd2000f8ec0ff */
[----:B----4-:R-:W0:Y:S04]  /*2810*/  LDS R5, [UR4+0x18] ;  /* 0x00001804ff057984 */ /* 0x010e280008000800 */
[----:B---3--:R-:W1:Y:S01]  /*2820*/  LDS.64 R12, [UR4+0x20] ;  /* 0x00002004ff0c7984 */ /* 0x008e620008000a00 */
        /* <DEDUP_REMOVED lines=16> */
.L_x_519:
[----:B------:R-:W-:Y:S05]  /*2930*/  BSYNC.RECONVERGENT B1 ;  /* 0x0000000000017941 */ /* 0x000fea0003800200 */
.L_x_518:
[----:B----4-:R-:W-:Y:S02]  /*2940*/  IMAD.MOV.U32 R4, RZ, RZ, R2 ;  /* 0x000000ffff047224 */ /* 0x010fe400078e0002 */
[----:B--2---:R-:W-:Y:S02]  /*2950*/  IMAD.MOV.U32 R9, RZ, RZ, R11 ;  /* 0x000000ffff097224 */ /* 0x004fe400078e000b */
[----:B------:R-:W-:Y:S01]  /*2960*/  IMAD.MOV.U32 R8, RZ, RZ, R10 ;  /* 0x000000ffff087224 */ /* 0x000fe200078e000a */
[----:B------:R-:W-:Y:S06]  /*2970*/  @!P5 BRA `(.L_x_520) ;  /* 0x00000000005cd947 */ /* 0x000fec0003800000 */
[----:B------:R-:W0:Y:S01]  /*2980*/  S2UR UR5, SR_CgaCtaId ;  /* 0x00000000000579c3 */ /* 0x000e220000008800 */
[----:B------:R-:W-:Y:S01]  /*2990*/  UMOV UR4, 0x400 ;  /* 0x0000040000047882 */ /* 0x000fe20000000000 */
[----:B------:R-:W-:Y:S01]  /*29a0*/  BSSY.RECONVERGENT B1, `(.L_x_520) ;  /* 0x0000014000017945 */ /* 0x000fe20003800200 */
[----:B0-----:R-:W-:-:S09]  /*29b0*/  ULEA UR4, UR5, UR4, 0x18 ;  /* 0x0000000405047291 */ /* 0x001fd2000f8ec0ff */
[----:B------:R-:W0:Y:S04]  /*29c0*/  LDS R5, [UR4+0x28] ;  /* 0x00002804ff057984 */ /* 0x000e280008000800 */
[----:B------:R-:W1:Y:S01]  /*29d0*/  LDS.64 R6, [UR4+0x30] ;  /* 0x00003004ff067984 */ /* 0x000e620008000a00 */
        /* <DEDUP_REMOVED lines=16> */
.L_x_521:
[----:B------:R-:W-:Y:S05]  /*2ae0*/  BSYNC.RECONVERGENT B1 ;  /* 0x0000000000017941 */ /* 0x000fea0003800200 */
.L_x_520:
        /* <DEDUP_REMOVED lines=29> */
.L_x_523:
[----:B------:R-:W-:Y:S05]  /*2cc0*/  BSYNC.RECONVERGENT B1 ;  /* 0x0000000000017941 */ /* 0x000fea0003800200 */
.L_x_522:
        /* <DEDUP_REMOVED lines=26> */
.L_x_525:
[----:B------:R-:W-:Y:S05]  /*2e70*/  BSYNC.RECONVERGENT B1 ;  /* 0x0000000000017941 */ /* 0x000fea0003800200 */
.L_x_524:
        /* <DEDUP_REMOVED lines=26> */
.L_x_527:
[----:B------:R-:W-:Y:S05]  /*3020*/  BSYNC.RECONVERGENT B1 ;  /* 0x0000000000017941 */ /* 0x000fea0003800200 */
.L_x_526:
        /* <DEDUP_REMOVED lines=26> */
.L_x_529:
[----:B------:R-:W-:Y:S05]  /*31d0*/  BSYNC.RECONVERGENT B1 ;  /* 0x0000000000017941 */ /* 0x000fea0003800200 */
.L_x_528:
        /* <DEDUP_REMOVED lines=27> */
.L_x_461:
[----:B------:R-:W0:Y:S01]  /*3390*/  S2R R2, SR_TID.X ;  /* 0x0000000000027919 */ /* 0x000e220000002100 */
[----:B------:R-:W1:Y:S01]  /*33a0*/  LDCU.128 UR12, c[0x0][0x380] ;  /* 0x00007000ff0c77ac */ /* 0x000e620008000c00 */
[----:B------:R-:W-:Y:S02]  /*33b0*/  SHF.R.S32.HI R14, RZ, 0x1f, R5 ;  /* 0x0000001fff0e7819 */ /* 0x000fe40000011405 */
[----:B0-----:R-:W-:-:S04]  /*33c0*/  IADD3 R3, P0, PT, R5, R2, RZ ;  /* 0x0000000205037210 */ /* 0x001fc80007f1e0ff */
[----:B-1----:R-:W-:Y:S01]  /*33d0*/  LEA R6, P1, R3, UR12, 0x2 ;  /* 0x0000000c03067c11 */ /* 0x002fe2000f8210ff */
[----:B------:R-:W-:-:S05]  /*33e0*/  IMAD.X R8, RZ, RZ, R14, P0 ;  /* 0x000000ffff087224 */ /* 0x000fca00000e060e */
[----:B------:R-:W-:-:S05]  /*33f0*/  LEA.HI.X R7, R3, UR13, R8, 0x2, P1 ;  /* 0x0000000d03077c11 */ /* 0x000fca00088f1408 */
[----:B------:R-:W2:Y:S04]  /*3400*/  LDG.E R8, desc[UR10][R6.64] ;  /* 0x0000000a06087981 */ /* 0x000ea8000c1e1900 */
[----:B------:R-:W2:Y:S04]  /*3410*/  LDG.E R9, desc[UR10][R6.64+0x400] ;  /* 0x0004000a06097981 */ /* 0x000ea8000c1e1900 */
[----:B------:R-:W3:Y:S04]  /*3420*/  LDG.E R10, desc[UR10][R6.64+0x800] ;  /* 0x0008000a060a7981 */ /* 0x000ee8000c1e1900 */
[----:B------:R-:W4:Y:S04]  /*3430*/  LDG.E R11, desc[UR10][R6.64+0xc00] ;  /* 0x000c000a060b7981 */ /* 0x000f28000c1e1900 */
[----:B------:R0:W5:Y:S02]  /*3440*/  LDG.E R3, desc[UR10][R6.64+0x1000] ;  /* 0x0010000a06037981 */ /* 0x000164000c1e1900 */
[----:B0-----:R-:W-:-:S02]  /*3450*/  LOP3.LUT R6, R2, 0x400, RZ, 0xfc, !PT ;  /* 0x0000040002067812 */ /* 0x001fc400078efcff */
[CC--:B--2---:R-:W-:Y:S02]  /*3460*/  VIMNMX.U32 R13, PT, PT, R8.reuse, R9.reuse, !PT ;  /* 0x00000009080d7248 */ /* 0x0c4fe40007fe0000 */
[----:B------:R-:W-:Y:S01]  /*3470*/  ISETP.GE.U32.AND P0, PT, R8, R9, PT ;  /* 0x000000090800720c */ /* 0x000fe20003f06070 */
[----:B------:R-:W-:Y:S01]  /*3480*/  VIADD R9, R2, 0x200 ;  /* 0x0000020002097836 */ /* 0x000fe20000000000 */
[----:B---3--:R-:W-:Y:S02]  /*3490*/  VIMNMX.U32 R12, PT, PT, R10, R13, !PT ;  /* 0x0000000d0a0c7248 */ /* 0x008fe40007fe0000 */
[----:B------:R-:W-:Y:S02]  /*34a0*/  ISETP.GE.U32.AND P2, PT, R13, R10, PT ;  /* 0x0000000a0d00720c */ /* 0x000fe40003f46070 */
[----:B----4-:R-:W-:Y:S02]  /*34b0*/  ISETP.GE.U32.AND P3, PT, R12, R11, PT ;  /* 0x0000000b0c00720c */ /* 0x010fe40003f66070 */
[----:B------:R-:W-:Y:S01]  /*34c0*/  VIMNMX.U32 R12, PT, PT, R11, R12, !PT ;  /* 0x0000000c0b0c7248 */ /* 0x000fe20007fe0000 */
[----:B------:R-:W-:-:S03]  /*34d0*/  VIADD R11, R2, 0x100 ;  /* 0x00000100020b7836 */ /* 0x000fc60000000000 */
[----:B-----5:R-:W-:-:S05]  /*34e0*/  ISETP.GE.U32.AND P1, PT, R12, R3, PT ;  /* 0x000000030c00720c */ /* 0x020fca0003f26070 */
[----:B------:R-:W-:Y:S02]  /*34f0*/  @P2 SEL R9, R11, R2, !P0 ;  /* 0x000000020b092207 */ /* 0x000fe40004000000 */
[----:B------:R-:W-:Y:S01]  /*3500*/  IADD3 R8, P2, PT, R5, UR14, RZ ;  /* 0x0000000e05087c10 */ /* 0x000fe2000ff5e0ff */
[----:B------:R-:W-:-:S03]  /*3510*/  @!P3 VIADD R9, R2, 0x300 ;  /* 0x000003000209b836 */ /* 0x000fc60000000000 */
[----:B------:R-:W-:Y:S02]  /*3520*/  IADD3.X R7, PT, PT, R14, UR15, RZ, P2, !PT ;  /* 0x0000000f0e077c10 */ /* 0x000fe400097fe4ff */
[----:B------:R-:W-:Y:S02]  /*3530*/  ISETP.LE.AND P2, PT, R4, UR6, PT ;  /* 0x0000000604007c0c */ /* 0x000fe4000bf43270 */
[C---:B------:R-:W-:Y:S02]  /*3540*/  @P1 ISETP.GE.U32.AND P0, PT, R9.reuse, R6, PT ;  /* 0x000000060900120c */ /* 0x040fe40003f06070 */
[-C--:B------:R-:W-:Y:S02]  /*3550*/  IADD3 R5, P3, PT, R6, R8.reuse, RZ ;  /* 0x0000000806057210 */ /* 0x080fe40007f7e0ff */
[----:B------:R-:W-:Y:S02]  /*3560*/  @P1 IADD3 R8, P4, PT, R9, R8, RZ ;  /* 0x0000000809081210 */ /* 0x000fe40007f9e0ff */
[----:B------:R-:W-:Y:S01]  /*3570*/  @P1 ISETP.GE.U32.AND.EX P0, PT, RZ, RZ, PT, P0 ;  /* 0x000000ffff00120c */ /* 0x000fe20003f06100 */
[----:B------:R-:W-:-:S02]  /*3580*/  IMAD.X R6, RZ, RZ, R7, P3 ;  /* 0x000000ffff067224 */ /* 0x000fc400018e0607 */
        /* <DEDUP_REMOVED lines=17> */
[----:B------:R-:W-:-:S05]  /*36a0*/  IMAD.MOV.U32 R11, RZ, RZ, 0x500 ;  /* 0x00000500ff0b7424 */ /* 0x000fca00078e00ff */
[----:B------:R-:W2:Y:S01]  /*36b0*/  ATOMG.E.ADD.STRONG.GPU PT, R7, desc[UR10][R8.64], R11 ;  /* 0x8000000b080779a8 */ /* 0x000ea200081ef10a */
[----:B------:R-:W0:Y:S01]  /*36c0*/  S2UR UR5, SR_CgaCtaId ;  /* 0x00000000000579c3 */ /* 0x000e220000008800 */
[----:B------:R-:W-:Y:S02]  /*36d0*/  UMOV UR4, 0x400 ;  /* 0x0000040000047882 */ /* 0x000fe40000000000 */
[----:B0-----:R-:W-:Y:S01]  /*36e0*/  ULEA UR4, UR5, UR4, 0x18 ;  /* 0x0000000405047291 */ /* 0x001fe2000f8ec0ff */
[----:B--2---:R-:W-:-:S08]  /*36f0*/  VIADD R7, R7, UR6 ;  /* 0x0000000607077c36 */ /* 0x004fd00008000000 */
[----:B------:R0:W-:Y:S03]  /*3700*/  STS [UR4+0x98], R7 ;  /* 0x00009807ff007988 */ /* 0x0001e60008000804 */
.L_x_532:
[----:B------:R-:W-:Y:S05]  /*3710*/  BSYNC.RECONVERGENT B1 ;  /* 0x0000000000017941 */ /* 0x000fea0003800200 */
.L_x_531:
[----:B------:R-:W1:Y:S08]  /*3720*/  S2UR UR5, SR_CgaCtaId ;  /* 0x00000000000579c3 */ /* 0x000e700000008800 */
[----:B------:R-:W-:Y:S06]  /*3730*/  BAR.SYNC.DEFER_BLOCKING 0x0 ;  /* 0x0000000000007b1d */ /* 0x000fec0000010000 */
[----:B------:R-:W-:-:S02]  /*3740*/  UMOV UR4, 0x400 ;  /* 0x0000040000047882 */ /* 0x000fc40000000000 */
[----:B-1----:R-:W-:-:S06]  /*3750*/  ULEA UR4, UR5, UR4, 0x18 ;  /* 0x0000000405047291 */ /* 0x002fcc000f8ec0ff */
[----:B0-----:R-:W-:-:S05]  /*3760*/  IMAD.U32 R7, RZ, RZ, UR4 ;  /* 0x00000004ff077e24 */ /* 0x001fca000f8e00ff */
[----:B------:R-:W0:Y:S02]  /*3770*/  LDS R11, [R7+0x98] ;  /* 0x00009800070b7984 */ /* 0x000e240000000800 */
[----:B0-----:R-:W-:-:S05]  /*3780*/  VIADD R13, R11, 0x500 ;  /* 0x000005000b0d7836 */ /* 0x001fca0000000000 */
[----:B------:R-:W-:-:S13]  /*3790*/  ISETP.GT.AND P0, PT, R13, R4, PT ;  /* 0x000000040d00720c */ /* 0x000fda0003f04270 */
[----:B------:R-:W-:Y:S05]  /*37a0*/  @P0 BRA `(.L_x_533) ;  /* 0x00000004004c0947 */ /* 0x000fea0003800000 */
[----:B------:R-:W-:Y:S01]  /*37b0*/  BSSY.RECONVERGENT B1, `(.L_x_533) ;  /* 0x0000052000017945 */ /* 0x000fe20003800200 */
[----:B------:R-:W-:Y:S01]  /*37c0*/  IMAD.MOV.U32 R12, RZ, RZ, R3 ;  /* 0x000000ffff0c7224 */ /* 0x000fe200078e0003 */
[----:B------:R-:W0:Y:S01]  /*37d0*/  LDCU UR7, c[0x0][0x398] ;  /* 0x00007300ff0777ac */ /* 0x000e220008000800 */
[----:B------:R-:W-:Y:S02]  /*37e0*/  IMAD.MOV.U32 R16, RZ, RZ, R5 ;  /* 0x000000ffff107224 */ /* 0x000fe400078e0005 */
[----:B------:R-:W-:Y:S01]  /*37f0*/  IMAD.MOV.U32 R23, RZ, RZ, R6 ;  /* 0x000000ffff177224 */ /* 0x000fe200078e0006 */
[----:B------:R-:W1:Y:S06]  /*3800*/  LDCU.128 UR12, c[0x0][0x380] ;  /* 0x00007000ff0c77ac */ /* 0x000e6c0008000c00 */
.L_x_536:
[----:B------:R-:W-:-:S04]  /*3810*/  IADD3 R21, P0, PT, R2, R11, RZ ;  /* 0x0000000b02157210 */ /* 0x000fc80007f1e0ff */
[----:B------:R-:W-:Y:S02]  /*3820*/  LEA.HI.X.SX32 R20, R11, RZ, 0x1, P0 ;  /* 0x000000ff0b147211 */ /* 0x000fe400000f0eff */
[----:B-1----:R-:W-:-:S04]  /*3830*/  LEA R4, P0, R21, UR12, 0x2 ;  /* 0x0000000c15047c11 */ /* 0x002fc8000f8010ff */
[----:B------:R-:W-:-:S05]  /*3840*/  LEA.HI.X R5, R21, UR13, R20, 0x2, P0 ;  /* 0x0000000d15057c11 */ /* 0x000fca00080f1414 */
[----:B------:R-:W2:Y:S04]  /*3850*/  LDG.E R11, desc[UR10][R4.64] ;  /* 0x0000000a040b7981 */ /* 0x000ea8000c1e1900 */
[----:B------:R-:W3:Y:S04]  /*3860*/  LDG.E R14, desc[UR10][R4.64+0x400] ;  /* 0x0004000a040e7981 */ /* 0x000ee8000c1e1900 */
[----:B------:R-:W4:Y:S04]  /*3870*/  LDG.E R13, desc[UR10][R4.64+0x800] ;  /* 0x0008000a040d7981 */ /* 0x000f28000c1e1900 */
[----:B------:R-:W4:Y:S01]  /*3880*/  LDG.E R10, desc[UR10][R4.64+0xc00] ;  /* 0x000c000a040a7981 */ /* 0x000f22000c1e1900 */
[----:B------:R-:W-:-:S03]  /*3890*/  IADD3 R21, P0, PT, R21, UR14, RZ ;  /* 0x0000000e15157c10 */ /* 0x000fc6000ff1e0ff */
[----:B------:R1:W5:Y:S01]  /*38a0*/  LDG.E R3, desc[UR10][R4.64+0x1000] ;  /* 0x0010000a04037981 */ /* 0x000362000c1e1900 */
[----:B------:R-:W-:Y:S01]  /*38b0*/  IADD3.X R20, PT, PT, R20, UR15, RZ, P0, !PT ;  /* 0x0000000f14147c10 */ /* 0x000fe200087fe4ff */
[----:B------:R-:W-:Y:S01]  /*38c0*/  BSSY.RECONVERGENT B2, `(.L_x_534) ;  /* 0x000002a000027945 */ /* 0x000fe20003800200 */
[----:B------:R-:W-:Y:S01]  /*38d0*/  BAR.SYNC.DEFER_BLOCKING 0x0 ;  /* 0x0000000000007b1d */ /* 0x000fe20000010000 */
[C---:B------:R-:W-:Y:S02]  /*38e0*/  IADD3 R18, P3, PT, R21.reuse, 0x100, RZ ;  /* 0x0000010015127810 */ /* 0x040fe40007f7e0ff */
[C---:B------:R-:W-:Y:S02]  /*38f0*/  IADD3 R17, P4, PT, R21.reuse, 0x200, RZ ;  /* 0x0000020015117810 */ /* 0x040fe40007f9e0ff */
[----:B-1----:R-:W-:Y:S01]  /*3900*/  IADD3 R5, P6, PT, R21, 0x400, RZ ;  /* 0x0000040015057810 */ /* 0x002fe20007fde0ff */
[----:B------:R-:W-:Y:S01]  /*3910*/  IMAD.X R19, RZ, RZ, R20, P3 ;  /* 0x000000ffff137224 */ /* 0x000fe200018e0614 */
[----:B------:R-:W-:-:S03]  /*3920*/  ISETP.NE.AND P3, PT, R2, RZ, PT ;  /* 0x000000ff0200720c */ /* 0x000fc60003f65270 */
        /* <DEDUP_REMOVED lines=9> */
[--C-:B------:R-:W-:Y:S02]  /*39c0*/  IMAD.X R16, RZ, RZ, R20.reuse, P4 ;  /* 0x000000ffff107224 */ /* 0x100fe400020e0614 */
[----:B------:R-:W-:Y:S01]  /*39d0*/  IMAD.X R15, RZ, RZ, R20, P5 ;  /* 0x000000ffff0f7224 */ /* 0x000fe200028e0614 */
[----:B------:R-:W-:-:S07]  /*39e0*/  @P2 SEL R20, R23, R20, P0 ;  /* 0x0000001417142207 */ /* 0x000fce0000000000 */
        /* <DEDUP_REMOVED lines=10> */
[----:B------:R-:W-:Y:S02]  /*3a90*/  @P2 SEL R13, R14, R13, P0 ;  /* 0x0000000d0e0d2207 */ /* 0x000fe40000000000 */
[----:B------:R-:W-:Y:S02]  /*3aa0*/  @P2 SEL R17, R18, R17, P0 ;  /* 0x0000001112112207 */ /* 0x000fe40000000000 */
[----:B------:R-:W-:Y:S02]  /*3ab0*/  ISETP.GE.U32.AND P1, PT, R13, R10, PT ;  /* 0x0000000a0d00720c */ /* 0x000fe40003f26070 */
[----:B------:R-:W-:Y:S01]  /*3ac0*/  @P2 SEL R16, R19, R16, P0 ;  /* 0x0000001013102207 */ /* 0x000fe20000000000 */
[----:B------:R-:W-:Y:S10]  /*3ad0*/  @P3 BRA `(.L_x_535) ;  /* 0x0000000000203947 */ /* 0x000ff40003800000 */
[----:B------:R-:W-:-:S05]  /*3ae0*/  IMAD.MOV.U32 R11, RZ, RZ, 0x500 ;  /* 0x00000500ff0b7424 */ /* 0x000fca00078e00ff */
[----:B------:R-:W2:Y:S01]  /*3af0*/  ATOMG.E.ADD.STRONG.GPU PT, R4, desc[UR10][R8.64], R11 ;  /* 0x8000000b080479a8 */ /* 0x000ea200081ef10a */
[----:B------:R-:W1:Y:S01]  /*3b00*/  S2UR UR5, SR_CgaCtaId ;  /* 0x00000000000579c3 */ /* 0x000e620000008800 */
[----:B------:R-:W-:Y:S02]  /*3b10*/  UMOV UR4, 0x400 ;  /* 0x0000040000047882 */ /* 0x000fe40000000000 */
[----:B-1----:R-:W-:-:S06]  /*3b20*/  ULEA UR4, UR5, UR4, 0x18 ;  /* 0x0000000405047291 */ /* 0x002fcc000f8ec0ff */
[----:B------:R-:W-:Y:S02]  /*3b30*/  IMAD.U32 R7, RZ, RZ, UR4 ;  /* 0x00000004ff077e24 */ /* 0x000fe4000f8e00ff */
[----:B--2---:R-:W-:-:S05]  /*3b40*/  VIADD R4, R4, UR6 ;  /* 0x0000000604047c36 */ /* 0x004fca0008000000 */
[----:B------:R1:W-:Y:S02]  /*3b50*/  STS [R7+0x98], R4 ;  /* 0x0000980407007388 */ /* 0x0003e40000000800 */
.L_x_535:
[----:B0-----:R-:W-:Y:S05]  /*3b60*/  BSYNC.RECONVERGENT B2 ;  /* 0x0000000000027941 */ /* 0x001fea0003800200 */
.L_x_534:
[----:B------:R-:W-:Y:S01]  /*3b70*/  BAR.SYNC.DEFER_BLOCKING 0x0 ;  /* 0x0000000000007b1d */ /* 0x000fe20000010000 */
[----:B------:R-:W-:Y:S01]  /*3b80*/  @P1 ISETP.GE.U32.AND P0, PT, R17, R12, PT ;  /* 0x0000000c1100120c */ /* 0x000fe20003f06070 */
[----:B-1----:R-:W-:-:S03]  /*3b90*/  IMAD.U32 R4, RZ, RZ, UR7 ;  /* 0x00000007ff047e24 */ /* 0x002fc6000f8e00ff */
[----:B------:R-:W-:-:S04]  /*3ba0*/  @P1 ISETP.GE.AND.EX P0, PT, R16, R15, PT, P0 ;  /* 0x0000000f1000120c */ /* 0x000fc80003f06300 */
[----:B------:R-:W-:-:S04]  /*3bb0*/  @P1 ISETP.LT.U32.OR P0, PT, R10, R13, !P0 ;  /* 0x0000000d0a00120c */ /* 0x000fc80004701470 */
[----:B------:R-:W-:Y:S02]  /*3bc0*/  @P1 SEL R10, R13, R10, P0 ;  /* 0x0000000a0d0a1207 */ /* 0x000fe40000000000 */
[----:B------:R-:W-:Y:S02]  /*3bd0*/  @P1 SEL R12, R17, R12, P0 ;  /* 0x0000000c110c1207 */ /* 0x000fe40000000000 */
[----:B-----5:R-:W-:Y:S02]  /*3be0*/  ISETP.GE.U32.AND P2, PT, R10, R3, PT ;  /* 0x000000030a00720c */ /* 0x020fe40003f46070 */
[----:B------:R-:W-:Y:S01]  /*3bf0*/  @P1 SEL R15, R16, R15, P0 ;  /* 0x0000000f100f1207 */ /* 0x000fe20000000000 */
[----:B------:R-:W0:Y:S10]  /*3c00*/  LDS R11, [R7+0x98] ;  /* 0x00009800070b7984 */ /* 0x000e340000000800 */
        /* <DEDUP_REMOVED lines=8> */
[----:B------:R-:W-:Y:S02]  /*3c90*/  IMAD.MOV.U32 R23, RZ, RZ, R6 ;  /* 0x000000ffff177224 */ /* 0x000fe400078e0006 */
[----:B0-----:R-:W-:-:S05]  /*3ca0*/  VIADD R13, R11, 0x500 ;  /* 0x000005000b0d7836 */ /* 0x001fca0000000000 */
[----:B------:R-:W-:-:S13]  /*3cb0*/  ISETP.GT.AND P0, PT, R13, R4, PT ;  /* 0x000000040d00720c */ /* 0x000fda0003f04270 */
[----:B------:R-:W-:Y:S05]  /*3cc0*/  @!P0 BRA `(.L_x_536) ;  /* 0xfffffff800d08947 */ /* 0x000fea000383ffff */
[----:B------:R-:W-:Y:S05]  /*3cd0*/  BSYNC.RECONVERGENT B1 ;  /* 0x0000000000017941 */ /* 0x000fea0003800200 */
.L_x_533:
[----:B------:R-:W-:Y:S01]  /*3ce0*/  ISETP.GE.AND P0, PT, R11, R4, PT ;  /* 0x000000040b00720c */ /* 0x000fe20003f06270 */
[----:B------:R-:W0:Y:S01]  /*3cf0*/  LDCU.64 UR6, c[0x0][0x388] ;  /* 0x00007100ff0677ac */ /* 0x000e220008000a00 */
[----:B------:R-:W-:Y:S01]  /*3d00*/  BSSY.RECONVERGENT B1, `(.L_x_530) ;  /* 0x0000097000017945 */ /* 0x000fe20003800200 */
[----:B------:R-:W1:Y:S10]  /*3d10*/  LDCU.64 UR4, c[0x0][0x388] ;  /* 0x00007100ff0477ac */ /* 0x000e740008000a00 */
[----:B------:R-:W-:Y:S05]  /*3d20*/  @P0 BRA `(.L_x_537) ;  /* 0x0000000800500947 */ /* 0x000fea0003800000 */
[----:B------:R-:W-:-:S05]  /*3d30*/  IMAD.IADD R7, R4, 0x1, -R11 ;  /* 0x0000000104077824 */ /* 0x000fca00078e0a0b */
[----:B------:R-:W-:-:S13]  /*3d40*/  ISETP.GE.AND P0, PT, R2, R7, PT ;  /* 0x000000070200720c */ /* 0x000fda0003f06270 */
[----:B------:R-:W-:Y:S05]  /*3d50*/  @P0 BRA `(.L_x_537) ;  /* 0x0000000800440947 */ /* 0x000fea0003800000 */
[----:B------:R-:W-:Y:S01]  /*3d60*/  LOP3.LUT R8, RZ, R2, RZ, 0x33, !PT ;  /* 0x00000002ff087212 */ /* 0x000fe200078e33ff */
[----:B------:R-:W-:Y:S03]  /*3d70*/  BSSY.RECONVERGENT B2, `(.L_x_538) ;  /* 0x000002a000027945 */ /* 0x000fe60003800200 */
[----:B------:R-:W-:-:S04]  /*3d80*/  IADD3 R14, PT, PT, -R11, R4, R8 ;  /* 0x000000040b0e7210 */ /* 0x000fc80007ffe108 */
[----:B------:R-:W-:-:S04]  /*3d90*/  LOP3.LUT R4, R14, 0x300, RZ, 0xc0, !PT ;  /* 0x000003000e047812 */ /* 0x000fc800078ec0ff */
[----:B------:R-:W-:Y:S01]  /*3da0*/  ISETP.NE.AND P0, PT, R4, 0x300, PT ;  /* 0x000003000400780c */ /* 0x000fe20003f05270 */
[----:B------:R-:W-:-:S12]  /*3db0*/  IMAD.MOV.U32 R4, RZ, RZ, R2 ;  /* 0x000000ffff047224 */ /* 0x000fd800078e0002 */
[----:B------:R-:W-:Y:S05]  /*3dc0*/  @!P0 BRA `(.L_x_539) ;  /* 0x0000000000908947 */ /* 0x000fea0003800000 */
[----:B------:R-:W2:Y:S01]  /*3dd0*/  LDC.64 R8, c[0x0][0x380] ;  /* 0x0000e000ff087b82 */ /* 0x000ea20000000a00 */
[----:B------:R-:W-:Y:S01]  /*3de0*/  LEA.HI R4, R14, 0x1, RZ, 0x18 ;  /* 0x000000010e047811 */ /* 0x000fe200078fc0ff */
[----:B------:R-:W-:-:S03]  /*3df0*/  IMAD.IADD R15, R2, 0x1, R11 ;  /* 0x00000001020f7824 */ /* 0x000fc600078e020b */
[----:B------:R-:W-:Y:S01]  /*3e00*/  LOP3.LUT R10, R4, 0x3, RZ, 0xc0, !PT ;  /* 0x00000003040a7812 */ /* 0x000fe200078ec0ff */
[----:B------:R-:W-:-:S04]  /*3e10*/  IMAD.MOV.U32 R4, RZ, RZ, R2 ;  /* 0x000000ffff047224 */ /* 0x000fc800078e0002 */
[----:B------:R-:W-:-:S07]  /*3e20*/  IMAD.MOV R10, RZ, RZ, -R10 ;  /* 0x000000ffff0a7224 */ /* 0x000fce00078e0a0a */
.L_x_542:
[----:B--2---:R-:W-:-:S06]  /*3e30*/  IMAD.WIDE R12, R15, 0x4, R8 ;  /* 0x000000040f0c7825 */ /* 0x004fcc00078e0208 */
[----:B------:R-:W2:Y:S01]  /*3e40*/  LDG.E R13, desc[UR10][R12.64] ;  /* 0x0000000a0c0d7981 */ /* 0x000ea2000c1e1900 */
[C---:B-1----:R-:W-:Y:S01]  /*3e50*/  IADD3 R19, P1, PT, R15.reuse, UR4, RZ ;  /* 0x000000040f137c10 */ /* 0x042fe2000ff3e0ff */
[----:B------:R-:W-:Y:S01]  /*3e60*/  VIADD R10, R10, 0x1 ;  /* 0x000000010a0a7836 */ /* 0x000fe20000000000 */
[----:B------:R-:W-:Y:S01]  /*3e70*/  BSSY.RECONVERGENT B3, `(.L_x_540) ;  /* 0x0000016000037945 */ /* 0x000fe20003800200 */
[----:B------:R-:W-:Y:S01]  /*3e80*/  IMAD.MOV.U32 R16, RZ, RZ, R5 ;  /* 0x000000ffff107224 */ /* 0x000fe200078e0005 */
[----:B------:R-:W-:Y:S01]  /*3e90*/  LEA.HI.X.SX32 R20, R15, UR5, 0x1, P1 ;  /* 0x000000050f147c11 */ /* 0x000fe200088f0eff */
[----:B------:R-:W-:Y:S01]  /*3ea0*/  IMAD.MOV.U32 R17, RZ, RZ, R6 ;  /* 0x000000ffff117224 */ /* 0x000fe200078e0006 */
[----:B------:R-:W-:Y:S01]  /*3eb0*/  ISETP.NE.AND P2, PT, R10, RZ, PT ;  /* 0x000000ff0a00720c */ /* 0x000fe20003f45270 */
[----:B------:R-:W-:Y:S02]  /*3ec0*/  IMAD.MOV.U32 R18, RZ, RZ, R3 ;  /* 0x000000ffff127224 */ /* 0x000fe400078e0003 */
        /* <DEDUP_REMOVED lines=16> */
.L_x_541:
[----:B0-----:R-:W-:Y:S05]  /*3fd0*/  BSYNC.RECONVERGENT B3 ;  /* 0x0000000000037941 */ /* 0x001fea0003800200 */
.L_x_540:
[----:B------:R-:W-:Y:S02]  /*3fe0*/  VIADD R4, R4, 0x100 ;  /* 0x0000010004047836 */ /* 0x000fe40000000000 */
[----:B------:R-:W-:Y:S01]  /*3ff0*/  VIADD R15, R15, 0x100 ;  /* 0x000001000f0f7836 */ /* 0x000fe20000000000 */
[----:B------:R-:W-:Y:S06]  /*4000*/  @P2 BRA `(.L_x_542) ;  /* 0xfffffffc00882947 */ /* 0x000fec000383ffff */
.L_x_539:
[----:B01----:R-:W-:Y:S05]  /*4010*/  BSYNC.RECONVERGENT B2 ;  /* 0x0000000000027941 */ /* 0x003fea0003800200 */
.L_x_538:
[----:B------:R-:W-:-:S13]  /*4020*/  ISETP.GE.U32.AND P0, PT, R14, 0x300, PT ;  /* 0x000003000e00780c */ /* 0x000fda0003f06070 */
[----:B------:R-:W-:Y:S05]  /*4030*/  @!P0 BRA `(.L_x_537) ;  /* 0x00000004008c8947 */ /* 0x000fea0003800000 */
[----:B------:R-:W0:Y:S01]  /*4040*/  LDC.64 R8, c[0x0][0x380] ;  /* 0x0000e000ff087b82 */ /* 0x000e220000000a00 */
[----:B------:R-:W-:-:S04]  /*4050*/  IMAD.IADD R11, R4, 0x1, R11 ;  /* 0x00000001040b7824 */ /* 0x000fc800078e020b */
[C---:B------:R-:W-:Y:S02]  /*4060*/  VIADD R20, R11.reuse, 0x100 ;  /* 0x000001000b147836 */ /* 0x040fe40000000000 */
[C---:B------:R-:W-:Y:S02]  /*4070*/  VIADD R19, R11.reuse, 0x200 ;  /* 0x000002000b137836 */ /* 0x040fe40000000000 */
[----:B------:R-:W-:Y:S01]  /*4080*/  VIADD R18, R11, 0x300 ;  /* 0x000003000b127836 */ /* 0x000fe20000000000 */
[----:B0-----:R-:W-:-:S05]  /*4090*/  IADD3 R8, P0, PT, R8, 0x800, RZ ;  /* 0x0000080008087810 */ /* 0x001fca0007f1e0ff */
[----:B------:R-:W-:-:S08]  /*40a0*/  IMAD.X R9, RZ, RZ, R9, P0 ;  /* 0x000000ffff097224 */ /* 0x000fd000000e0609 */
.L_x_551:
[----:B------:R-:W-:-:S05]  /*40b0*/  IMAD.WIDE R14, R11, 0x4, R8 ;  /* 0x000000040b0e7825 */ /* 0x000fca00078e0208 */
[----:B------:R-:W2:Y:S04]  /*40c0*/  LDG.E R24, desc[UR10][R14.64+-0x800] ;  /* 0xfff8000a0e187981 */ /* 0x000ea8000c1e1900 */
[----:B------:R0:W5:Y:S04]  /*40d0*/  LDG.E R26, desc[UR10][R14.64+-0x400] ;  /* 0xfffc000a0e1a7981 */ /* 0x000168000c1e1900 */
        /* <DEDUP_REMOVED lines=21> */
.L_x_544:
[----:B------:R-:W-:Y:S05]  /*4230*/  BSYNC.RECONVERGENT B2 ;  /* 0x0000000000027941 */ /* 0x000fea0003800200 */
.L_x_543:
        /* <DEDUP_REMOVED lines=19> */
.L_x_546:
[----:B------:R-:W-:Y:S05]  /*4370*/  BSYNC.RECONVERGENT B2 ;  /* 0x0000000000027941 */ /* 0x000fea0003800200 */
.L_x_545:
[----:B------:R-:W-:Y:S01]  /*4380*/  ISETP.GE.U32.AND P0, PT, R3, R10, PT ;  /* 0x0000000a0300720c */ /* 0x000fe20003f06070 */
[----:B------:R-:W-:Y:S01]  /*4390*/  BSSY.RECONVERGENT B2, `(.L_x_547) ;  /* 0x0000013000027945 */ /* 0x000fe20003800200 */
[C---:B------:R-:W-:Y:S01]  /*43a0*/  IADD3 R16, P1, PT, R19.reuse, UR6, RZ ;  /* 0x0000000613107c10 */ /* 0x040fe2000ff3e0ff */
        /* <DEDUP_REMOVED lines=17> */
.L_x_548:
[----:B------:R-:W-:Y:S05]  /*44c0*/  BSYNC.RECONVERGENT B2 ;  /* 0x0000000000027941 */ /* 0x000fea0003800200 */
.L_x_547:
        /* <DEDUP_REMOVED lines=18> */
.L_x_550:
[----:B------:R-:W-:Y:S05]  /*45f0*/  BSYNC.RECONVERGENT B2 ;  /* 0x0000000000027941 */ /* 0x000fea0003800200 */
.L_x_549:
[----:B------:R-:W-:Y:S02]  /*4600*/  VIADD R4, R4, 0x400 ;  /* 0x0000040004047836 */ /* 0x000fe40000000000 */
[----:B------:R-:W-:Y:S02]  /*4610*/  VIADD R20, R20, 0x400 ;  /* 0x0000040014147836 */ /* 0x000fe40000000000 */
[----:B------:R-:W-:Y:S01]  /*4620*/  VIADD R19, R19, 0x400 ;  /* 0x0000040013137836 */ /* 0x000fe20000000000 */
[----:B------:R-:W-:Y:S01]  /*4630*/  ISETP.GE.AND P0, PT, R4, R7, PT ;  /* 0x000000070400720c */ /* 0x000fe20003f06270 */
[----:B------:R-:W-:Y:S02]  /*4640*/  VIADD R18, R18, 0x400 ;  /* 0x0000040012127836 */ /* 0x000fe40000000000 */
[----:B------:R-:W-:-:S10]  /*4650*/  VIADD R11, R11, 0x400 ;  /* 0x000004000b0b7836 */ /* 0x000fd40000000000 */
[----:B------:R-:W-:Y:S05]  /*4660*/  @!P0 BRA `(.L_x_551) ;  /* 0xfffffff800908947 */ /* 0x000fea000383ffff */
.L_x_537:
[----:B01----:R-:W-:Y:S05]  /*4670*/  BSYNC.RECONVERGENT B1 ;  /* 0x0000000000017941 */ /* 0x003fea0003800200 */
.L_x_530:
        /* <DEDUP_REMOVED lines=31> */
.L_x_553:
[----:B------:R-:W-:Y:S05]  /*4870*/  BSYNC.RECONVERGENT B1 ;  /* 0x0000000000017941 */ /* 0x000fea0003800200 */
.L_x_552:
        /* <DEDUP_REMOVED lines=24> */
.L_x_555:
[----:B------:R-:W-:Y:S05]  /*4a00*/  BSYNC.RECONVERGENT B1 ;  /* 0x0000000000017941 */ /* 0x000fea0003800200 */
.L_x_554:
[----:B---3--:R3:W4:Y:S01]  /*4a10*/  SHFL.DOWN PT, R10, R3, 0x4, 0x1f ;  /* 0x08801f00030a7f89 */ /* 0x00872200000e0000 */
[----:B------:R-:W-:Y:S01]  /*4a20*/  BSSY.RECONVERGENT B1, `(.L_x_556) ;  /* 0x0000017000017945 */ /* 0x000fe20003800200 */
[----:B0-----:R-:W-:Y:S02]  /*4a30*/  IMAD.MOV.U32 R4, RZ, RZ, R3 ;  /* 0x000000ffff047224 */ /* 0x001fe400078e0003 */
[----:B------:R3:W0:Y:S01]  /*4a40*/  SHFL.DOWN PT, R12, R5, 0x4, 0x1f ;  /* 0x08801f00050c7f89 */ /* 0x00062200000e0000 */
[----:B--2---:R-:W-:Y:S02]  /*4a50*/  IMAD.MOV.U32 R6, RZ, RZ, R5 ;  /* 0x000000ffff067224 */ /* 0x004fe400078e0005 */
[----:B------:R-:W-:Y:S01]  /*4a60*/  IMAD.MOV.U32 R7, RZ, RZ, R8 ;  /* 0x000000ffff077224 */ /* 0x000fe200078e0008 */
[----:B------:R3:W2:Y:S01]  /*4a70*/  SHFL.DOWN PT, R9, R8, 0x4, 0x1f ;  /* 0x08801f0008097f89 */ /* 0x0006a200000e0000 */
        /* <DEDUP_REMOVED lines=17> */
.L_x_557:
[----:B------:R-:W-:Y:S05]  /*4b90*/  BSYNC.RECONVERGENT B1 ;  /* 0x0000000000017941 */ /* 0x000fea0003800200 */
.L_x_556:
[----:B-1----:R1:W0:Y:S01]  /*4ba0*/  SHFL.DOWN PT, R11, R4, 0x8, 0x1f ;  /* 0x09001f00040b7f89 */ /* 0x00222200000e0000 */
[----:B------:R-:W-:Y:S01]  /*4bb0*/  BSSY.RECONVERGENT B1, `(.L_x_558) ;  /* 0x0000017000017945 */ /* 0x000fe20003800200 */
[----:B---3--:R-:W-:Y:S02]  /*4bc0*/  IMAD.MOV.U32 R3, RZ, RZ, R4 ;  /* 0x000000ffff037224 */ /* 0x008fe400078e0004 */
[----:B------:R1:W3:Y:S01]  /*4bd0*/  SHFL.DOWN PT, R13, R6, 0x8, 0x1f ;  /* 0x09001f00060d7f89 */ /* 0x0002e200000e0000 */
[----:B------:R-:W-:Y:S02]  /*4be0*/  IMAD.MOV.U32 R5, RZ, RZ, R6 ;  /* 0x000000ffff057224 */ /* 0x000fe400078e0006 */
[----:B--2---:R-:W-:Y:S01]  /*4bf0*/  IMAD.MOV.U32 R9, RZ, RZ, R7 ;  /* 0x000000ffff097224 */ /* 0x004fe200078e0007 */
[----:B------:R1:W2:Y:S01]  /*4c00*/  SHFL.DOWN PT, R8, R7, 0x8, 0x1f ;  /* 0x09001f0007087f89 */ /* 0x0002a200000e0000 */
[----:B------:R-:W-:Y:S05]  /*4c10*/  @P4 BRA `(.L_x_559) ;  /* 0x0000000000404947 */ /* 0x000fea0003800000 */
[----:B0-----:R-:W-:Y:S01]  /*4c20*/  ISETP.GE.U32.AND P0, PT, R4, R11, PT ;  /* 0x0000000b0400720c */ /* 0x001fe20003f06070 */
[----:B------:R-:W-:Y:S02]  /*4c30*/  IMAD.MOV.U32 R3, RZ, RZ, R11 ;  /* 0x000000ffff037224 */ /* 0x000fe400078e000b */
[----:B---3--:R-:W-:Y:S02]  /*4c40*/  IMAD.MOV.U32 R5, RZ, RZ, R13 ;  /* 0x000000ffff057224 */ /* 0x008fe400078e000d */
        /* <DEDUP_REMOVED lines=13> */
.L_x_559:
[----:B------:R-:W-:Y:S05]  /*4d20*/  BSYNC.RECONVERGENT B1 ;  /* 0x0000000000017941 */ /* 0x000fea0003800200 */
.L_x_558:
[----:B-1----:R1:W1:Y:S01]  /*4d30*/  SHFL.DOWN PT, R4, R3, 0x10, 0x1f ;  /* 0x0a001f0003047f89 */ /* 0x00226200000e0000 */
[----:B------:R-:W-:Y:S01]  /*4d40*/  BSSY.RECONVERGENT B1, `(.L_x_560) ;  /* 0x0000017000017945 */ /* 0x000fe20003800200 */
[----:B------:R-:W-:Y:S02]  /*4d50*/  IMAD.MOV.U32 R6, RZ, RZ, R3 ;  /* 0x000000ffff067224 */ /* 0x000fe400078e0003 */
[----:B----4-:R4:W1:Y:S01]  /*4d60*/  SHFL.DOWN PT, R10, R5, 0x10, 0x1f ;  /* 0x0a001f00050a7f89 */ /* 0x01086200000e0000 */
[----:B------:R-:W-:Y:S02]  /*4d70*/  IMAD.MOV.U32 R7, RZ, RZ, R5 ;  /* 0x000000ffff077224 */ /* 0x000fe400078e0005 */
[----:B--2---:R-:W-:Y:S01]  /*4d80*/  IMAD.MOV.U32 R8, RZ, RZ, R9 ;  /* 0x000000ffff087224 */ /* 0x004fe200078e0009 */
[----:B0-----:R4:W0:Y:S01]  /*4d90*/  SHFL.DOWN PT, R12, R9, 0x10, 0x1f ;  /* 0x0a001f00090c7f89 */ /* 0x00182200000e0000 */
        /* <DEDUP_REMOVED lines=17> */
.L_x_561:
[----:B------:R-:W-:Y:S05]  /*4eb0*/  BSYNC.RECONVERGENT B1 ;  /* 0x0000000000017941 */ /* 0x000fea0003800200 */
.L_x_560:
[----:B------:R-:W-:Y:S04]  /*4ec0*/  BSSY.RECONVERGENT B1, `(.L_x_562) ;  /* 0x000000c000017945 */ /* 0x000fe80003800200 */
[----:B------:R-:W-:Y:S05]  /*4ed0*/  @P2 BRA `(.L_x_563) ;  /* 0x0000000000282947 */ /* 0x000fea0003800000 */
[----:B----4-:R-:W2:Y:S01]  /*4ee0*/  S2R R5, SR_CgaCtaId ;  /* 0x0000000000057919 */ /* 0x010ea20000008800 */
[----:B-1----:R-:W-:Y:S02]  /*4ef0*/  MOV R4, 0x400 ;  /* 0x0000040000047802 */ /* 0x002fe40000000f00 */
[----:B------:R-:W-:-:S04]  /*4f00*/  SHF.R.U32.HI R3, RZ, 0x1, R2 ;  /* 0x00000001ff037819 */ /* 0x000fc80000011602 */
[----:B------:R-:W-:Y:S02]  /*4f10*/  LOP3.LUT R3, R3, 0x1f0, RZ, 0xc0, !PT ;  /* 0x000001f003037812 */ /* 0x000fe400078ec0ff */
[----:B--2---:R-:W-:Y:S01]  /*4f20*/  LEA R4, R5, R4, 0x18 ;  /* 0x0000000405047211 */ /* 0x004fe200078ec0ff */
[----:B------:R-:W-:-:S04]  /*4f30*/  IMAD.MOV.U32 R5, RZ, RZ, R8 ;  /* 0x000000ffff057224 */ /* 0x000fc800078e0008 */
[----:B------:R-:W-:Y:S02]  /*4f40*/  IMAD.IADD R3, R3, 0x1, R4 ;  /* 0x0000000103037824 */ /* 0x000fe400078e0204 */
[----:B------:R-:W-:-:S03]  /*4f50*/  IMAD.MOV.U32 R4, RZ, RZ, R7 ;  /* 0x000000ffff047224 */ /* 0x000fc600078e0007 */
[----:B------:R2:W-:Y:S04]  /*4f60*/  STS [R3+0x8], R6 ;  /* 0x0000080603007388 */ /* 0x0005e80000000800 */
[----:B------:R2:W-:Y:S02]  /*4f70*/  STS.64 [R3+0x10], R4 ;  /* 0x0000100403007388 */ /* 0x0005e40000000a00 */
.L_x_563:
[----:B------:R-:W-:Y:S05]  /*4f80*/  BSYNC.RECONVERGENT B1 ;  /* 0x0000000000017941 */ /* 0x000fea0003800200 */
.L_x_562:
        /* <DEDUP_REMOVED lines=27> */
.L_x_565:
[----:B------:R-:W-:Y:S05]  /*5140*/  BSYNC.RECONVERGENT B1 ;  /* 0x0000000000017941 */ /* 0x000fea0003800200 */
.L_x_564:
        /* <DEDUP_REMOVED lines=27> */
.L_x_567:
[----:B------:R-:W-:Y:S05]  /*5300*/  BSYNC.RECONVERGENT B1 ;  /* 0x0000000000017941 */ /* 0x000fea0003800200 */
.L_x_566:
        /* <DEDUP_REMOVED lines=17> */
.L_x_569:
[----:B------:R-:W-:Y:S05]  /*5420*/  BSYNC.RECONVERGENT B1 ;  /* 0x0000000000017941 */ /* 0x000fea0003800200 */
.L_x_568:
        /* <DEDUP_REMOVED lines=17> */
.L_x_571:
[----:B------:R-:W-:Y:S05]  /*5540*/  BSYNC.RECONVERGENT B1 ;  /* 0x0000000000017941 */ /* 0x000fea0003800200 */
.L_x_570:
        /* <DEDUP_REMOVED lines=17> */
.L_x_573:
[----:B------:R-:W-:Y:S05]  /*5660*/  BSYNC.RECONVERGENT B1 ;  /* 0x0000000000017941 */ /* 0x000fea0003800200 */
.L_x_572:
        /* <DEDUP_REMOVED lines=17> */
.L_x_575:
[----:B------:R-:W-:Y:S05]  /*5780*/  BSYNC.RECONVERGENT B1 ;  /* 0x0000000000017941 */ /* 0x000fea0003800200 */
.L_x_574:
        /* <DEDUP_REMOVED lines=16> */
.L_x_493:
[----:B------:R-:W-:Y:S05]  /*5890*/  BSYNC.RECONVERGENT B0 ;  /* 0x0000000000007941 */ /* 0x000fea0003800200 */
.L_x_460:
[----:B------:R-:W-:Y:S05]  /*58a0*/  @P2 EXIT ;  /* 0x000000000000294d */ /* 0x000fea0003800000 */
[----:B-1234-:R-:W1:Y:S01]  /*58b0*/  LDC.64 R2, c[0x0][0x390] ;  /* 0x0000e400ff027b82 */ /* 0x01ee620000000a00 */
[----:B0-----:R-:W-:Y:S02]  /*58c0*/  IMAD.MOV.U32 R9, RZ, RZ, R8 ;  /* 0x000000ffff097224 */ /* 0x001fe400078e0008 */
[----:B------:R-:W-:Y:S02]  /*58d0*/  IMAD.MOV.U32 R8, RZ, RZ, R7 ;  /* 0x000000ffff087224 */ /* 0x000fe400078e0007 */
[----:B-1----:R-:W-:-:S05]  /*58e0*/  IMAD.WIDE.U32 R2, R0, 0x10, R2 ;  /* 0x0000001000027825 */ /* 0x002fca00078e0002 */
[----:B------:R-:W-:Y:S04]  /*58f0*/  STG.E.64 desc[UR10][R2.64+0x8], R8 ;  /* 0x0000080802007986 */ /* 0x000fe8000c101b0a */
[----:B------:R-:W-:Y:S01]  /*5900*/  STG.E desc[UR10][R2.64], R6 ;  /* 0x0000000602007986 */ /* 0x000fe2000c10190a */
[----:B------:R-:W-:Y:S05]  /*5910*/  EXIT ;  /* 0x000000000000794d */ /* 0x000fea0003800000 */
.L_x_576:
        /* <DEDUP_REMOVED lines=14> */
.L_x_701:


//--------------------- .text._ZN6thrust24THRUST_300001_SM_1000_NS8cuda_cub4core6detail13_kernel_agentINS1_8__reduce11ReduceAgentINS0_12zip_iteratorIN4cuda3std3__45tupleIJNS0_6detail15normal_iteratorINS0_10device_ptrIjEEEENS0_17counting_iteratorIlNS0_11use_defaultESI_SI_EEEEEEEPNSB_IJjlEEESM_iNS1_9__extrema9arg_max_fIjlNSA_4lessIjEEEEEEJSL_SN_iSS_EEEvDpT0_ --------------------------
	.section	.text._ZN6thrust24THRUST_300001_SM_1000_NS8cuda_cub4core6detail13_kernel_agentINS1_8__reduce11ReduceAgentINS0_12zip_iteratorIN4cuda3std3__45tupleIJNS0_6detail15normal_iteratorINS0_10device_ptrIjEEEENS0_17counting_iteratorIlNS0_11use_defaultESI_SI_EEEEEEEPNSB_IJjlEEESM_iNS1_9__extrema9arg_max_fIjlNSA_4lessIjEEEEEEJSL_SN_iSS_EEEvDpT0_,"ax",@progbits
	.align	128
        .global         _ZN6thrust24THRUST_300001_SM_1000_NS8cuda_cub4core6detail13_kernel_agentINS1_8__reduce11ReduceAgentINS0_12zip_iteratorIN4cuda3std3__45tupleIJNS0_6detail15normal_iteratorINS0_10device_ptrIjEEEENS0_17counting_iteratorIlNS0_11use_defaultESI_SI_EEEEEEEPNSB_IJjlEEESM_iNS1_9__extrema9arg_max_fIjlNSA_4lessIjEEEEEEJSL_SN_iSS_EEEvDpT0_
        .type           _ZN6thrust24THRUST_300001_SM_1000_NS8cuda_cub4core6detail13_kernel_agentINS1_8__reduce11ReduceAgentINS0_12zip_iteratorIN4cuda3std3__45tupleIJNS0_6detail15normal_iteratorINS0_10device_ptrIjEEEENS0_17counting_iteratorIlNS0_11use_defaultESI_SI_EEEEEEEPNSB_IJjlEEESM_iNS1_9__extrema9arg_max_fIjlNSA_4lessIjEEEEEEJSL_SN_iSS_EEEvDpT0_,@function
        .size           _ZN6thrust24THRUST_300001_SM_1000_NS8cuda_cub4core6detail13_kernel_agentINS1_8__reduce11ReduceAgentINS0_12zip_iteratorIN4cuda3std3__45tupleIJNS0_6detail15normal_iteratorINS0_10device_ptrIjEEEENS0_17counting_iteratorIlNS0_11use_defaultESI_SI_EEEEEEEPNSB_IJjlEEESM_iNS1_9__extrema9arg_max_fIjlNSA_4lessIjEEEEEEJSL_SN_iSS_EEEvDpT0_,(.L_x_702 - _ZN6thrust24THRUST_300001_SM_1000_NS8cuda_cub4core6detail13_kernel_agentINS1_8__reduce11ReduceAgentINS0_12zip_iteratorIN4cuda3std3__45tupleIJNS0_6detail15normal_iteratorINS0_10device_ptrIjEEEENS0_17counting_iteratorIlNS0_11use_defaultESI_SI_EEEEEEEPNSB_IJjlEEESM_iNS1_9__extrema9arg_max_fIjlNSA_4lessIjEEEEEEJSL_SN_iSS_EEEvDpT0_)
        .other          _ZN6thrust24THRUST_300001_SM_1000_NS8cuda_cub4core6detail13_kernel_agentINS1_8__reduce11ReduceAgentINS0_12zip_iteratorIN4cuda3std3__45tupleIJNS0_6detail15normal_iteratorINS0_10device_ptrIjEEEENS0_17counting_iteratorIlNS0_11use_defaultESI_SI_EEEEEEEPNSB_IJjlEEESM_iNS1_9__extrema9arg_max_fIjlNSA_4lessIjEEEEEEJSL_SN_iSS_EEEvDpT0_,@"STO_CUDA_ENTRY STV_DEFAULT"
_ZN6thrust24THRUST_300001_SM_1000_NS8cuda_cub4core6detail13_kernel_agentINS1_8__reduce11ReduceAgentINS0_12zip_iteratorIN4cuda3std3__45tupleIJNS0_6detail15normal_iteratorINS0_10device_ptrIjEEEENS0_17counting_iteratorIlNS0_11use_defaultESI_SI_EEEEEEEPNSB_IJjlEEESM_iNS1_9__extrema9arg_max_fIjlNSA_4lessIjEEEEEEJSL_SN_iSS_EEEvDpT0_:
.text._ZN6thrust24THRUST_300001_SM_1000_NS8cuda_cub4core6detail13_kernel_agentINS1_8__reduce11ReduceAgentINS0_12zip_iteratorIN4cuda3std3__45tupleIJNS0_6detail15normal_iteratorINS0_10device_ptrIjEEEENS0_17counting_iteratorIlNS0_11use_defaultESI_SI_EEEEEEEPNSB_IJjlEEESM_iNS1_9__extrema9arg_max_fIjlNSA_4lessIjEEEEEEJSL_SN_iSS_EEEvDpT0_:
        /* <DEDUP_REMOVED lines=23> */
.L_x_580:
[----:B0-----:R-:W-:Y:S05]  /*0170*/  BSYNC.RECONVERGENT B1 ;  /* 0x0000000000017941 */ /* 0x001fea0003800200 */
.L_x_579:
        /* <DEDUP_REMOVED lines=17> */
.L_x_587:
        /* <DEDUP_REMOVED lines=24> */
.L_x_586:
[----:B------:R-:W-:Y:S05]  /*0410*/  BSYNC.RECONVERGENT B3 ;  /* 0x0000000000037941 */ /* 0x000fea0003800200 */
.L_x_585:
[----:B------:R-:W-:Y:S01]  /*0420*/  IADD3 R5, P0, PT, R5, 0x100, RZ ;  /* 0x0000010005057810 */ /* 0x000fe20007f1e0ff */
[----:B------:R-:W-:Y:S02]  /*0430*/  VIADD R9, R9, 0x100 ;  /* 0x0000010009097836 */ /* 0x000fe40000000000 */
[----:B------:R-:W-:Y:S02]  /*0440*/  IMAD.X R3, RZ, RZ, R3, P3 ;  /* 0x000000ffff037224 */ /* 0x000fe400018e0603 */
[----:B------:R-:W-:Y:S01]  /*0450*/  IMAD.X R10, RZ, RZ, R10, P0 ;  /* 0x000000ffff0a7224 */ /* 0x000fe200000e060a */
[----:B------:R-:W-:Y:S07]  /*0460*/  @P2 BRA `(.L_x_587) ;  /* 0xfffffffc00882947 */ /* 0x000fee000383ffff */
.L_x_584:
[----:B------:R-:W-:Y:S05]  /*0470*/  BSYNC.RECONVERGENT B2 ;  /* 0x0000000000027941 */ /* 0x000fea0003800200 */
.L_x_583:
[----:B------:R-:W-:-:S13]  /*0480*/  ISETP.GE.U32.AND P0, PT, R11, 0x300, PT ;  /* 0x000003000b00780c */ /* 0x000fda0003f06070 */
[----:B------:R-:W-:Y:S05]  /*0490*/  @!P0 BRA `(.L_x_582) ;  /* 0x00000004007c8947 */ /* 0x000fea0003800000 */
[----:B------:R-:W0:Y:S01]  /*04a0*/  LDC.64 R4, c[0x0][0x380] ;  /* 0x0000e000ff047b82 */ /* 0x000e220000000a00 */
[----:B------:R-:W-:-:S07]  /*04b0*/  VIADD R10, R9, 0x200 ;  /* 0x00000200090a7836 */ /* 0x000fce0000000000 */
[----:B------:R-:W1:Y:S02]  /*04c0*/  LDC.64 R2, c[0x0][0x388] ;  /* 0x0000e200ff027b82 */ /* 0x000e640000000a00 */
.L_x_596:
        /* <DEDUP_REMOVED lines=26> */
.L_x_589:
[----:B------:R-:W-:Y:S05]  /*0670*/  BSYNC.RECONVERGENT B2 ;  /* 0x0000000000027941 */ /* 0x000fea0003800200 */
.L_x_588:
        /* <DEDUP_REMOVED lines=20> */
.L_x_591:
[----:B------:R-:W-:Y:S05]  /*07c0*/  BSYNC.RECONVERGENT B2 ;  /* 0x0000000000027941 */ /* 0x000fea0003800200 */
.L_x_590:
        /* <DEDUP_REMOVED lines=20> */
.L_x_593:
[----:B------:R-:W-:Y:S05]  /*0910*/  BSYNC.RECONVERGENT B2 ;  /* 0x0000000000027941 */ /* 0x000fea0003800200 */
.L_x_592:
        /* <DEDUP_REMOVED lines=18> */
.L_x_595:
[----:B------:R-:W-:Y:S05]  /*0a40*/  BSYNC.RECONVERGENT B2 ;  /* 0x0000000000027941 */ /* 0x000fea0003800200 */
.L_x_594:
[C---:B------:R-:W-:Y:S02]  /*0a50*/  VIADD R9, R10.reuse, 0x200 ;  /* 0x000002000a097836 */ /* 0x040fe40000000000 */
[----:B------:R-:W-:-:S03]  /*0a60*/  VIADD R10, R10, 0x400 ;  /* 0x000004000a0a7836 */ /* 0x000fc60000000000 */
[----:B------:R-:W-:-:S13]  /*0a70*/  ISETP.GE.AND P0, PT, R9, UR5, PT ;  /* 0x0000000509007c0c */ /* 0x000fda000bf06270 */
[----:B------:R-:W-:Y:S05]  /*0a80*/  @!P0 BRA `(.L_x_596) ;  /* 0xfffffff800908947 */ /* 0x000fea000383ffff */
.L_x_582:
[----:B------:R-:W-:Y:S05]  /*0a90*/  BSYNC.RECONVERGENT B1 ;  /* 0x0000000000017941 */ /* 0x000fea0003800200 */
.L_x_581:
        /* <DEDUP_REMOVED lines=31> */
.L_x_599:
[----:B------:R-:W-:Y:S05]  /*0c90*/  BSYNC.RECONVERGENT B1 ;  /* 0x0000000000017941 */ /* 0x000fea0003800200 */
.L_x_598:
        /* <DEDUP_REMOVED lines=27> */
.L_x_601:
[----:B------:R-:W-:Y:S05]  /*0e50*/  BSYNC.RECONVERGENT B1 ;  /* 0x0000000000017941 */ /* 0x000fea0003800200 */
.L_x_600:
        /* <DEDUP_REMOVED lines=24> */
.L_x_603:
[----:B------:R-:W-:Y:S05]  /*0fe0*/  BSYNC.RECONVERGENT B1 ;  /* 0x0000000000017941 */ /* 0x000fea0003800200 */
.L_x_602:
        /* <DEDUP_REMOVED lines=24> */
.L_x_605:
[----:B------:R-:W-:Y:S05]  /*1170*/  BSYNC.RECONVERGENT B1 ;  /* 0x0000000000017941 */ /* 0x000fea0003800200 */
.L_x_604:
        /* <DEDUP_REMOVED lines=24> */
.L_x_607:
[----:B------:R-:W-:Y:S05]  /*1300*/  BSYNC.RECONVERGENT B1 ;  /* 0x0000000000017941 */ /* 0x000fea0003800200 */
.L_x_606:
        /* <DEDUP_REMOVED lines=12> */
.L_x_609:
[----:B------:R-:W-:Y:S05]  /*13d0*/  BSYNC.RECONVERGENT B1 ;  /* 0x0000000000017941 */ /* 0x000fea0003800200 */
.L_x_608:
        /* <DEDUP_REMOVED lines=27> */
.L_x_612:
[----:B------:R-:W-:Y:S05]  /*1590*/  BSYNC.RECONVERGENT B1 ;  /* 0x0000000000017941 */ /* 0x000fea0003800200 */
.L_x_611:
        /* <DEDUP_REMOVED lines=27> */
.L_x_614:
[----:B------:R-:W-:Y:S05]  /*1750*/  BSYNC.RECONVERGENT B1 ;  /* 0x0000000000017941 */ /* 0x000fea0003800200 */
.L_x_613:
        /* <DEDUP_REMOVED lines=17> */
.L_x_616:
[----:B------:R-:W-:Y:S05]  /*1870*/  BSYNC.RECONVERGENT B1 ;  /* 0x0000000000017941 */ /* 0x000fea0003800200 */
.L_x_615:
        /* <DEDUP_REMOVED lines=17> */
.L_x_618:
[----:B------:R-:W-:Y:S05]  /*1990*/  BSYNC.RECONVERGENT B1 ;  /* 0x0000000000017941 */ /* 0x000fea0003800200 */
.L_x_617:
        /* <DEDUP_REMOVED lines=17> */
.L_x_620:
[----:B------:R-:W-:Y:S05]  /*1ab0*/  BSYNC.RECONVERGENT B1 ;  /* 0x0000000000017941 */ /* 0x000fea0003800200 */
.L_x_619:
        /* <DEDUP_REMOVED lines=17> */
.L_x_622:
[----:B------:R-:W-:Y:S05]  /*1bd0*/  BSYNC.RECONVERGENT B1 ;  /* 0x0000000000017941 */ /* 0x000fea0003800200 */
.L_x_621:
        /* <DEDUP_REMOVED lines=18> */
.L_x_597:
        /* <DEDUP_REMOVED lines=41> */
.L_x_624:
[----:B------:R-:W-:Y:S05]  /*1f90*/  BSYNC.RECONVERGENT B1 ;  /* 0x0000000000017941 */ /* 0x000fea0003800200 */
.L_x_623:
        /* <DEDUP_REMOVED lines=24> */
.L_x_626:
[----:B------:R-:W-:Y:S05]  /*2120*/  BSYNC.RECONVERGENT B1 ;  /* 0x0000000000017941 */ /* 0x000fea0003800200 */
.L_x_625:
        /* <DEDUP_REMOVED lines=24> */
.L_x_628:
[----:B------:R-:W-:Y:S05]  /*22b0*/  BSYNC.RECONVERGENT B1 ;  /* 0x0000000000017941 */ /* 0x000fea0003800200 */
.L_x_627:
        /* <DEDUP_REMOVED lines=24> */
.L_x_630:
[----:B------:R-:W-:Y:S05]  /*2440*/  BSYNC.RECONVERGENT B1 ;  /* 0x0000000000017941 */ /* 0x000fea0003800200 */
.L_x_629:
        /* <DEDUP_REMOVED lines=24> */
.L_x_632:
[----:B------:R-:W-:Y:S05]  /*25d0*/  BSYNC.RECONVERGENT B1 ;  /* 0x0000000000017941 */ /* 0x000fea0003800200 */
.L_x_631:
        /* <DEDUP_REMOVED lines=12> */
.L_x_634:
[----:B------:R-:W-:Y:S05]  /*26a0*/  BSYNC.RECONVERGENT B1 ;  /* 0x0000000000017941 */ /* 0x000fea0003800200 */
.L_x_633:
        /* <DEDUP_REMOVED lines=30> */
.L_x_636:
[----:B------:R-:W-:Y:S05]  /*2890*/  BSYNC.RECONVERGENT B1 ;  /* 0x0000000000017941 */ /* 0x000fea0003800200 */
.L_x_635:
        /* <DEDUP_REMOVED lines=27> */
.L_x_638:
[----:B------:R-:W-:Y:S05]  /*2a50*/  BSYNC.RECONVERGENT B1 ;  /* 0x0000000000017941 */ /* 0x000fea0003800200 */
.L_x_637:
        /* <DEDUP_REMOVED lines=27> */
.L_x_640:
[----:B------:R-:W-:Y:S05]  /*2c10*/  BSYNC.RECONVERGENT B1 ;  /* 0x0000000000017941 */ /* 0x000fea0003800200 */
.L_x_639:
        /* <DEDUP_REMOVED lines=27> */
.L_x_642:
[----:B------:R-:W-:Y:S05]  /*2dd0*/  BSYNC.RECONVERGENT B1 ;  /* 0x0000000000017941 */ /* 0x000fea0003800200 */
.L_x_641:
        /* <DEDUP_REMOVED lines=27> */
.L_x_644:
[----:B------:R-:W-:Y:S05]  /*2f90*/  BSYNC.RECONVERGENT B1 ;  /* 0x0000000000017941 */ /* 0x000fea0003800200 */
.L_x_643:
        /* <DEDUP_REMOVED lines=27> */
.L_x_646:
[----:B------:R-:W-:Y:S05]  /*3150*/  BSYNC.RECONVERGENT B1 ;  /* 0x0000000000017941 */ /* 0x000fea0003800200 */
.L_x_645:
        /* <DEDUP_REMOVED lines=28> */
.L_x_578:
        /* <DEDUP_REMOVED lines=9> */
[----:B------:R-:W-:Y:S01]  /*33b0*/  UISETP.GE.U32.AND UP0, UPT, UR4, 0xa00, UPT ;  /* 0x00000a000400788c */ /* 0x000fe2000bf06070 */
[----:B---3--:R-:W-:-:S02]  /*33c0*/  VIMNMX.U32 R10, PT, PT, R4, R5, !PT ;  /* 0x00000005040a7248 */ /* 0x008fc40007fe0000 */
[----:B------:R-:W-:Y:S01]  /*33d0*/  ISETP.GE.U32.AND P0, PT, R4, R5, PT ;  /* 0x000000050400720c */ /* 0x000fe20003f06070 */
[----:B------:R-:W-:Y:S01]  /*33e0*/  VIADD R5, R0, 0x200 ;  /* 0x0000020000057836 */ /* 0x000fe20000000000 */
[----:B----4-:R-:W-:Y:S02]  /*33f0*/  VIMNMX.U32 R9, PT, PT, R7, R10, !PT ;  /* 0x0000000a07097248 */ /* 0x010fe40007fe0000 */
[----:B------:R-:W-:Y:S02]  /*3400*/  ISETP.GE.U32.AND P2, PT, R10, R7, PT ;  /* 0x000000070a00720c */ /* 0x000fe40003f46070 */
[----:B-----5:R-:W-:Y:S02]  /*3410*/  ISETP.GE.U32.AND P3, PT, R9, R8, PT ;  /* 0x000000080900720c */ /* 0x020fe40003f66070 */
[----:B------:R-:W-:Y:S01]  /*3420*/  VIMNMX.U32 R7, PT, PT, R8, R9, !PT ;  /* 0x0000000908077248 */ /* 0x000fe20007fe0000 */
[C---:B------:R-:W-:Y:S01]  /*3430*/  VIADD R9, R0.reuse, 0x100 ;  /* 0x0000010000097836 */ /* 0x040fe20000000000 */
[----:B------:R-:W-:-:S02]  /*3440*/  LOP3.LUT R8, R0, 0x400, RZ, 0xfc, !PT ;  /* 0x0000040000087812 */ /* 0x000fc400078efcff */
[----:B--2---:R-:W-:-:S05]  /*3450*/  ISETP.GE.U32.AND P1, PT, R7, R6, PT ;  /* 0x000000060700720c */ /* 0x004fca0003f26070 */
[----:B------:R-:W-:Y:S02]  /*3460*/  @P2 SEL R5, R9, R0, !P0 ;  /* 0x0000000009052207 */ /* 0x000fe40004000000 */
[----:B------:R-:W-:-:S06]  /*3470*/  @!P3 VIADD R5, R0, 0x300 ;  /* 0x000003000005b836 */ /* 0x000fcc0000000000 */
        /* <DEDUP_REMOVED lines=13> */
[----:B------:R-:W0:Y:S01]  /*3550*/  LDCU UR4, c[0x0][0x398] ;  /* 0x00007300ff0477ac */ /* 0x000e220008000800 */
[----:B------:R-:W-:Y:S02]  /*3560*/  IMAD.MOV.U32 R21, RZ, RZ, R8 ;  /* 0x000000ffff157224 */ /* 0x000fe400078e0008 */
[----:B------:R-:W-:Y:S01]  /*3570*/  IMAD.MOV.U32 R20, RZ, RZ, R9 ;  /* 0x000000ffff147224 */ /* 0x000fe200078e0009 */
[----:B------:R-:W1:Y:S01]  /*3580*/  LDCU.64 UR6, c[0x0][0x388] ;  /* 0x00007100ff0677ac */ /* 0x000e620008000a00 */
[----:B------:R-:W-:-:S07]  /*3590*/  IMAD.MOV.U32 R7, RZ, RZ, 0x500 ;  /* 0x00000500ff077424 */ /* 0x000fce00078e00ff */
.L_x_648:
[----:B------:R-:W-:-:S05]  /*35a0*/  IMAD.WIDE.U32 R4, R7, 0x4, R2 ;  /* 0x0000000407047825 */ /* 0x000fca00078e0002 */
[----:B------:R-:W2:Y:S04]  /*35b0*/  LDG.E R11, desc[UR8][R4.64] ;  /* 0x00000008040b7981 */ /* 0x000ea8000c1e1900 */
[----:B------:R-:W3:Y:S04]  /*35c0*/  LDG.E R12, desc[UR8][R4.64+0x400] ;  /* 0x00040008040c7981 */ /* 0x000ee8000c1e1900 */
[----:B------:R-:W4:Y:S04]  /*35d0*/  LDG.E R13, desc[UR8][R4.64+0x800] ;  /* 0x00080008040d7981 */ /* 0x000f28000c1e1900 */
[----:B------:R-:W5:Y:S04]  /*35e0*/  LDG.E R14, desc[UR8][R4.64+0xc00] ;  /* 0x000c0008040e7981 */ /* 0x000f68000c1e1900 */
[----:B------:R0:W5:Y:S01]  /*35f0*/  LDG.E R6, desc[UR8][R4.64+0x1000] ;  /* 0x0010000804067981 */ /* 0x000162000c1e1900 */
[----:B-1----:R-:W-:-:S04]  /*3600*/  IADD3 R18, P0, P1, R0, UR6, R7 ;  /* 0x0000000600127c10 */ /* 0x002fc8000f91e007 */
[----:B------:R-:W-:Y:S02]  /*3610*/  IADD3.X R19, PT, PT, RZ, UR7, RZ, P0, P1 ;  /* 0x00000007ff137c10 */ /* 0x000fe400087e24ff */
[C---:B------:R-:W-:Y:S02]  /*3620*/  IADD3 R17, P3, PT, R18.reuse, 0x100, RZ ;  /* 0x0000010012117810 */ /* 0x040fe40007f7e0ff */
[C---:B------:R-:W-:Y:S02]  /*3630*/  IADD3 R15, P5, PT, R18.reuse, 0x300, RZ ;  /* 0x00000300120f7810 */ /* 0x040fe40007fbe0ff */
[----:B------:R-:W-:Y:S01]  /*3640*/  IADD3 R8, P6, PT, R18, 0x400, RZ ;  /* 0x0000040012087810 */ /* 0x000fe20007fde0ff */
[--C-:B------:R-:W-:Y:S02]  /*3650*/  IMAD.X R16, RZ, RZ, R19.reuse, P3 ;  /* 0x000000ffff107224 */ /* 0x100fe400018e0613 */
[--C-:B0-----:R-:W-:Y:S02]  /*3660*/  IMAD.X R4, RZ, RZ, R19.reuse, P5 ;  /* 0x000000ffff047224 */ /* 0x101fe400028e0613 */
        /* <DEDUP_REMOVED lines=23> */
[----:B-----5:R-:W-:Y:S02]  /*37e0*/  ISETP.GE.U32.AND P1, PT, R13, R14, PT ;  /* 0x0000000e0d00720c */ /* 0x020fe40003f26070 */
[----:B------:R-:W-:-:S11]  /*37f0*/  @P2 SEL R5, R16, R5, P0 ;  /* 0x0000000510052207 */ /* 0x000fd60000000000 */
[----:B------:R-:W-:-:S04]  /*3800*/  @P1 ISETP.GE.U32.AND P0, PT, R10, R15, PT ;  /* 0x0000000f0a00120c */ /* 0x000fc80003f06070 */
[----:B------:R-:W-:-:S04]  /*3810*/  @P1 ISETP.GE.AND.EX P0, PT, R5, R4, PT, P0 ;  /* 0x000000040500120c */ /* 0x000fc80003f06300 */
[----:B------:R-:W-:-:S04]  /*3820*/  @P1 ISETP.LT.U32.OR P0, PT, R14, R13, !P0 ;  /* 0x0000000d0e00120c */ /* 0x000fc80004701470 */
[----:B------:R-:W-:Y:S02]  /*3830*/  @P1 SEL R14, R13, R14, P0 ;  /* 0x0000000e0d0e1207 */ /* 0x000fe40000000000 */
[----:B------:R-:W-:Y:S01]  /*3840*/  @P1 SEL R15, R10, R15, P0 ;  /* 0x0000000f0a0f1207 */ /* 0x000fe20000000000 */
[----:B------:R-:W-:Y:S01]  /*3850*/  VIADD R10, R7, 0xa00 ;  /* 0x00000a00070a7836 */ /* 0x000fe20000000000 */
[----:B------:R-:W-:Y:S02]  /*3860*/  ISETP.GE.U32.AND P2, PT, R14, R6, PT ;  /* 0x000000060e00720c */ /* 0x000fe40003f46070 */
[----:B------:R-:W-:Y:S01]  /*3870*/  @P1 SEL R4, R5, R4, P0 ;  /* 0x0000000405041207 */ /* 0x000fe20000000000 */
[----:B------:R-:W-:Y:S01]  /*3880*/  VIADD R5, R7, 0x500 ;  /* 0x0000050007057836 */ /* 0x000fe20000000000 */
[----:B------:R-:W-:-:S03]  /*3890*/  ISETP.GT.AND P1, PT, R10, UR4, PT ;  /* 0x000000040a007c0c */ /* 0x000fc6000bf24270 */
[----:B------:R-:W-:-:S06]  /*38a0*/  IMAD.MOV.U32 R7, RZ, RZ, R5 ;  /* 0x000000ffff077224 */ /* 0x000fcc00078e0005 */
        /* <DEDUP_REMOVED lines=10> */
.L_x_647:
        /* <DEDUP_REMOVED lines=14> */
[----:B------:R-:W-:Y:S01]  /*3a30*/  IMAD.IADD R11, R0, 0x1, R5 ;  /* 0x00000001000b7824 */ /* 0x000fe200078e0205 */
[----:B------:R-:W-:-:S04]  /*3a40*/  LEA.HI R4, R13, 0x1, RZ, 0x18 ;  /* 0x000000010d047811 */ /* 0x000fc800078fc0ff */
[----:B------:R-:W-:Y:S01]  /*3a50*/  LOP3.LUT R10, R4, 0x3, RZ, 0xc0, !PT ;  /* 0x00000003040a7812 */ /* 0x000fe200078ec0ff */
[----:B------:R-:W-:-:S04]  /*3a60*/  IMAD.MOV.U32 R4, RZ, RZ, R0 ;  /* 0x000000ffff047224 */ /* 0x000fc800078e0000 */
[----:B------:R-:W-:Y:S02]  /*3a70*/  IMAD.MOV R10, RZ, RZ, -R10 ;  /* 0x000000ffff0a7224 */ /* 0x000fe400078e0a0a */
[C---:B0-----:R-:W-:Y:S01]  /*3a80*/  IMAD.WIDE.U32 R2, R11.reuse, 0x4, R2 ;  /* 0x000000040b027825 */ /* 0x041fe200078e0002 */
[----:B------:R-:W-:-:S05]  /*3a90*/  IADD3 R11, P0, PT, R11, UR6, RZ ;  /* 0x000000060b0b7c10 */ /* 0x000fca000ff1e0ff */
[----:B------:R-:W-:-:S08]  /*3aa0*/  IMAD.X R12, RZ, RZ, UR7, P0 ;  /* 0x00000007ff0c7e24 */ /* 0x000fd000080e06ff */
.L_x_655:
[----:B------:R0:W2:Y:S01]  /*3ab0*/  LDG.E R17, desc[UR8][R2.64] ;  /* 0x0000000802117981 */ /* 0x0000a2000c1e1900 */
[----:B------:R-:W-:Y:S01]  /*3ac0*/  VIADD R10, R10, 0x1 ;  /* 0x000000010a0a7836 */ /* 0x000fe20000000000 */
[----:B------:R-:W-:Y:S01]  /*3ad0*/  BSSY.RECONVERGENT B3, `(.L_x_653) ;  /* 0x0000016000037945 */ /* 0x000fe20003800200 */
[----:B------:R-:W-:Y:S02]  /*3ae0*/  IMAD.MOV.U32 R14, RZ, RZ, R8 ;  /* 0x000000ffff0e7224 */ /* 0x000fe400078e0008 */
[----:B------:R-:W-:Y:S01]  /*3af0*/  IMAD.MOV.U32 R15, RZ, RZ, R9 ;  /* 0x000000ffff0f7224 */ /* 0x000fe200078e0009 */
[----:B------:R-:W-:Y:S01]  /*3b00*/  ISETP.NE.AND P2, PT, R10, RZ, PT ;  /* 0x000000ff0a00720c */ /* 0x000fe20003f45270 */
[----:B------:R-:W-:Y:S02]  /*3b10*/  IMAD.MOV.U32 R16, RZ, RZ, R6 ;  /* 0x000000ffff107224 */ /* 0x000fe400078e0006 */
        /* <DEDUP_REMOVED lines=17> */
.L_x_654:
[----:B------:R-:W-:Y:S05]  /*3c30*/  BSYNC.RECONVERGENT B3 ;  /* 0x0000000000037941 */ /* 0x000fea0003800200 */
.L_x_653:
[----:B------:R-:W-:Y:S01]  /*3c40*/  IADD3 R11, P0, PT, R11, 0x100, RZ ;  /* 0x000001000b0b7810 */ /* 0x000fe20007f1e0ff */
[----:B------:R-:W-:Y:S02]  /*3c50*/  VIADD R4, R4, 0x100 ;  /* 0x0000010004047836 */ /* 0x000fe40000000000 */
[----:B------:R-:W-:Y:S02]  /*3c60*/  IMAD.X R3, RZ, RZ, R3, P3 ;  /* 0x000000ffff037224 */ /* 0x000fe400018e0603 */
[----:B------:R-:W-:Y:S01]  /*3c70*/  IMAD.X R12, RZ, RZ, R12, P0 ;  /* 0x000000ffff0c7224 */ /* 0x000fe200000e060c */
[----:B------:R-:W-:Y:S07]  /*3c80*/  @P2 BRA `(.L_x_655) ;  /* 0xfffffffc00882947 */ /* 0x000fee000383ffff */
.L_x_652:
[----:B------:R-:W-:Y:S05]  /*3c90*/  BSYNC.RECONVERGENT B2 ;  /* 0x0000000000027941 */ /* 0x000fea0003800200 */
.L_x_651:
[----:B------:R-:W-:-:S13]  /*3ca0*/  ISETP.GE.U32.AND P0, PT, R13, 0x300, PT ;  /* 0x000003000d00780c */ /* 0x000fda0003f06070 */
[----:B------:R-:W-:Y:S05]  /*3cb0*/  @!P0 BRA `(.L_x_650) ;  /* 0x0000000400bc8947 */ /* 0x000fea0003800000 */
[----:B------:R-:W0:Y:S01]  /*3cc0*/  LDCU.128 UR12, c[0x0][0x380] ;  /* 0x00007000ff0c77ac */ /* 0x000e220008000c00 */
[----:B------:R-:W1:Y:S01]  /*3cd0*/  LDC.64 R14, c[0x0][0x380] ;  /* 0x0000e000ff0e7b82 */ /* 0x000e620000000a00 */
[C---:B------:R-:W-:Y:S01]  /*3ce0*/  IADD3 R12, P1, PT, R4.reuse, R5, RZ ;  /* 0x00000005040c7210 */ /* 0x040fe20007f3e0ff */
[C---:B------:R-:W-:Y:S02]  /*3cf0*/  IMAD.IADD R10, R4.reuse, 0x1, R5 ;  /* 0x00000001040a7824 */ /* 0x040fe400078e0205 */
[----:B------:R-:W-:Y:S02]  /*3d00*/  VIADD R13, R4, 0x200 ;  /* 0x00000200040d7836 */ /* 0x000fe40000000000 */
[----:B------:R-:W-:Y:S02]  /*3d10*/  IMAD.X R5, RZ, RZ, RZ, P1 ;  /* 0x000000ffff057224 */ /* 0x000fe400008e06ff */
[----:B------:R-:W2:Y:S01]  /*3d20*/  LDC.64 R2, c[0x0][0x388] ;  /* 0x0000e200ff027b82 */ /* 0x000ea20000000a00 */
[----:B0-----:R-:W-:-:S02]  /*3d30*/  LEA R17, P2, R12, UR12, 0x2 ;  /* 0x0000000c0c117c11 */ /* 0x001fc4000f8410ff */
[----:B------:R-:W-:Y:S02]  /*3d40*/  IADD3 R11, P0, PT, R10, UR14, RZ ;  /* 0x0000000e0a0b7c10 */ /* 0x000fe4000ff1e0ff */
[----:B------:R-:W-:Y:S02]  /*3d50*/  IADD3 R17, P1, PT, R17, 0xc00, RZ ;  /* 0x00000c0011117810 */ /* 0x000fe40007f3e0ff */
[----:B------:R-:W-:Y:S01]  /*3d60*/  LEA.HI.X R5, R12, UR13, R5, 0x2, P2 ;  /* 0x0000000d0c057c11 */ /* 0x000fe200090f1405 */
[----:B-1----:R-:W-:-:S04]  /*3d70*/  IMAD.WIDE.U32 R14, R10, 0x4, R14 ;  /* 0x000000040a0e7825 */ /* 0x002fc800078e000e */
[----:B------:R-:W-:Y:S02]  /*3d80*/  IMAD.X R12, RZ, RZ, UR15, P0 ;  /* 0x0000000fff0c7e24 */ /* 0x000fe400080e06ff */
[----:B------:R-:W-:-:S07]  /*3d90*/  IMAD.X R5, RZ, RZ, R5, P1 ;  /* 0x000000ffff057224 */ /* 0x000fce00008e0605 */
.L_x_664:
[----:B------:R-:W3:Y:S01]  /*3da0*/  LDG.E R23, desc[UR8][R14.64] ;  /* 0x000000080e177981 */ /* 0x000ee2000c1e1900 */
[----:B------:R-:W-:-:S05]  /*3db0*/  IMAD.MOV.U32 R4, RZ, RZ, R17 ;  /* 0x000000ffff047224 */ /* 0x000fca00078e0011 */
[----:B------:R0:W5:Y:S04]  /*3dc0*/  LDG.E R25, desc[UR8][R4.64+-0x800] ;  /* 0xfff8000804197981 */ /* 0x000168000c1e1900 */
[----:B------:R0:W5:Y:S04]  /*3dd0*/  LDG.E R16, desc[UR8][R4.64+-0x400] ;  /* 0xfffc000804107981 */ /* 0x000168000c1e1900 */
[----:B------:R0:W5:Y:S01]  /*3de0*/  LDG.E R17, desc[UR8][R4.64] ;  /* 0x0000000804117981 */ /* 0x000162000c1e1900 */
[----:B------:R-:W-:Y:S01]  /*3df0*/  BSSY.RECONVERGENT B2, `(.L_x_656) ;  /* 0x0000012000027945 */ /* 0x000fe20003800200 */
[----:B------:R-:W-:-:S02]  /*3e00*/  IMAD.MOV.U32 R20, RZ, RZ, R11 ;  /* 0x000000ffff147224 */ /* 0x000fc400078e000b */
[----:B------:R-:W-:Y:S02]  /*3e10*/  IMAD.MOV.U32 R21, RZ, RZ, R12 ;  /* 0x000000ffff157224 */ /* 0x000fe400078e000c */
[----:B------:R-:W-:Y:S01]  /*3e20*/  VIADD R19, R10, 0x100 ;  /* 0x000001000a137836 */ /* 0x000fe20000000000 */
[----:B---3--:R-:W-:Y:S01]  /*3e30*/  ISETP.GE.U32.AND P0, PT, R6, R23, PT ;  /* 0x000000170600720c */ /* 0x008fe20003f06070 */
        /* <DEDUP_REMOVED lines=13> */
.L_x_657:
[----:B------:R-:W-:Y:S05]  /*3f10*/  BSYNC.RECONVERGENT B2 ;  /* 0x0000000000027941 */ /* 0x000fea0003800200 */
.L_x_656:
[----:B-----5:R-:W-:Y:S01]  /*3f20*/  ISETP.GE.U32.AND P0, PT, R18, R25, PT ;  /* 0x000000191200720c */ /* 0x020fe20003f06070 */
[----:B------:R-:W-:Y:S01]  /*3f30*/  BSSY.RECONVERGENT B2, `(.L_x_658) ;  /* 0x0000013000027945 */ /* 0x000fe20003800200 */
[----:B--2---:R-:W-:Y:S01]  /*3f40*/  IADD3 R23, P1, PT, R19, R2, RZ ;  /* 0x0000000213177210 */ /* 0x004fe20007f3e0ff */
[----:B------:R-:W-:Y:S02]  /*3f50*/  VIADD R19, R10, 0x200 ;  /* 0x000002000a137836 */ /* 0x000fe40000000000 */
[----:B------:R-:W-:Y:S02]  /*3f60*/  IMAD.MOV.U32 R9, RZ, RZ, R25 ;  /* 0x000000ffff097224 */ /* 0x000fe400078e0019 */
[----:B------:R-:W-:Y:S02]  /*3f70*/  IMAD.X R22, RZ, RZ, R3, P1 ;  /* 0x000000ffff167224 */ /* 0x000fe400008e0603 */
[----:B------:R-:W-:Y:S02]  /*3f80*/  IMAD.MOV.U32 R8, RZ, RZ, R23 ;  /* 0x000000ffff087224 */ /* 0x000fe400078e0017 */
[----:B------:R-:W-:-:S02]  /*3f90*/  IMAD.MOV.U32 R6, RZ, RZ, R22 ;  /* 0x000000ffff067224 */ /* 0x000fc400078e0016 */
        /* <DEDUP_REMOVED lines=12> */
.L_x_659:
[----:B------:R-:W-:Y:S05]  /*4060*/  BSYNC.RECONVERGENT B2 ;  /* 0x0000000000027941 */ /* 0x000fea0003800200 */
.L_x_658:
[----:B------:R-:W-:Y:S01]  /*4070*/  ISETP.GE.U32.AND P0, PT, R9, R16, PT ;  /* 0x000000100900720c */ /* 0x000fe20003f06070 */
[----:B------:R-:W-:Y:S01]  /*4080*/  VIADD R21, R10, 0x300 ;  /* 0x000003000a157836 */ /* 0x000fe20000000000 */
[-C--:B------:R-:W-:Y:S01]  /*4090*/  IADD3 R23, P1, PT, R19, R2.reuse, RZ ;  /* 0x0000000213177210 */ /* 0x080fe20007f3e0ff */
[----:B------:R-:W-:Y:S01]  /*40a0*/  BSSY.RECONVERGENT B2, `(.L_x_660) ;  /* 0x0000012000027945 */ /* 0x000fe20003800200 */
[----:B------:R-:W-:Y:S02]  /*40b0*/  IMAD.MOV.U32 R18, RZ, RZ, R16 ;  /* 0x000000ffff127224 */ /* 0x000fe400078e0010 */
[----:B------:R-:W-:Y:S01]  /*40c0*/  IADD3 R22, P2, PT, R21, R2, RZ ;  /* 0x0000000215167210 */ /* 0x000fe20007f5e0ff */
[----:B------:R-:W-:Y:S02]  /*40d0*/  IMAD.X R21, RZ, RZ, R3, P1 ;  /* 0x000000ffff157224 */ /* 0x000fe400008e0603 */
[----:B------:R-:W-:Y:S02]  /*40e0*/  IMAD.MOV.U32 R19, RZ, RZ, R23 ;  /* 0x000000ffff137224 */ /* 0x000fe400078e0017 */
[----:B------:R-:W-:-:S02]  /*40f0*/  IMAD.MOV.U32 R20, RZ, RZ, R21 ;  /* 0x000000ffff147224 */ /* 0x000fc400078e0015 */
        /* <DEDUP_REMOVED lines=12> */
.L_x_661:
[----:B------:R-:W-:Y:S05]  /*41c0*/  BSYNC.RECONVERGENT B2 ;  /* 0x0000000000027941 */ /* 0x000fea0003800200 */
.L_x_660:
[----:B------:R-:W-:Y:S01]  /*41d0*/  ISETP.GE.U32.AND P0, PT, R18, R17, PT ;  /* 0x000000111200720c */ /* 0x000fe20003f06070 */
[----:B------:R-:W-:Y:S01]  /*41e0*/  IMAD.X R21, RZ, RZ, R3, P2 ;  /* 0x000000ffff157224 */ /* 0x000fe200010e0603 */
[----:B------:R-:W-:Y:S01]  /*41f0*/  BSSY.RECONVERGENT B2, `(.L_x_662) ;  /* 0x0000010000027945 */ /* 0x000fe20003800200 */
        /* <DEDUP_REMOVED lines=15> */
.L_x_663:
[----:B------:R-:W-:Y:S05]  /*42f0*/  BSYNC.RECONVERGENT B2 ;  /* 0x0000000000027941 */ /* 0x000fea0003800200 */
.L_x_662:
[C---:B------:R-:W-:Y:S01]  /*4300*/  VIADD R16, R13.reuse, 0x200 ;  /* 0x000002000d107836 */ /* 0x040fe20000000000 */
[----:B------:R-:W-:Y:S01]  /*4310*/  IADD3 R17, P2, PT, R4, 0x1000, RZ ;  /* 0x0000100004117810 */ /* 0x000fe20007f5e0ff */
[----:B------:R-:W-:Y:S01]  /*4320*/  VIADD R13, R13, 0x400 ;  /* 0x000004000d0d7836 */ /* 0x000fe20000000000 */
[----:B------:R-:W-:Y:S01]  /*4330*/  IADD3 R11, P1, PT, R11, 0x400, RZ ;  /* 0x000004000b0b7810 */ /* 0x000fe20007f3e0ff */
[----:B------:R-:W-:Y:S01]  /*4340*/  VIADD R10, R10, 0x400 ;  /* 0x000004000a0a7836 */ /* 0x000fe20000000000 */
[----:B------:R-:W-:Y:S01]  /*4350*/  ISETP.GE.AND P0, PT, R16, R7, PT ;  /* 0x000000071000720c */ /* 0x000fe20003f06270 */
[----:B------:R-:W-:Y:S01]  /*4360*/  IMAD.X R5, RZ, RZ, R5, P2 ;  /* 0x000000ffff057224 */ /* 0x000fe200010e0605 */
[----:B------:R-:W-:Y:S01]  /*4370*/  IADD3 R14, P2, PT, R14, 0x1000, RZ ;  /* 0x000010000e0e7810 */ /* 0x000fe20007f5e0ff */
[----:B------:R-:W-:-:S04]  /*4380*/  IMAD.X R12, RZ, RZ, R12, P1 ;  /* 0x000000ffff0c7224 */ /* 0x000fc800008e060c */
[----:B------:R-:W-:-:S06]  /*4390*/  IMAD.X R15, RZ, RZ, R15, P2 ;  /* 0x000000ffff0f7224 */ /* 0x000fcc00010e060f */
[----:B------:R-:W-:Y:S05]  /*43a0*/  @!P0 BRA `(.L_x_664) ;  /* 0xfffffff8007c8947 */ /* 0x000fea000383ffff */
.L_x_650:
[----:B------:R-:W-:Y:S05]  /*43b0*/  BSYNC.RECONVERGENT B1 ;  /* 0x0000000000017941 */ /* 0x000fea0003800200 */
.L_x_649:
        /* <DEDUP_REMOVED lines=31> */
.L_x_666:
[----:B------:R-:W-:Y:S05]  /*45b0*/  BSYNC.RECONVERGENT B1 ;  /* 0x0000000000017941 */ /* 0x000fea0003800200 */
.L_x_665:
        /* <DEDUP_REMOVED lines=24> */
.L_x_668:
[----:B------:R-:W-:Y:S05]  /*4740*/  BSYNC.RECONVERGENT B1 ;  /* 0x0000000000017941 */ /* 0x000fea0003800200 */
.L_x_667:
[----:B------:R4:W3:Y:S01]  /*4750*/  SHFL.DOWN PT, R8, R3, 0x4, 0x1f ;  /* 0x08801f0003087f89 */ /* 0x0008e200000e0000 */
[----:B------:R-:W-:Y:S01]  /*4760*/  BSSY.RECONVERGENT B1, `(.L_x_669) ;  /* 0x0000017000017945 */ /* 0x000fe20003800200 */
[----:B0-----:R-:W-:Y:S02]  /*4770*/  IMAD.MOV.U32 R2, RZ, RZ, R3 ;  /* 0x000000ffff027224 */ /* 0x001fe400078e0003 */
[----:B-1----:R4:W0:Y:S01]  /*4780*/  SHFL.DOWN PT, R9, R4, 0x4, 0x1f ;  /* 0x08801f0004097f89 */ /* 0x00282200000e0000 */
[----:B--2---:R-:W-:Y:S02]  /*4790*/  IMAD.MOV.U32 R6, RZ, RZ, R4 ;  /* 0x000000ffff067224 */ /* 0x004fe400078e0004 */
[----:B------:R-:W-:Y:S01]  /*47a0*/  IMAD.MOV.U32 R7, RZ, RZ, R5 ;  /* 0x000000ffff077224 */ /* 0x000fe200078e0005 */
[----:B------:R4:W1:Y:S01]  /*47b0*/  SHFL.DOWN PT, R10, R5, 0x4, 0x1f ;  /* 0x08801f00050a7f89 */ /* 0x00086200000e0000 */
[----:B------:R-:W-:Y:S05]  /*47c0*/  @P5 BRA `(.L_x_670) ;  /* 0x0000000000405947 */ /* 0x000fea0003800000 */
[----:B---3--:R-:W-:Y:S01]  /*47d0*/  ISETP.GE.U32.AND P0, PT, R3, R8, PT ;  /* 0x000000080300720c */ /* 0x008fe20003f06070 */
        /* <DEDUP_REMOVED lines=15> */
.L_x_670:
[----:B------:R-:W-:Y:S05]  /*48d0*/  BSYNC.RECONVERGENT B1 ;  /* 0x0000000000017941 */ /* 0x000fea0003800200 */
.L_x_669:
        /* <DEDUP_REMOVED lines=24> */
.L_x_672:
[----:B------:R-:W-:Y:S05]  /*4a60*/  BSYNC.RECONVERGENT B1 ;  /* 0x0000000000017941 */ /* 0x000fea0003800200 */
.L_x_671:
[----:B0-----:R0:W0:Y:S01]  /*4a70*/  SHFL.DOWN PT, R2, R3, 0x10, 0x1f ;  /* 0x0a001f0003027f89 */ /* 0x00102200000e0000 */
[----:B------:R-:W-:Y:S01]  /*4a80*/  BSSY.RECONVERGENT B1, `(.L_x_673) ;  /* 0x0000017000017945 */ /* 0x000fe20003800200 */
[----:B----4-:R-:W-:Y:S02]  /*4a90*/  IMAD.MOV.U32 R8, RZ, RZ, R3 ;  /* 0x000000ffff087224 */ /* 0x010fe400078e0003 */
[----:B--2---:R2:W4:Y:S01]  /*4aa0*/  SHFL.DOWN PT, R9, R4, 0x10, 0x1f ;  /* 0x0a001f0004097f89 */ /* 0x00452200000e0000 */
[----:B------:R-:W-:Y:S02]  /*4ab0*/  IMAD.MOV.U32 R7, RZ, RZ, R4 ;  /* 0x000000ffff077224 */ /* 0x000fe400078e0004 */
[----:B------:R-:W-:Y:S01]  /*4ac0*/  IMAD.MOV.U32 R6, RZ, RZ, R5 ;  /* 0x000000ffff067224 */ /* 0x000fe200078e0005 */
[----:B-1----:R2:W1:Y:S01]  /*4ad0*/  SHFL.DOWN PT, R10, R5, 0x10, 0x1f ;  /* 0x0a001f00050a7f89 */ /* 0x00246200000e0000 */
[----:B------:R-:W-:Y:S05]  /*4ae0*/  @P3 BRA `(.L_x_674) ;  /* 0x0000000000403947 */ /* 0x000fea0003800000 */
[----:B0-----:R-:W-:Y:S01]  /*4af0*/  ISETP.GE.U32.AND P0, PT, R3, R2, PT ;  /* 0x000000020300720c */ /* 0x001fe20003f06070 */
[----:B------:R-:W-:Y:S02]  /*4b00*/  IMAD.MOV.U32 R8, RZ, RZ, R2 ;  /* 0x000000ffff087224 */ /* 0x000fe400078e0002 */
[----:B----4-:R-:W-:Y:S02]  /*4b10*/  IMAD.MOV.U32 R7, RZ, RZ, R9 ;  /* 0x000000ffff077224 */ /* 0x010fe400078e0009 */
        /* <DEDUP_REMOVED lines=13> */
.L_x_674:
[----:B------:R-:W-:Y:S05]  /*4bf0*/  BSYNC.RECONVERGENT B1 ;  /* 0x0000000000017941 */ /* 0x000fea0003800200 */
.L_x_673:
        /* <DEDUP_REMOVED lines=12> */
.L_x_676:
[----:B------:R-:W-:Y:S05]  /*4cc0*/  BSYNC.RECONVERGENT B1 ;  /* 0x0000000000017941 */ /* 0x000fea0003800200 */
.L_x_675:
[----:B------:R-:W-:Y:S01]  /*4cd0*/  BAR.SYNC.DEFER_BLOCKING 0x0 ;  /* 0x0000000000007b1d */ /* 0x000fe20000010000 */
[----:B------:R-:W-:-:S13]  /*4ce0*/  ISETP.NE.AND P1, PT, R0, RZ, PT ;  /* 0x000000ff0000720c */ /* 0x000fda0003f25270 */
[----:B------:R-:W-:Y:S05]  /*4cf0*/  @P1 BRA `(.L_x_610) ;  /* 0x0000000800341947 */ /* 0x000fea0003800000 */
[----:B0-----:R-:W0:Y:S01]  /*4d00*/  S2R R3, SR_CgaCtaId ;  /* 0x0000000000037919 */ /* 0x001e220000008800 */
[----:B------:R-:W-:Y:S01]  /*4d10*/  MOV R0, 0x400 ;  /* 0x0000040000007802 */ /* 0x000fe20000000f00 */
[----:B------:R-:W-:Y:S03]  /*4d20*/  BSSY.RECONVERGENT B1, `(.L_x_677) ;  /* 0x0000016000017945 */ /* 0x000fe60003800200 */
[----:B0-----:R-:W-:-:S05]  /*4d30*/  LEA R24, R3, R0, 0x18 ;  /* 0x0000000003187211 */ /* 0x001fca00078ec0ff */
[----:B------:R-:W0:Y:S04]  /*4d40*/  LDS R3, [R24+0x18] ;  /* 0x0000180018037984 */ /* 0x000e280000000800 */
[----:B--2---:R-:W2:Y:S04]  /*4d50*/  LDS.64 R4, [R24+0x20] ;  /* 0x0000200018047984 */ /* 0x004ea80000000a00 */
[----:B------:R0:W1:Y:S04]  /*4d60*/  LDS R18, [R24+0x28] ;  /* 0x0000280018127984 */ /* 0x0000680000000800 */
[----:B------:R0:W1:Y:S02]  /*4d70*/  LDS R16, [R24+0x38] ;  /* 0x0000380018107984 */ /* 0x0000640000000800 */
[----:B0-----:R-:W-:Y:S01]  /*4d80*/  ISETP.GE.U32.AND P0, PT, R8, R3, PT ;  /* 0x000000030800720c */ /* 0x001fe20003f06070 */
[----:B------:R-:W-:-:S02]  /*4d90*/  IMAD.MOV.U32 R19, RZ, RZ, R3 ;  /* 0x000000ffff137224 */ /* 0x000fc400078e0003 */
[----:B--2---:R-:W-:Y:S02]  /*4da0*/  IMAD.MOV.U32 R21, RZ, RZ, R4 ;  /* 0x000000ffff157224 */ /* 0x004fe400078e0004 */
[----:B------:R-:W-:-:S08]  /*4db0*/  IMAD.MOV.U32 R20, RZ, RZ, R5 ;  /* 0x000000ffff147224 */ /* 0x000fd000078e0005 */
[----:B-1----:R-:W-:Y:S05]  /*4dc0*/  @!P0 BRA `(.L_x_678) ;  /* 0x00000000002c8947 */ /* 0x002fea0003800000 */
        /* <DEDUP_REMOVED lines=11> */
.L_x_678:
[----:B------:R-:W-:Y:S05]  /*4e80*/  BSYNC.RECONVERGENT B1 ;  /* 0x0000000000017941 */ /* 0x000fea0003800200 */
.L_x_677:
        /* <DEDUP_REMOVED lines=8> */
[----:B------:R0:W1:Y:S04]  /*4f10*/  LDS.64 R6, [R24+0x40] ;  /* 0x0000400018067984 */ /* 0x0000680000000a00 */
[----:B----4-:R4:W1:Y:S04]  /*4f20*/  LDS.64 R8, [R24+0x50] ;  /* 0x0000500018087984 */ /* 0x0108680000000a00 */
[----:B---3--:R4:W3:Y:S04]  /*4f30*/  LDS.64 R10, [R24+0x60] ;  /* 0x00006000180a7984 */ /* 0x0088e80000000a00 */
        /* <DEDUP_REMOVED lines=16> */
.L_x_680:
[----:B------:R-:W-:Y:S05]  /*5040*/  BSYNC.RECONVERGENT B1 ;  /* 0x0000000000017941 */ /* 0x000fea0003800200 */
.L_x_679:
        /* <DEDUP_REMOVED lines=17> */
.L_x_682:
[----:B------:R-:W-:Y:S05]  /*5160*/  BSYNC.RECONVERGENT B1 ;  /* 0x0000000000017941 */ /* 0x000fea0003800200 */
.L_x_681:
        /* <DEDUP_REMOVED lines=17> */
.L_x_684:
[----:B------:R-:W-:Y:S05]  /*5280*/  BSYNC.RECONVERGENT B1 ;  /* 0x0000000000017941 */ /* 0x000fea0003800200 */
.L_x_683:
[----:B------:R-:W-:Y:S01]  /*5290*/  ISETP.GE.U32.AND P0, PT, R6, R15, PT ;  /* 0x0000000f0600720c */ /* 0x000fe20003f06070 */
[----:B------:R-:W-:Y:S01]  /*52a0*/  BSSY.RECONVERGENT B1, `(.L_x_685) ;  /* 0x0000010000017945 */ /* 0x000fe20003800200 */
[----:B------:R-:W-:Y:S02]  /*52b0*/  IMAD.MOV.U32 R5, RZ, RZ, R15 ;  /* 0x000000ffff057224 */ /* 0x000fe400078e000f */
[----:B---3--:R-:W-:Y:S02]  /*52c0*/  IMAD.MOV.U32 R7, RZ, RZ, R10 ;  /* 0x000000ffff077224 */ /* 0x008fe400078e000a */
        /* <DEDUP_REMOVED lines=13> */
.L_x_686:
[----:B------:R-:W-:Y:S05]  /*53a0*/  BSYNC.RECONVERGENT B1 ;  /* 0x0000000000017941 */ /* 0x000fea0003800200 */
.L_x_685:
        /* <DEDUP_REMOVED lines=17> */
.L_x_688:
[----:B------:R-:W-:Y:S05]  /*54c0*/  BSYNC.RECONVERGENT B1 ;  /* 0x0000000000017941 */ /* 0x000fea0003800200 */
.L_x_687:
        /* <DEDUP_REMOVED lines=16> */
.L_x_610:
[----:B------:R-:W-:Y:S05]  /*55d0*/  BSYNC.RECONVERGENT B0 ;  /* 0x0000000000007941 */ /* 0x000fea0003800200 */
.L_x_577:
[----:B------:R-:W-:Y:S05]  /*55e0*/  @P1 EXIT ;  /* 0x000000000000194d */ /* 0x000fea0003800000 */
[----:B0-234-:R-:W0:Y:S01]  /*55f0*/  LDC.64 R2, c[0x0][0x390] ;  /* 0x0000e400ff027b82 */ /* 0x01de220000000a00 */
[----:B------:R-:W-:-:S04]  /*5600*/  LOP3.LUT R7, R7, R6, RZ, 0x3c, !PT ;  /* 0x0000000607077212 */ /* 0x000fc800078e3cff */
[----:B------:R-:W-:-:S04]  /*5610*/  LOP3.LUT R6, R7, R6, RZ, 0x3c, !PT ;  /* 0x0000000607067212 */ /* 0x000fc800078e3cff */
[----:B------:R-:W-:-:S05]  /*5620*/  LOP3.LUT R7, R7, R6, RZ, 0x3c, !PT ;  /* 0x0000000607077212 */ /* 0x000fca00078e3cff */
[----:B0-----:R-:W-:Y:S04]  /*5630*/  STG.E.64 desc[UR8][R2.64+0x8], R6 ;  /* 0x0000080602007986 */ /* 0x001fe8000c101b08 */
[----:B------:R-:W-:Y:S01]  /*5640*/  STG.E desc[UR8][R2.64], R8 ;  /* 0x0000000802007986 */ /* 0x000fe2000c101908 */
[----:B------:R-:W-:Y:S05]  /*5650*/  EXIT ;  /* 0x000000000000794d */ /* 0x000fea0003800000 */
.L_x_689:
        /* <DEDUP_REMOVED lines=10> */
.L_x_702:


//--------------------- .text._Z6warmupPj         --------------------------
	.section	.text._Z6warmupPj,"ax",@progbits
	.align	128
        .global         _Z6warmupPj
        .type           _Z6warmupPj,@function
        .size           _Z6warmupPj,(.L_x_703 - _Z6warmupPj)
        .other          _Z6warmupPj,@"STO_CUDA_ENTRY STV_DEFAULT"
_Z6warmupPj:
.text._Z6warmupPj:
[----:B------:R-:W-:Y:S01]  /*0000*/  LDC R1, c[0x0][0x37c] ;  /* 0x0000df00ff017b82 */ /* 0x000fe20000000800 */
[----:B------:R-:W0:Y:S02]  /*0010*/  S2R R0, SR_TID.X ;  /* 0x0000000000007919 */ /* 0x000e240000002100 */
[----:B0-----:R-:W-:-:S13]  /*0020*/  ISETP.NE.AND P0, PT, R0, RZ, PT ;  /* 0x000000ff0000720c */ /* 0x001fda0003f05270 */
[----:B------:R-:W-:Y:S05]  /*0030*/  @P0 EXIT ;  /* 0x000000000000094d */ /* 0x000fea0003800000 */
[----:B------:R-:W0:Y:S01]  /*0040*/  LDC.64 R2, c[0x0][0x380] ;  /* 0x0000e000ff027b82 */ /* 0x000e220000000a00 */
[----:B------:R-:W0:Y:S01]  /*0050*/  LDCU.64 UR4, c[0x0][0x358] ;  /* 0x00006b00ff0477ac */ /* 0x000e220008000a00 */
[----:B------:R-:W-:-:S05]  /*0060*/  HFMA2 R5, -RZ, RZ, 0, 3.3080577850341796875e-05 ;  /* 0x0000022bff057431 */ /* 0x000fca00000001ff */
[----:B0-----:R-:W-:Y:S01]  /*0070*/  STG.E desc[UR4][R2.64], R5 ;  /* 0x0000000502007986 */ /* 0x001fe2000c101904 */
[----:B------:R-:W-:Y:S05]  /*0080*/  EXIT ;  /* 0x000000000000794d */ /* 0x000fea0003800000 */
.L_x_690:
        /* <DEDUP_REMOVED lines=15> */
.L_x_703:


//--------------------- .text._Z28biggest_number_fewer_threadsPjS_ --------------------------
	.section	.text._Z28biggest_number_fewer_threadsPjS_,"ax",@progbits
	.align	128
        .global         _Z28biggest_number_fewer_threadsPjS_
        .type           _Z28biggest_number_fewer_threadsPjS_,@function
        .size           _Z28biggest_number_fewer_threadsPjS_,(.L_x_704 - _Z28biggest_number_fewer_threadsPjS_)
        .other          _Z28biggest_number_fewer_threadsPjS_,@"STO_CUDA_ENTRY STV_DEFAULT"
_Z28biggest_number_fewer_threadsPjS_:
.text._Z28biggest_number_fewer_threadsPjS_:
[----:B------:R-:W-:Y:S01]  /*0000*/  LDC R1, c[0x0][0x37c] ;  /* 0x0000df00ff017b82 */ /* 0x000fe20000000800 */
[----:B------:R-:W0:Y:S07]  /*0010*/  S2R R0, SR_TID.X ;  /* 0x0000000000007919 */ /* 0x000e2e0000002100 */
[----:B------:R-:W0:Y:S08]  /*0020*/  S2UR UR4, SR_CTAID.X ;  /* 0x00000000000479c3 */ /* 0x000e300000002500 */
[----:B------:R-:W0:Y:S02]  /*0030*/  LDC R3, c[0x0][0x360] ;  /* 0x0000d800ff037b82 */ /* 0x000e240000000800 */
[----:B0-----:R-:W-:-:S05]  /*0040*/  IMAD R0, R3, UR4, R0 ;  /* 0x0000000403007c24 */ /* 0x001fca000f8e0200 */
[----:B------:R-:W-:-:S13]  /*0050*/  ISETP.GT.U32.AND P0, PT, R0, 0xbebc1ff, PT ;  /* 0x0bebc1ff0000780c */ /* 0x000fda0003f04070 */
[----:B------:R-:W-:Y:S05]  /*0060*/  @P0 EXIT ;  /* 0x000000000000094d */ /* 0x000fea0003800000 */
[----:B------:R-:W0:Y:S01]  /*0070*/  LDC.64 R2, c[0x0][0x380] ;  /* 0x0000e000ff027b82 */ /* 0x000e220000000a00 */
[----:B------:R-:W1:Y:S01]  /*0080*/  LDCU.64 UR6, c[0x0][0x358] ;  /* 0x00006b00ff0677ac */ /* 0x000e620008000a00 */
[----:B------:R-:W-:-:S04]  /*0090*/  IMAD R5, R0, 0xa, RZ ;  /* 0x0000000a00057824 */ /* 0x000fc800078e02ff */
[----:B0-----:R-:W-:-:S05]  /*00a0*/  IMAD.WIDE.U32 R2, R5, 0x4, R2 ;  /* 0x0000000405027825 */ /* 0x001fca00078e0002 */
[----:B-1----:R-:W2:Y:S04]  /*00b0*/  LDG.E R0, desc[UR6][R2.64] ;  /* 0x0000000602007981 */ /* 0x002ea8000c1e1900 */
[----:B------:R-:W2:Y:S04]  /*00c0*/  LDG.E R5, desc[UR6][R2.64+0x4] ;  /* 0x0000040602057981 */ /* 0x000ea8000c1e1900 */
[----:B------:R-:W2:Y:S04]  /*00d0*/  LDG.E R4, desc[UR6][R2.64+0x8] ;  /* 0x0000080602047981 */ /* 0x000ea8000c1e1900 */
[----:B------:R-:W3:Y:S04]  /*00e0*/  LDG.E R7, desc[UR6][R2.64+0xc] ;  /* 0x00000c0602077981 */ /* 0x000ee8000c1e1900 */
[----:B------:R-:W3:Y:S04]  /*00f0*/  LDG.E R6, desc[UR6][R2.64+0x10] ;  /* 0x0000100602067981 */ /* 0x000ee8000c1e1900 */
[----:B------:R-:W4:Y:S04]  /*0100*/  LDG.E R9, desc[UR6][R2.64+0x14] ;  /* 0x0000140602097981 */ /* 0x000f28000c1e1900 */
[----:B------:R-:W4:Y:S04]  /*0110*/  LDG.E R8, desc[UR6][R2.64+0x18] ;  /* 0x0000180602087981 */ /* 0x000f28000c1e1900 */
[----:B------:R-:W5:Y:S04]  /*0120*/  LDG.E R11, desc[UR6][R2.64+0x1c] ;  /* 0x00001c06020b7981 */ /* 0x000f68000c1e1900 */
[----:B------:R-:W5:Y:S04]  /*0130*/  LDG.E R10, desc[UR6][R2.64+0x20] ;  /* 0x00002006020a7981 */ /* 0x000f68000c1e1900 */
[----:B------:R-:W5:Y:S01]  /*0140*/  LDG.E R13, desc[UR6][R2.64+0x24] ;  /* 0x00002406020d7981 */ /* 0x000f62000c1e1900 */
[----:B------:R-:W-:-:S02]  /*0150*/  VOTEU.ANY UR4, UPT, PT ;  /* 0x0000000000047886 */ /* 0x000fc400038e0100 */
[----:B------:R-:W-:Y:S01]  /*0160*/  UFLO.U32 UR4, UR4 ;  /* 0x00000004000472bd */ /* 0x000fe200080e0000 */
[----:B------:R-:W0:Y:S05]  /*0170*/  S2R R12, SR_LANEID ;  /* 0x00000000000c7919 */ /* 0x000e2a0000000000 */
[----:B0-----:R-:W-:Y:S02]  /*0180*/  ISETP.EQ.U32.AND P0, PT, R12, UR4, PT ;  /* 0x000000040c007c0c */ /* 0x001fe4000bf02070 */
[----:B--2---:R-:W-:Y:S02]  /*0190*/  VIMNMX3.U32 R0, R0, R5, R4, !PT ;  /* 0x000000050000720f */ /* 0x004fe40007800004 */
[----:B------:R-:W0:Y:S02]  /*01a0*/  LDC.64 R4, c[0x0][0x388] ;  /* 0x0000e200ff047b82 */ /* 0x000e240000000a00 */
[----:B---3--:R-:W-:-:S04]  /*01b0*/  VIMNMX3.U32 R0, R0, R7, R6, !PT ;  /* 0x000000070000720f */ /* 0x008fc80007800006 */
[----:B----4-:R-:W-:-:S04]  /*01c0*/  VIMNMX3.U32 R0, R0, R9, R8, !PT ;  /* 0x000000090000720f */ /* 0x010fc80007800008 */
[----:B-----5:R-:W-:-:S04]  /*01d0*/  VIMNMX3.U32 R0, R0, R11, R10, !PT ;  /* 0x0000000b0000720f */ /* 0x020fc8000780000a */
[----:B------:R-:W-:-:S04]  /*01e0*/  VIMNMX.U32 R0, PT, PT, R0, R13, !PT ;  /* 0x0000000d00007248 */ /* 0x000fc80007fe0000 */
[----:B------:R-:W-:-:S13]  /*01f0*/  CREDUX.MAX UR5, R0 ;  /* 0x00000000000572cc */ /* 0x000fda0000000000 */
[----:B------:R-:W-:-:S05]  /*0200*/  IMAD.U32 R3, RZ, RZ, UR5 ;  /* 0x00000005ff037e24 */ /* 0x000fca000f8e00ff */
[----:B0-----:R-:W-:Y:S01]  /*0210*/  @P0 REDG.E.MAX.STRONG.GPU desc[UR6][R4.64], R3 ;  /* 0x000000030400098e */ /* 0x001fe2000d12e106 */
[----:B------:R-:W-:Y:S05]  /*0220*/  EXIT ;  /* 0x000000000000794d */ /* 0x000fea0003800000 */
.L_x_691:
        /* <DEDUP_REMOVED lines=13> */
.L_x_704:


//--------------------- .text._Z17biggest_number_SMPjS_ --------------------------
	.section	.text._Z17biggest_number_SMPjS_,"ax",@progbits
	.align	128
        .global         _Z17biggest_number_SMPjS_
        .type           _Z17biggest_number_SMPjS_,@function
        .size           _Z17biggest_number_SMPjS_,(.L_x_705 - _Z17biggest_number_SMPjS_)
        .other          _Z17biggest_number_SMPjS_,@"STO_CUDA_ENTRY STV_DEFAULT"
_Z17biggest_number_SMPjS_:
.text._Z17biggest_number_SMPjS_:
[----:B------:R-:W-:Y:S01]  /*0000*/  LDC R1, c[0x0][0x37c] ;  /* 0x0000df00ff017b82 */ /* 0x000fe20000000800 */
[----:B------:R-:W0:Y:S07]  /*0010*/  S2R R0, SR_TID.X ;  /* 0x0000000000007919 */ /* 0x000e2e0000002100 */
[----:B------:R-:W0:Y:S08]  /*0020*/  S2UR UR4, SR_CTAID.X ;  /* 0x00000000000479c3 */ /* 0x000e300000002500 */
[----:B------:R-:W0:Y:S02]  /*0030*/  LDC R5, c[0x0][0x360] ;  /* 0x0000d800ff057b82 */ /* 0x000e240000000800 */
[----:B0-----:R-:W-:-:S05]  /*0040*/  IMAD R5, R5, UR4, R0 ;  /* 0x0000000405057c24 */ /* 0x001fca000f8e0200 */
[----:B------:R-:W-:-:S13]  /*0050*/  ISETP.GT.U32.AND P0, PT, R5, 0x773593ff, PT ;  /* 0x773593ff0500780c */ /* 0x000fda0003f04070 */
[----:B------:R-:W-:Y:S05]  /*0060*/  @P0 EXIT ;  /* 0x000000000000094d */ /* 0x000fea0003800000 */
[----:B------:R-:W0:Y:S01]  /*0070*/  S2UR UR5, SR_CgaCtaId ;  /* 0x00000000000579c3 */ /* 0x000e220000008800 */
[----:B------:R-:W-:Y:S01]  /*0080*/  ISETP.NE.AND P0, PT, R0, RZ, PT ;  /* 0x000000ff0000720c */ /* 0x000fe20003f05270 */
[----:B------:R-:W-:Y:S01]  /*0090*/  UMOV UR4, 0x400 ;  /* 0x0000040000047882 */ /* 0x000fe20000000000 */
[----:B------:R-:W1:Y:S05]  /*00a0*/  LDCU.64 UR6, c[0x0][0x358] ;  /* 0x00006b00ff0677ac */ /* 0x000e6a0008000a00 */
[----:B------:R-:W2:Y:S01]  /*00b0*/  LDC.64 R2, c[0x0][0x380] ;  /* 0x0000e000ff027b82 */ /* 0x000ea20000000a00 */
[----:B0-----:R-:W-:Y:S01]  /*00c0*/  ULEA UR4, UR5, UR4, 0x18 ;  /* 0x0000000405047291 */ /* 0x001fe2000f8ec0ff */
[----:B--2---:R-:W-:-:S08]  /*00d0*/  IMAD.WIDE.U32 R2, R5, 0x4, R2 ;  /* 0x0000000405027825 */ /* 0x004fd000078e0002 */
[----:B------:R-:W-:Y:S01]  /*00e0*/  @!P0 STS [UR4], RZ ;  /* 0x000000ffff008988 */ /* 0x000fe20008000804 */
[----:B------:R-:W-:Y:S06]  /*00f0*/  BAR.SYNC.DEFER_BLOCKING 0x0 ;  /* 0x0000000000007b1d */ /* 0x000fec0000010000 */
[----:B-1----:R-:W2:Y:S01]  /*0100*/  LDG.E R2, desc[UR6][R2.64] ;  /* 0x0000000602027981 */ /* 0x002ea2000c1e1900 */
[----:B------:R-:W-:Y:S02]  /*0110*/  VOTEU.ANY UR5, UPT, PT ;  /* 0x0000000000057886 */ /* 0x000fe400038e0100 */
[----:B------:R-:W-:Y:S01]  /*0120*/  UFLO.U32 UR5, UR5 ;  /* 0x00000005000572bd */ /* 0x000fe200080e0000 */
[----:B------:R-:W0:Y:S05]  /*0130*/  S2R R0, SR_LANEID ;  /* 0x0000000000007919 */ /* 0x000e2a0000000000 */
[----:B0-----:R-:W-:-:S02]  /*0140*/  ISETP.EQ.U32.AND P1, PT, R0, UR5, PT ;  /* 0x0000000500007c0c */ /* 0x001fc4000bf22070 */
[----:B--2---:R-:W-:-:S13]  /*0150*/  CREDUX.MAX UR8, R2 ;  /* 0x00000000020872cc */ /* 0x004fda0000000000 */
[----:B------:R-:W-:-:S05]  /*0160*/  IMAD.U32 R0, RZ, RZ, UR8 ;  /* 0x00000008ff007e24 */ /* 0x000fca000f8e00ff */
[----:B------:R0:W-:Y:S01]  /*0170*/  @P1 ATOMS.MAX RZ, [UR4], R0 ;  /* 0x00000000ffff198c */ /* 0x0001e20009000004 */
[----:B------:R-:W-:Y:S06]  /*0180*/  BAR.SYNC.DEFER_BLOCKING 0x0 ;  /* 0x0000000000007b1d */ /* 0x000fec0000010000 */
[----:B------:R-:W-:Y:S05]  /*0190*/  @P0 EXIT ;  /* 0x000000000000094d */ /* 0x000fea0003800000 */
[----:B------:R-:W1:Y:S01]  /*01a0*/  LDS R5, [UR4] ;  /* 0x00000004ff057984 */ /* 0x000e620008000800 */
[----:B------:R-:W1:Y:S03]  /*01b0*/  LDC.64 R2, c[0x0][0x388] ;  /* 0x0000e200ff027b82 */ /* 0x000e660000000a00 */
[----:B-1----:R-:W-:Y:S01]  /*01c0*/  REDG.E.MAX.STRONG.GPU desc[UR6][R2.64], R5 ;  /* 0x000000050200798e */ /* 0x002fe2000d12e106 */
[----:B------:R-:W-:Y:S05]  /*01d0*/  EXIT ;  /* 0x000000000000794d */ /* 0x000fea0003800000 */
.L_x_692:
        /* <DEDUP_REMOVED lines=10> */
.L_x_705:


//--------------------- .text._Z14biggest_numberPjS_ --------------------------
	.section	.text._Z14biggest_numberPjS_,"ax",@progbits
	.align	128
        .global         _Z14biggest_numberPjS_
        .type           _Z14biggest_numberPjS_,@function
        .size           _Z14biggest_numberPjS_,(.L_x_706 - _Z14biggest_numberPjS_)
        .other          _Z14biggest_numberPjS_,@"STO_CUDA_ENTRY STV_DEFAULT"
_Z14biggest_numberPjS_:
.text._Z14biggest_numberPjS_:
        /* <DEDUP_REMOVED lines=9> */
[----:B0-----:R-:W-:-:S06]  /*0090*/  IMAD.WIDE.U32 R2, R5, 0x4, R2 ;  /* 0x0000000405027825 */ /* 0x001fcc00078e0002 */
[----:B-1----:R-:W2:Y:S01]  /*00a0*/  LDG.E R2, desc[UR6][R2.64] ;  /* 0x0000000602027981 */ /* 0x002ea2000c1e1900 */
[----:B------:R-:W0:Y:S01]  /*00b0*/  LDC.64 R4, c[0x0][0x388] ;  /* 0x0000e200ff047b82 */ /* 0x000e220000000a00 */
[----:B------:R-:W-:Y:S01]  /*00c0*/  VOTEU.ANY UR4, UPT, PT ;  /* 0x0000000000047886 */ /* 0x000fe200038e0100 */
[----:B------:R-:W1:Y:S01]  /*00d0*/  S2R R0, SR_LANEID ;  /* 0x0000000000007919 */ /* 0x000e620000000000 */
[----:B------:R-:W-:-:S06]  /*00e0*/  UFLO.U32 UR4, UR4 ;  /* 0x00000004000472bd */ /* 0x000fcc00080e0000 */
[----:B-1----:R-:W-:Y:S02]  /*00f0*/  ISETP.EQ.U32.AND P0, PT, R0, UR4, PT ;  /* 0x0000000400007c0c */ /* 0x002fe4000bf02070 */
[----:B--2---:R-:W-:-:S13]  /*0100*/  CREDUX.MAX UR5, R2 ;  /* 0x00000000020572cc */ /* 0x004fda0000000000 */
[----:B------:R-:W-:-:S05]  /*0110*/  MOV R7, UR5 ;  /* 0x0000000500077c02 */ /* 0x000fca0008000f00 */
[----:B0-----:R-:W-:Y:S01]  /*0120*/  @P0 REDG.E.MAX.STRONG.GPU desc[UR6][R4.64], R7 ;  /* 0x000000070400098e */ /* 0x001fe2000d12e106 */
[----:B------:R-:W-:Y:S05]  /*0130*/  EXIT ;  /* 0x000000000000794d */ /* 0x000fea0003800000 */
.L_x_693:
        /* <DEDUP_REMOVED lines=12> */
.L_x_706:


//--------------------- .nv.shared._ZN3cub18CUB_300001_SM_10006detail11EmptyKernelIvEEvv --------------------------
	.section	.nv.shared._ZN3cub18CUB_300001_SM_10006detail11EmptyKernelIvEEvv,"aw",@nobits
	.sectionflags	@""
	.align	16
	.zero		1024


//--------------------- .nv.shared.reserved.0     --------------------------
	.section	.nv.shared.reserved.0,"aw",@nobits
	.weak		__nv_reservedSMEM_offset_0_alias
	.size		__nv_reservedSMEM_offset_0_alias, 0, 64
	.other		__nv_reservedSMEM_offset_0_alias,@"STO_CUDA_RESERVED_SHARED STV_DEFAULT"
__nv_reservedSMEM_offset_0_alias:
	.zero		0
	.zero		64


//--------------------- .nv.global                --------------------------
	.section	.nv.global,"aw",@nobits
.nv.global:
	.type		_ZN30_INTERNAL_5e2b45a7_4_k_cu_main6thrust24THRUST_300001_SM_1000_NS12placeholders2_8E,@object
	.size		_ZN30_INTERNAL_5e2b45a7_4_k_cu_main6thrust24THRUST_300001_SM_1000_NS12placeholders2_8E,(_ZN30_INTERNAL_5e2b45a7_4_k_cu_main4cuda3std3__432_GLOBAL__N__5e2b45a7_4_k_cu_main6ignoreE - _ZN30_INTERNAL_5e2b45a7_4_k_cu_main6thrust24THRUST_300001_SM_1000_NS12placeholders2_8E)
_ZN30_INTERNAL_5e2b45a7_4_k_cu_main6thrust24THRUST_300001_SM_1000_NS12placeholders2_8E:
	.zero		1
	.type		_ZN30_INTERNAL_5e2b45a7_4_k_cu_main4cuda3std3__432_GLOBAL__N__5e2b45a7_4_k_cu_main6ignoreE,@object
	.size		_ZN30_INTERNAL_5e2b45a7_4_k_cu_main4cuda3std3__432_GLOBAL__N__5e2b45a7_4_k_cu_main6ignoreE,(_ZN30_INTERNAL_5e2b45a7_4_k_cu_main4cuda3std6ranges3__45__cpo4dataE - _ZN30_INTERNAL_5e2b45a7_4_k_cu_main4cuda3std3__432_GLOBAL__N__5e2b45a7_4_k_cu_main6ignoreE)
_ZN30_INTERNAL_5e2b45a7_4_k_cu_main4cuda3std3__432_GLOBAL__N__5e2b45a7_4_k_cu_main6ignoreE:
	.zero		1
	.type		_ZN30_INTERNAL_5e2b45a7_4_k_cu_main4cuda3std6ranges3__45__cpo4dataE,@object
	.size		_ZN30_INTERNAL_5e2b45a7_4_k_cu_main4cuda3std6ranges3__45__cpo4dataE,(_ZN30_INTERNAL_5e2b45a7_4_k_cu_main6thrust24THRUST_300001_SM_1000_NS6system3cpp3parE - _ZN30_INTERNAL_5e2b45a7_4_k_cu_main4cuda3std6ranges3__45__cpo4dataE)
_ZN30_INTERNAL_5e2b45a7_4_k_cu_main4cuda3std6ranges3__45__cpo4dataE:
	.zero		1
	.type		_ZN30_INTERNAL_5e2b45a7_4_k_cu_main6thrust24THRUST_300001_SM_1000_NS6system3cpp3parE,@object
	.size		_ZN30_INTERNAL_5e2b45a7_4_k_cu_main6thrust24THRUST_300001_SM_1000_NS6system3cpp3parE,(_ZN30_INTERNAL_5e2b45a7_4_k_cu_main4cuda3std3__45__cpo5beginE - _ZN30_INTERNAL_5e2b45a7_4_k_cu_main6thrust24THRUST_300001_SM_1000_NS6system3cpp3parE)
_ZN30_INTERNAL_5e2b45a7_4_k_cu_main6thrust24THRUST_300001_SM_1000_NS6system3cpp3parE:
	.zero		1
	.type		_ZN30_INTERNAL_5e2b45a7_4_k_cu_main4cuda3std3__45__cpo5beginE,@object
	.size		_ZN30_INTERNAL_5e2b45a7_4_k_cu_main4cuda3std3__45__cpo5beginE,(_ZN30_INTERNAL_5e2b45a7_4_k_cu_main4cuda3std6ranges3__45__cpo5beginE - _ZN30_INTERNAL_5e2b45a7_4_k_cu_main4cuda3std3__45__cpo5beginE)
_ZN30_INTERNAL_5e2b45a7_4_k_cu_main4cuda3std3__45__cpo5beginE:
	.zero		1
	.type		_ZN30_INTERNAL_5e2b45a7_4_k_cu_main4cuda3std6ranges3__45__cpo5beginE,@object
	.size		_ZN30_INTERNAL_5e2b45a7_4_k_cu_main4cuda3std6ranges3__45__cpo5beginE,(_ZN30_INTERNAL_5e2b45a7_4_k_cu_main6thrust24THRUST_300001_SM_1000_NS6deviceE - _ZN30_INTERNAL_5e2b45a7_4_k_cu_main4cuda3std6ranges3__45__cpo5beginE)
_ZN30_INTERNAL_5e2b45a7_4_k_cu_main4cuda3std6ranges3__45__cpo5beginE:
	.zero		1
	.type		_ZN30_INTERNAL_5e2b45a7_4_k_cu_main6thrust24THRUST_300001_SM_1000_NS6deviceE,@object
	.size		_ZN30_INTERNAL_5e2b45a7_4_k_cu_main6thrust24THRUST_300001_SM_1000_NS6deviceE,(_ZN30_INTERNAL_5e2b45a7_4_k_cu_main4cuda3std3__47nulloptE - _ZN30_INTERNAL_5e2b45a7_4_k_cu_main6thrust24THRUST_300001_SM_1000_NS6deviceE)
_ZN30_INTERNAL_5e2b45a7_4_k_cu_main6thrust24THRUST_300001_SM_1000_NS6deviceE:
	.zero		1
	.type		_ZN30_INTERNAL_5e2b45a7_4_k_cu_main4cuda3std3__47nulloptE,@object
	.size		_ZN30_INTERNAL_5e2b45a7_4_k_cu_main4cuda3std3__47nulloptE,(_ZN30_INTERNAL_5e2b45a7_4_k_cu_main4cuda3std6ranges3__45__cpo8distanceE - _ZN30_INTERNAL_5e2b45a7_4_k_cu_main4cuda3std3__47nulloptE)
_ZN30_INTERNAL_5e2b45a7_4_k_cu_main4cuda3std3__47nulloptE:
	.zero		1
	.type		_ZN30_INTERNAL_5e2b45a7_4_k_cu_main4cuda3std6ranges3__45__cpo8distanceE,@object
	.size		_ZN30_INTERNAL_5e2b45a7_4_k_cu_main4cuda3std6ranges3__45__cpo8distanceE,(_ZN30_INTERNAL_5e2b45a7_4_k_cu_main6thrust24THRUST_300001_SM_1000_NS12placeholders2_4E - _ZN30_INTERNAL_5e2b45a7_4_k_cu_main4cuda3std6ranges3__45__cpo8distanceE)
_ZN30_INTERNAL_5e2b45a7_4_k_cu_main4cuda3std6ranges3__45__cpo8distanceE:
	.zero		1
	.type		_ZN30_INTERNAL_5e2b45a7_4_k_cu_main6thrust24THRUST_300001_SM_1000_NS12placeholders2_4E,@object
	.size		_ZN30_INTERNAL_5e2b45a7_4_k_cu_main6thrust24THRUST_300001_SM_1000_NS12placeholders2_4E,(_ZN30_INTERNAL_5e2b45a7_4_k_cu_main4cuda3std3__45__cpo6rbeginE - _ZN30_INTERNAL_5e2b45a7_4_k_cu_main6thrust24THRUST_300001_SM_1000_NS12placeholders2_4E)
_ZN30_INTERNAL_5e2b45a7_4_k_cu_main6thrust24THRUST_300001_SM_1000_NS12placeholders2_4E:
	.zero		1
	.type		_ZN30_INTERNAL_5e2b45a7_4_k_cu_main4cuda3std3__45__cpo6rbeginE,@object
	.size		_ZN30_INTERNAL_5e2b45a7_4_k_cu_main4cuda3std3__45__cpo6rbeginE,(_ZN30_INTERNAL_5e2b45a7_4_k_cu_main4cuda3std6ranges3__45__cpo7advanceE - _ZN30_INTERNAL_5e2b45a7_4_k_cu_main4cuda3std3__45__cpo6rbeginE)
_ZN30_INTERNAL_5e2b45a7_4_k_cu_main4cuda3std3__45__cpo6rbeginE:
	.zero		1
	.type		_ZN30_INTERNAL_5e2b45a7_4_k_cu_main4cuda3std6ranges3__45__cpo7advanceE,@object
	.size		_ZN30_INTERNAL_5e2b45a7_4_k_cu_main4cuda3std6ranges3__45__cpo7advanceE,(_ZN30_INTERNAL_5e2b45a7_4_k_cu_main6thrust24THRUST_300001_SM_1000_NS12placeholders3_10E - _ZN30_INTERNAL_5e2b45a7_4_k_cu_main4cuda3std6ranges3__45__cpo7advanceE)
_ZN30_INTERNAL_5e2b45a7_4_k_cu_main4cuda3std6ranges3__45__cpo7advanceE:
	.zero		1
	.type		_ZN30_INTERNAL_5e2b45a7_4_k_cu_main6thrust24THRUST_300001_SM_1000_NS12placeholders3_10E,@object
	.size		_ZN30_INTERNAL_5e2b45a7_4_k_cu_main6thrust24THRUST_300001_SM_1000_NS12placeholders3_10E,(_ZN30_INTERNAL_5e2b45a7_4_k_cu_main4cuda3std3__48in_placeE - _ZN30_INTERNAL_5e2b45a7_4_k_cu_main6thrust24THRUST_300001_SM_1000_NS12placeholders3_10E)
_ZN30_INTERNAL_5e2b45a7_4_k_cu_main6thrust24THRUST_300001_SM_1000_NS12placeholders3_10E:
	.zero		1
	.type		_ZN30_INTERNAL_5e2b45a7_4_k_cu_main4cuda3std3__48in_placeE,@object
	.size		_ZN30_INTERNAL_5e2b45a7_4_k_cu_main4cuda3std3__48in_placeE,(_ZN30_INTERNAL_5e2b45a7_4_k_cu_main4cuda3std6ranges3__45__cpo4sizeE - _ZN30_INTERNAL_5e2b45a7_4_k_cu_main4cuda3std3__48in_placeE)
_ZN30_INTERNAL_5e2b45a7_4_k_cu_main4cuda3std3__48in_placeE:
	.zero		1
	.type		_ZN30_INTERNAL_5e2b45a7_4_k_cu_main4cuda3std6ranges3__45__cpo4sizeE,@object
	.size		_ZN30_INTERNAL_5e2b45a7_4_k_cu_main4cuda3std6ranges3__45__cpo4sizeE,(_ZN30_INTERNAL_5e2b45a7_4_k_cu_main6thrust24THRUST_300001_SM_1000_NS12placeholders2_2E - _ZN30_INTERNAL_5e2b45a7_4_k_cu_main4cuda3std6ranges3__45__cpo4sizeE)
_ZN30_INTERNAL_5e2b45a7_4_k_cu_main4cuda3std6ranges3__45__cpo4sizeE:
	.zero		1
	.type		_ZN30_INTERNAL_5e2b45a7_4_k_cu_main6thrust24THRUST_300001_SM_1000_NS12placeholders2_2E,@object
	.size		_ZN30_INTERNAL_5e2b45a7_4_k_cu_main6thrust24THRUST_300001_SM_1000_NS12placeholders2_2E,(_ZN30_INTERNAL_5e2b45a7_4_k_cu_main4cuda3std3__45__cpo6cbeginE - _ZN30_INTERNAL_5e2b45a7_4_k_cu_main6thrust24THRUST_300001_SM_1000_NS12placeholders2_2E)
_ZN30_INTERNAL_5e2b45a7_4_k_cu_main6thrust24THRUST_300001_SM_1000_NS12placeholders2_2E:
	.zero		1
	.type		_ZN30_INTERNAL_5e2b45a7_4_k_cu_main4cuda3std3__45__cpo6cbeginE,@object
	.size		_ZN30_INTERNAL_5e2b45a7_4_k_cu_main4cuda3std3__45__cpo6cbeginE,(_ZN30_INTERNAL_5e2b45a7_4_k_cu_main4cuda3std6ranges3__45__cpo6cbeginE - _ZN30_INTERNAL_5e2b45a7_4_k_cu_main4cuda3std3__45__cpo6cbeginE)
_ZN30_INTERNAL_5e2b45a7_4_k_cu_main4cuda3std3__45__cpo6cbeginE:
	.zero		1
	.type		_ZN30_INTERNAL_5e2b45a7_4_k_cu_main4cuda3std6ranges3__45__cpo6cbeginE,@object
	.size		_ZN30_INTERNAL_5e2b45a7_4_k_cu_main4cuda3std6ranges3__45__cpo6cbeginE,(_ZN30_INTERNAL_5e2b45a7_4_k_cu_main6thrust24THRUST_300001_SM_1000_NS12placeholders2_6E - _ZN30_INTERNAL_5e2b45a7_4_k_cu_main4cuda3std6ranges3__45__cpo6cbeginE)
_ZN30_INTERNAL_5e2b45a7_4_k_cu_main4cuda3std6ranges3__45__cpo6cbeginE:
	.zero		1
	.type		_ZN30_INTERNAL_5e2b45a7_4_k_cu_main6thrust24THRUST_300001_SM_1000_NS12placeholders2_6E,@object
	.size		_ZN30_INTERNAL_5e2b45a7_4_k_cu_main6thrust24THRUST_300001_SM_1000_NS12placeholders2_6E,(_ZN30_INTERNAL_5e2b45a7_4_k_cu_main4cuda3std3__45__cpo7crbeginE - _ZN30_INTERNAL_5e2b45a7_4_k_cu_main6thrust24THRUST_300001_SM_1000_NS12placeholders2_6E)
_ZN30_INTERNAL_5e2b45a7_4_k_cu_main6thrust24THRUST_300001_SM_1000_NS12placeholders2_6E:
	.zero		1
	.type		_ZN30_INTERNAL_5e2b45a7_4_k_cu_main4cuda3std3__45__cpo7crbeginE,@object
	.size		_ZN30_INTERNAL_5e2b45a7_4_k_cu_main4cuda3std3__45__cpo7crbeginE,(_ZN30_INTERNAL_5e2b45a7_4_k_cu_main4cuda3std6ranges3__45__cpo4nextE - _ZN30_INTERNAL_5e2b45a7_4_k_cu_main4cuda3std3__45__cpo7crbeginE)
_ZN30_INTERNAL_5e2b45a7_4_k_cu_main4cuda3std3__45__cpo7crbeginE:
	.zero		1
	.type		_ZN30_INTERNAL_5e2b45a7_4_k_cu_main4cuda3std6ranges3__45__cpo4nextE,@object
	.size		_ZN30_INTERNAL_5e2b45a7_4_k_cu_main4cuda3std6ranges3__45__cpo4nextE,(_ZN30_INTERNAL_5e2b45a7_4_k_cu_main4cuda3std6ranges3__45__cpo4swapE - _ZN30_INTERNAL_5e2b45a7_4_k_cu_main4cuda3std6ranges3__45__cpo4nextE)
_ZN30_INTERNAL_5e2b45a7_4_k_cu_main4cuda3std6ranges3__45__cpo4nextE:
	.zero		1
	.type		_ZN30_INTERNAL_5e2b45a7_4_k_cu_main4cuda3std6ranges3__45__cpo4swapE,@object
	.size		_ZN30_INTERNAL_5e2b45a7_4_k_cu_main4cuda3std6ranges3__45__cpo4swapE,(_ZN30_INTERNAL_5e2b45a7_4_k_cu_main6thrust24THRUST_300001_SM_1000_NS8cuda_cub10par_nosyncE - _ZN30_INTERNAL_5e2b45a7_4_k_cu_main4cuda3std6ranges3__45__cpo4swapE)
_ZN30_INTERNAL_5e2b45a7_4_k_cu_main4cuda3std6ranges3__45__cpo4swapE:
	.zero		1
	.type		_ZN30_INTERNAL_5e2b45a7_4_k_cu_main6thrust24THRUST_300001_SM_1000_NS8cuda_cub10par_nosyncE,@object
	.size		_ZN30_INTERNAL_5e2b45a7_4_k_cu_main6thrust24THRUST_300001_SM_1000_NS8cuda_cub10par_nosyncE,(_ZN30_INTERNAL_5e2b45a7_4_k_cu_main6thrust24THRUST_300001_SM_1000_NS3seqE - _ZN30_INTERNAL_5e2b45a7_4_k_cu_main6thrust24THRUST_300001_SM_1000_NS8cuda_cub10par_nosyncE)
_ZN30_INTERNAL_5e2b45a7_4_k_cu_main6thrust24THRUST_300001_SM_1000_NS8cuda_cub10par_nosyncE:
	.zero		1
	.type		_ZN30_INTERNAL_5e2b45a7_4_k_cu_main6thrust24THRUST_300001_SM_1000_NS3seqE,@object
	.size		_ZN30_INTERNAL_5e2b45a7_4_k_cu_main6thrust24THRUST_300001_SM_1000_NS3seqE,(_ZN30_INTERNAL_5e2b45a7_4_k_cu_main4cuda3std3__420unreachable_sentinelE - _ZN30_INTERNAL_5e2b45a7_4_k_cu_main6thrust24THRUST_300001_SM_1000_NS3seqE)
_ZN30_INTERNAL_5e2b45a7_4_k_cu_main6thrust24THRUST_300001_SM_1000_NS3seqE:
	.zero		1
	.type		_ZN30_INTERNAL_5e2b45a7_4_k_cu_main4cuda3std3__420unreachable_sentinelE,@object
	.size		_ZN30_INTERNAL_5e2b45a7_4_k_cu_main4cuda3std3__420unreachable_sentinelE,(_ZN30_INTERNAL_5e2b45a7_4_k_cu_main4cuda3std6ranges3__45__cpo5ssizeE - _ZN30_INTERNAL_5e2b45a7_4_k_cu_main4cuda3std3__420unreachable_sentinelE)
_ZN30_INTERNAL_5e2b45a7_4_k_cu_main4cuda3std3__420unreachable_sentinelE:
	.zero		1
	.type		_ZN30_INTERNAL_5e2b45a7_4_k_cu_main4cuda3std6ranges3__45__cpo5ssizeE,@object
	.size		_ZN30_INTERNAL_5e2b45a7_4_k_cu_main4cuda3std6ranges3__45__cpo5ssizeE,(_ZN30_INTERNAL_5e2b45a7_4_k_cu_main6thrust24THRUST_300001_SM_1000_NS12placeholders2_3E - _ZN30_INTERNAL_5e2b45a7_4_k_cu_main4cuda3std6ranges3__45__cpo5ssizeE)
_ZN30_INTERNAL_5e2b45a7_4_k_cu_main4cuda3std6ranges3__45__cpo5ssizeE:
	.zero		1
	.type		_ZN30_INTERNAL_5e2b45a7_4_k_cu_main6thrust24THRUST_300001_SM_1000_NS12placeholders2_3E,@object
	.size		_ZN30_INTERNAL_5e2b45a7_4_k_cu_main6thrust24THRUST_300001_SM_1000_NS12placeholders2_3E,(_ZN30_INTERNAL_5e2b45a7_4_k_cu_main4cuda3std3__45__cpo4cendE - _ZN30_INTERNAL_5e2b45a7_4_k_cu_main6thrust24THRUST_300001_SM_1000_NS12placeholders2_3E)
_ZN30_INTERNAL_5e2b45a7_4_k_cu_main6thrust24THRUST_300001_SM_1000_NS12placeholders2_3E:
	.zero		1
	.type		_ZN30_INTERNAL_5e2b45a7_4_k_cu_main4cuda3std3__45__cpo4cendE,@object
	.size		_ZN30_INTERNAL_5e2b45a7_4_k_cu_main4cuda3std3__45__cpo4cendE,(_ZN30_INTERNAL_5e2b45a7_4_k_cu_main4cuda3std6ranges3__45__cpo4cendE - _ZN30_INTERNAL_5e2b45a7_4_k_cu_main4cuda3std3__45__cpo4cendE)
_ZN30_INTERNAL_5e2b45a7_4_k_cu_main4cuda3std3__45__cpo4cendE:
	.zero		1
	.type		_ZN30_INTERNAL_5e2b45a7_4_k_cu_main4cuda3std6ranges3__45__cpo4cendE,@object
	.size		_ZN30_INTERNAL_5e2b45a7_4_k_cu_main4cuda3std6ranges3__45__cpo4cendE,(_ZN30_INTERNAL_5e2b45a7_4_k_cu_main6thrust24THRUST_300001_SM_1000_NS12placeholders2_7E - _ZN30_INTERNAL_5e2b45a7_4_k_cu_main4cuda3std6ranges3__45__cpo4cendE)
_ZN30_INTERNAL_5e2b45a7_4_k_cu_main4cuda3std6ranges3__45__cpo4cendE:
	.zero		1
	.type		_ZN30_INTERNAL_5e2b45a7_4_k_cu_main6thrust24THRUST_300001_SM_1000_NS12placeholders2_7E,@object
	.size		_ZN30_INTERNAL_5e2b45a7_4_k_cu_main6thrust24THRUST_300001_SM_1000_NS12placeholders2_7E,(_ZN30_INTERNAL_5e2b45a7_4_k_cu_main4cuda3std3__45__cpo5crendE - _ZN30_INTERNAL_5e2b45a7_4_k_cu_main6thrust24THRUST_300001_SM_1000_NS12placeholders2_7E)
_ZN30_INTERNAL_5e2b45a7_4_k_cu_main6thrust24THRUST_300001_SM_1000_NS12placeholders2_7E:
	.zero		1
	.type		_ZN30_INTERNAL_5e2b45a7_4_k_cu_main4cuda3std3__45__cpo5crendE,@object
	.size		_ZN30_INTERNAL_5e2b45a7_4_k_cu_main4cuda3std3__45__cpo5crendE,(_ZN30_INTERNAL_5e2b45a7_4_k_cu_main4cuda3std6ranges3__45__cpo4prevE - _ZN30_INTERNAL_5e2b45a7_4_k_cu_main4cuda3std3__45__cpo5crendE)
_ZN30_INTERNAL_5e2b45a7_4_k_cu_main4cuda3std3__45__cpo5crendE:
	.zero		1
	.type		_ZN30_INTERNAL_5e2b45a7_4_k_cu_main4cuda3std6ranges3__45__cpo4prevE,@object
	.size		_ZN30_INTERNAL_5e2b45a7_4_k_cu_main4cuda3std6ranges3__45__cpo4prevE,(_ZN30_INTERNAL_5e2b45a7_4_k_cu_main4cuda3std6ranges3__45__cpo9iter_moveE - _ZN30_INTERNAL_5e2b45a7_4_k_cu_main4cuda3std6ranges3__45__cpo4prevE)
_ZN30_INTERNAL_5e2b45a7_4_k_cu_main4cuda3std6ranges3__45__cpo4prevE:
	.zero		1
	.type		_ZN30_INTERNAL_5e2b45a7_4_k_cu_main4cuda3std6ranges3__45__cpo9iter_moveE,@object
	.size		_ZN30_INTERNAL_5e2b45a7_4_k_cu_main4cuda3std6ranges3__45__cpo9iter_moveE,(_ZN30_INTERNAL_5e2b45a7_4_k_cu_main6thrust24THRUST_300001_SM_1000_NS6system6detail10sequential3seqE - _ZN30_INTERNAL_5e2b45a7_4_k_cu_main4cuda3std6ranges3__45__cpo9iter_moveE)
_ZN30_INTERNAL_5e2b45a7_4_k_cu_main4cuda3std6ranges3__45__cpo9iter_moveE:
	.zero		1
	.type		_ZN30_INTERNAL_5e2b45a7_4_k_cu_main6thrust24THRUST_300001_SM_1000_NS6system6detail10sequential3seqE,@object
	.size		_ZN30_INTERNAL_5e2b45a7_4_k_cu_main6thrust24THRUST_300001_SM_1000_NS6system6detail10sequential3seqE,(_ZN30_INTERNAL_5e2b45a7_4_k_cu_main6thrust24THRUST_300001_SM_1000_NS12placeholders2_9E - _ZN30_INTERNAL_5e2b45a7_4_k_cu_main6thrust24THRUST_300001_SM_1000_NS6system6detail10sequential3seqE)
_ZN30_INTERNAL_5e2b45a7_4_k_cu_main6thrust24THRUST_300001_SM_1000_NS6system6detail10sequential3seqE:
	.zero		1
	.type		_ZN30_INTERNAL_5e2b45a7_4_k_cu_main6thrust24THRUST_300001_SM_1000_NS12placeholders2_9E,@object
	.size		_ZN30_INTERNAL_5e2b45a7_4_k_cu_main6thrust24THRUST_300001_SM_1000_NS12placeholders2_9E,(_ZN30_INTERNAL_5e2b45a7_4_k_cu_main4cuda3std3__419piecewise_constructE - _ZN30_INTERNAL_5e2b45a7_4_k_cu_main6thrust24THRUST_300001_SM_1000_NS12placeholders2_9E)
_ZN30_INTERNAL_5e2b45a7_4_k_cu_main6thrust24THRUST_300001_SM_1000_NS12placeholders2_9E:
	.zero		1
	.type		_ZN30_INTERNAL_5e2b45a7_4_k_cu_main4cuda3std3__419piecewise_constructE,@object
	.size		_ZN30_INTERNAL_5e2b45a7_4_k_cu_main4cuda3std3__419piecewise_constructE,(_ZN30_INTERNAL_5e2b45a7_4_k_cu_main4cuda3std6ranges3__45__cpo5cdataE - _ZN30_INTERNAL_5e2b45a7_4_k_cu_main4cuda3std3__419piecewise_constructE)
_ZN30_INTERNAL_5e2b45a7_4_k_cu_main4cuda3std3__419piecewise_constructE:
	.zero		1
	.type		_ZN30_INTERNAL_5e2b45a7_4_k_cu_main4cuda3std6ranges3__45__cpo5cdataE,@object
	.size		_ZN30_INTERNAL_5e2b45a7_4_k_cu_main4cuda3std6ranges3__45__cpo5cdataE,(_ZN30_INTERNAL_5e2b45a7_4_k_cu_main6thrust24THRUST_300001_SM_1000_NS12placeholders2_1E - _ZN30_INTERNAL_5e2b45a7_4_k_cu_main4cuda3std6ranges3__45__cpo5cdataE)
_ZN30_INTERNAL_5e2b45a7_4_k_cu_main4cuda3std6ranges3__45__cpo5cdataE:
	.zero		1
	.type		_ZN30_INTERNAL_5e2b45a7_4_k_cu_main6thrust24THRUST_300001_SM_1000_NS12placeholders2_1E,@object
	.size		_ZN30_INTERNAL_5e2b45a7_4_k_cu_main6thrust24THRUST_300001_SM_1000_NS12placeholders2_1E,(_ZN30_INTERNAL_5e2b45a7_4_k_cu_main4cuda3std3__45__cpo3endE - _ZN30_INTERNAL_5e2b45a7_4_k_cu_main6thrust24THRUST_300001_SM_1000_NS12placeholders2_1E)
_ZN30_INTERNAL_5e2b45a7_4_k_cu_main6thrust24THRUST_300001_SM_1000_NS12placeholders2_1E:
	.zero		1
	.type		_ZN30_INTERNAL_5e2b45a7_4_k_cu_main4cuda3std3__45__cpo3endE,@object
	.size		_ZN30_INTERNAL_5e2b45a7_4_k_cu_main4cuda3std3__45__cpo3endE,(_ZN30_INTERNAL_5e2b45a7_4_k_cu_main4cuda3std6ranges3__45__cpo3endE - _ZN30_INTERNAL_5e2b45a7_4_k_cu_main4cuda3std3__45__cpo3endE)
_ZN30_INTERNAL_5e2b45a7_4_k_cu_main4cuda3std3__45__cpo3endE:
	.zero		1
	.type		_ZN30_INTERNAL_5e2b45a7_4_k_cu_main4cuda3std6ranges3__45__cpo3endE,@object
	.size		_ZN30_INTERNAL_5e2b45a7_4_k_cu_main4cuda3std6ranges3__45__cpo3endE,(_ZN30_INTERNAL_5e2b45a7_4_k_cu_main6thrust24THRUST_300001_SM_1000_NS12placeholders2_5E - _ZN30_INTERNAL_5e2b45a7_4_k_cu_main4cuda3std6ranges3__45__cpo3endE)
_ZN30_INTERNAL_5e2b45a7_4_k_cu_main4cuda3std6ranges3__45__cpo3endE:
	.zero		1
	.type		_ZN30_INTERNAL_5e2b45a7_4_k_cu_main6thrust24THRUST_300001_SM_1000_NS12placeholders2_5E,@object
	.size		_ZN30_INTERNAL_5e2b45a7_4_k_cu_main6thrust24THRUST_300001_SM_1000_NS12placeholders2_5E,(_ZN30_INTERNAL_5e2b45a7_4_k_cu_main4cuda3std3__45__cpo4rendE - _ZN30_INTERNAL_5e2b45a7_4_k_cu_main6thrust24THRUST_300001_SM_1000_NS12placeholders2_5E)
_ZN30_INTERNAL_5e2b45a7_4_k_cu_main6thrust24THRUST_300001_SM_1000_NS12placeholders2_5E:
	.zero		1
	.type		_ZN30_INTERNAL_5e2b45a7_4_k_cu_main4cuda3std3__45__cpo4rendE,@object
	.size		_ZN30_INTERNAL_5e2b45a7_4_k_cu_main4cuda3std3__45__cpo4rendE,(_ZN30_INTERNAL_5e2b45a7_4_k_cu_main4cuda3std6ranges3__45__cpo9iter_swapE - _ZN30_INTERNAL_5e2b45a7_4_k_cu_main4cuda3std3__45__cpo4rendE)
_ZN30_INTERNAL_5e2b45a7_4_k_cu_main4cuda3std3__45__cpo4rendE:
	.zero		1
	.type		_ZN30_INTERNAL_5e2b45a7_4_k_cu_main4cuda3std6ranges3__45__cpo9iter_swapE,@object
	.size		_ZN30_INTERNAL_5e2b45a7_4_k_cu_main4cuda3std6ranges3__45__cpo9iter_swapE,(_ZN30_INTERNAL_5e2b45a7_4_k_cu_main4cuda3std3__48unexpectE - _ZN30_INTERNAL_5e2b45a7_4_k_cu_main4cuda3std6ranges3__45__cpo9iter_swapE)
_ZN30_INTERNAL_5e2b45a7_4_k_cu_main4cuda3std6ranges3__45__cpo9iter_swapE:
	.zero		1
	.type		_ZN30_INTERNAL_5e2b45a7_4_k_cu_main4cuda3std3__48unexpectE,@object
	.size		_ZN30_INTERNAL_5e2b45a7_4_k_cu_main4cuda3std3__48unexpectE,(_ZN30_INTERNAL_5e2b45a7_4_k_cu_main6thrust24THRUST_300001_SM_1000_NS8cuda_cub3parE - _ZN30_INTERNAL_5e2b45a7_4_k_cu_main4cuda3std3__48unexpectE)
_ZN30_INTERNAL_5e2b45a7_4_k_cu_main4cuda3std3__48unexpectE:
	.zero		1
	.type		_ZN30_INTERNAL_5e2b45a7_4_k_cu_main6thrust24THRUST_300001_SM_1000_NS8cuda_cub3parE,@object
	.size		_ZN30_INTERNAL_5e2b45a7_4_k_cu_main6thrust24THRUST_300001_SM_1000_NS8cuda_cub3parE,(.L_29 - _ZN30_INTERNAL_5e2b45a7_4_k_cu_main6thrust24THRUST_300001_SM_1000_NS8cuda_cub3parE)
_ZN30_INTERNAL_5e2b45a7_4_k_cu_main6thrust24THRUST_300001_SM_1000_NS8cuda_cub3parE:
	.zero		1
.L_29:


//--------------------- .nv.shared._ZN6thrust24THRUST_300001_SM_1000_NS8cuda_cub4core6detail13_kernel_agentINS1_8__reduce11ReduceAgentIPN4cuda3std3__45tupleIJjlEEESC_SB_lNS1_9__extrema9arg_max_fIjlNS9_4lessIjEEEEEEJSC_SC_iSH_EEEvDpT0_ --------------------------
	.section	.nv.shared._ZN6thrust24THRUST_300001_SM_1000_NS8cuda_cub4core6detail13_kernel_agentINS1_8__reduce11ReduceAgentIPN4cuda3std3__45tupleIJjlEEESC_SB_lNS1_9__extrema9arg_max_fIjlNS9_4lessIjEEEEEEJSC_SC_iSH_EEEvDpT0_,"aw",@nobits
	.sectionflags	@""
	.align	16
	.zero		1024


//--------------------- .nv.shared._ZN6thrust24THRUST_300001_SM_1000_NS8cuda_cub4core6detail13_kernel_agentINS1_8__reduce10DrainAgentIlEEJN3cub18CUB_300001_SM_10009GridQueueIyEElEEEvDpT0_ --------------------------
	.section	.nv.shared._ZN6thrust24THRUST_300001_SM_1000_NS8cuda_cub4core6detail13_kernel_agentINS1_8__reduce10DrainAgentIlEEJN3cub18CUB_300001_SM_10009GridQueueIyEElEEEvDpT0_,"aw",@nobits
	.sectionflags	@""
	.align	16
	.zero		1024


//--------------------- .nv.shared._ZN6thrust24THRUST_300001_SM_1000_NS8cuda_cub4core6detail13_kernel_agentINS1_8__reduce11ReduceAgentINS0_12zip_iteratorIN4cuda3std3__45tupleIJNS0_6detail15normal_iteratorINS0_10device_ptrIjEEEENS0_17counting_iteratorIlNS0_11use_defaultESI_SI_EEEEEEEPNSB_IJjlEEESM_lNS1_9__extrema9arg_max_fIjlNSA_4lessIjEEEEEEJSL_SN_lN3cub18CUB_300001_SM_100013GridEvenShareIlEENSV_9GridQueueIyEESS_EEEvDpT0_ --------------------------
	.section	.nv.shared._ZN6thrust24THRUST_300001_SM_1000_NS8cuda_cub4core6detail13_kernel_agentINS1_8__reduce11ReduceAgentINS0_12zip_iteratorIN4cuda3std3__45tupleIJNS0_6detail15normal_iteratorINS0_10device_ptrIjEEEENS0_17counting_iteratorIlNS0_11use_defaultESI_SI_EEEEEEEPNSB_IJjlEEESM_lNS1_9__extrema9arg_max_fIjlNSA_4lessIjEEEEEEJSL_SN_lN3cub18CUB_300001_SM_100013GridEvenShareIlEENSV_9GridQueueIyEESS_EEEvDpT0_,"aw",@nobits
	.sectionflags	@""
	.align	16
	.zero		1024


//--------------------- .nv.shared._ZN6thrust24THRUST_300001_SM_1000_NS8cuda_cub4core6detail13_kernel_agentINS1_8__reduce11ReduceAgentINS0_12zip_iteratorIN4cuda3std3__45tupleIJNS0_6detail15normal_iteratorINS0_10device_ptrIjEEEENS0_17counting_iteratorIlNS0_11use_defaultESI_SI_EEEEEEEPNSB_IJjlEEESM_lNS1_9__extrema9arg_max_fIjlNSA_4lessIjEEEEEEJSL_SN_lSS_EEEvDpT0_ --------------------------
	.section	.nv.shared._ZN6thrust24THRUST_300001_SM_1000_NS8cuda_cub4core6detail13_kernel_agentINS1_8__reduce11ReduceAgentINS0_12zip_iteratorIN4cuda3std3__45tupleIJNS0_6detail15normal_iteratorINS0_10device_ptrIjEEEENS0_17counting_iteratorIlNS0_11use_defaultESI_SI_EEEEEEEPNSB_IJjlEEESM_lNS1_9__extrema9arg_max_fIjlNSA_4lessIjEEEEEEJSL_SN_lSS_EEEvDpT0_,"aw",@nobits
	.sectionflags	@""
	.align	16
	.zero		1024


//--------------------- .nv.shared._ZN6thrust24THRUST_300001_SM_1000_NS8cuda_cub4core6detail13_kernel_agentINS1_8__reduce11ReduceAgentIPN4cuda3std3__45tupleIJjlEEESC_SB_iNS1_9__extrema9arg_max_fIjlNS9_4lessIjEEEEEEJSC_SC_iSH_EEEvDpT0_ --------------------------
	.section	.nv.shared._ZN6thrust24THRUST_300001_SM_1000_NS8cuda_cub4core6detail13_kernel_agentINS1_8__reduce11ReduceAgentIPN4cuda3std3__45tupleIJjlEEESC_SB_iNS1_9__extrema9arg_max_fIjlNS9_4lessIjEEEEEEJSC_SC_iSH_EEEvDpT0_,"aw",@nobits
	.sectionflags	@""
	.align	16
	.zero		1024


//--------------------- .nv.shared._ZN6thrust24THRUST_300001_SM_1000_NS8cuda_cub4core6detail13_kernel_agentINS1_8__reduce10DrainAgentIiEEJN3cub18CUB_300001_SM_10009GridQueueIjEEiEEEvDpT0_ --------------------------
	.section	.nv.shared._ZN6thrust24THRUST_300001_SM_1000_NS8cuda_cub4core6detail13_kernel_agentINS1_8__reduce10DrainAgentIiEEJN3cub18CUB_300001_SM_10009GridQueueIjEEiEEEvDpT0_,"aw",@nobits
	.sectionflags	@""
	.align	16
	.zero		1024


//--------------------- .nv.shared._ZN6thrust24THRUST_300001_SM_1000_NS8cuda_cub4core6detail13_kernel_agentINS1_8__reduce11ReduceAgentINS0_12zip_iteratorIN4cuda3std3__45tupleIJNS0_6detail15normal_iteratorINS0_10device_ptrIjEEEENS0_17counting_iteratorIlNS0_11use_defaultESI_SI_EEEEEEEPNSB_IJjlEEESM_iNS1_9__extrema9arg_max_fIjlNSA_4lessIjEEEEEEJSL_SN_iN3cub18CUB_300001_SM_100013GridEvenShareIiEENSV_9GridQueueIjEESS_EEEvDpT0_ --------------------------
	.section	.nv.shared._ZN6thrust24THRUST_300001_SM_1000_NS8cuda_cub4core6detail13_kernel_agentINS1_8__reduce11ReduceAgentINS0_12zip_iteratorIN4cuda3std3__45tupleIJNS0_6detail15normal_iteratorINS0_10device_ptrIjEEEENS0_17counting_iteratorIlNS0_11use_defaultESI_SI_EEEEEEEPNSB_IJjlEEESM_iNS1_9__extrema9arg_max_fIjlNSA_4lessIjEEEEEEJSL_SN_iN3cub18CUB_300001_SM_100013GridEvenShareIiEENSV_9GridQueueIjEESS_EEEvDpT0_,"aw",@nobits
	.sectionflags	@""
	.align	16
	.zero		1024


//--------------------- .nv.shared._ZN6thrust24THRUST_300001_SM_1000_NS8cuda_cub4core6detail13_kernel_agentINS1_8__reduce11ReduceAgentINS0_12zip_iteratorIN4cuda3std3__45tupleIJNS0_6detail15normal_iteratorINS0_10device_ptrIjEEEENS0_17counting_iteratorIlNS0_11use_defaultESI_SI_EEEEEEEPNSB_IJjlEEESM_iNS1_9__extrema9arg_max_fIjlNSA_4lessIjEEEEEEJSL_SN_iSS_EEEvDpT0_ --------------------------
	.section	.nv.shared._ZN6thrust24THRUST_300001_SM_1000_NS8cuda_cub4core6detail13_kernel_agentINS1_8__reduce11ReduceAgentINS0_12zip_iteratorIN4cuda3std3__45tupleIJNS0_6detail15normal_iteratorINS0_10device_ptrIjEEEENS0_17counting_iteratorIlNS0_11use_defaultESI_SI_EEEEEEEPNSB_IJjlEEESM_iNS1_9__extrema9arg_max_fIjlNSA_4lessIjEEEEEEJSL_SN_iSS_EEEvDpT0_,"aw",@nobits
	.sectionflags	@""
	.align	16
	.zero		1024


//--------------------- .nv.shared._Z6warmupPj    --------------------------
	.section	.nv.shared._Z6warmupPj,"aw",@nobits
	.sectionflags	@""
	.align	16
	.zero		1024


//--------------------- .nv.shared._Z28biggest_number_fewer_threadsPjS_ --------------------------
	.section	.nv.shared._Z28biggest_number_fewer_threadsPjS_,"aw",@nobits
	.sectionflags	@""
	.align	16
	.zero		1024


//--------------------- .nv.shared._Z17biggest_number_SMPjS_ --------------------------
	.section	.nv.shared._Z17biggest_number_SMPjS_,"aw",@nobits
	.sectionflags	@""
	.align	16
.nv.shared._Z17biggest_number_SMPjS_:
	.zero		1040


//--------------------- .nv.shared._Z14biggest_numberPjS_ --------------------------
	.section	.nv.shared._Z14biggest_numberPjS_,"aw",@nobits
	.sectionflags	@""
	.align	16
	.zero		1024


//--------------------- .nv.constant0._ZN3cub18CUB_300001_SM_10006detail11EmptyKernelIvEEvv --------------------------
	.section	.nv.constant0._ZN3cub18CUB_300001_SM_10006detail11EmptyKernelIvEEvv,"a",@progbits
	.sectionflags	@""
	.align	4
.nv.constant0._ZN3cub18CUB_300001_SM_10006detail11EmptyKernelIvEEvv:
	.zero		896


//--------------------- .nv.constant0._ZN6thrust24THRUST_300001_SM_1000_NS8cuda_cub4core6detail13_kernel_agentINS1_8__reduce11ReduceAgentIPN4cuda3std3__45tupleIJjlEEESC_SB_lNS1_9__extrema9arg_max_fIjlNS9_4lessIjEEEEEEJSC_SC_iSH_EEEvDpT0_ --------------------------
	.section	.nv.constant0._ZN6thrust24THRUST_300001_SM_1000_NS8cuda_cub4core6detail13_kernel_agentINS1_8__reduce11ReduceAgentIPN4cuda3std3__45tupleIJjlEEESC_SB_lNS1_9__extrema9arg_max_fIjlNS9_4lessIjEEEEEEJSC_SC_iSH_EEEvDpT0_,"a",@progbits
	.sectionflags	@""
	.align	4
.nv.constant0._ZN6thrust24THRUST_300001_SM_1000_NS8cuda_cub4core6detail13_kernel_agentINS1_8__reduce11ReduceAgentIPN4cuda3std3__45tupleIJjlEEESC_SB_lNS1_9__extrema9arg_max_fIjlNS9_4lessIjEEEEEEJSC_SC_iSH_EEEvDpT0_:
	.zero		917


//--------------------- .nv.constant0._ZN6thrust24THRUST_300001_SM_1000_NS8cuda_cub4core6detail13_kernel_agentINS1_8__reduce10DrainAgentIlEEJN3cub18CUB_300001_SM_10009GridQueueIyEElEEEvDpT0_ --------------------------
	.section	.nv.constant0._ZN6thrust24THRUST_300001_SM_1000_NS8cuda_cub4core6detail13_kernel_agentINS1_8__reduce10DrainAgentIlEEJN3cub18CUB_300001_SM_10009GridQueueIyEElEEEvDpT0_,"a",@progbits
	.sectionflags	@""
	.align	4
.nv.constant0._ZN6thrust24THRUST_300001_SM_1000_NS8cuda_cub4core6detail13_kernel_agentINS1_8__reduce10DrainAgentIlEEJN3cub18CUB_300001_SM_10009GridQueueIyEElEEEvDpT0_:
	.zero		912


//--------------------- .nv.constant0._ZN6thrust24THRUST_300001_SM_1000_NS8cuda_cub4core6detail13_kernel_agentINS1_8__reduce11ReduceAgentINS0_12zip_iteratorIN4cuda3std3__45tupleIJNS0_6detail15normal_iteratorINS0_10device_ptrIjEEEENS0_17counting_iteratorIlNS0_11use_defaultESI_SI_EEEEEEEPNSB_IJjlEEESM_lNS1_9__extrema9arg_max_fIjlNSA_4lessIjEEEEEEJSL_SN_lN3cub18CUB_300001_SM_100013GridEvenShareIlEENSV_9GridQueueIyEESS_EEEvDpT0_ --------------------------
	.section	.nv.constant0._ZN6thrust24THRUST_300001_SM_1000_NS8cuda_cub4core6detail13_kernel_agentINS1_8__reduce11ReduceAgentINS0_12zip_iteratorIN4cuda3std3__45tupleIJNS0_6detail15normal_iteratorINS0_10device_ptrIjEEEENS0_17counting_iteratorIlNS0_11use_defaultESI_SI_EEEEEEEPNSB_IJjlEEESM_lNS1_9__extrema9arg_max_fIjlNSA_4lessIjEEEEEEJSL_SN_lN3cub18CUB_300001_SM_100013GridEvenShareIlEENSV_9GridQueueIyEESS_EEEvDpT0_,"a",@progbits
	.sectionflags	@""
	.align	4
.nv.constant0._ZN6thrust24THRUST_300001_SM_1000_NS8cuda_cub4core6detail13_kernel_agentINS1_8__reduce11ReduceAgentINS0_12zip_iteratorIN4cuda3std3__45tupleIJNS0_6detail15normal_iteratorINS0_10device_ptrIjEEEENS0_17counting_iteratorIlNS0_11use_defaultESI_SI_EEEEEEEPNSB_IJjlEEESM_lNS1_9__extrema9arg_max_fIjlNSA_4lessIjEEEEEEJSL_SN_lN3cub18CUB_300001_SM_100013GridEvenShareIlEENSV_9GridQueueIyEESS_EEEvDpT0_:
	.zero		1009


//--------------------- .nv.constant0._ZN6thrust24THRUST_300001_SM_1000_NS8cuda_cub4core6detail13_kernel_agentINS1_8__reduce11ReduceAgentINS0_12zip_iteratorIN4cuda3std3__45tupleIJNS0_6detail15normal_iteratorINS0_10device_ptrIjEEEENS0_17counting_iteratorIlNS0_11use_defaultESI_SI_EEEEEEEPNSB_IJjlEEESM_lNS1_9__extrema9arg_max_fIjlNSA_4lessIjEEEEEEJSL_SN_lSS_EEEvDpT0_ --------------------------
	.section	.nv.constant0._ZN6thrust24THRUST_300001_SM_1000_NS8cuda_cub4core6detail13_kernel_agentINS1_8__reduce11ReduceAgentINS0_12zip_iteratorIN4cuda3std3__45tupleIJNS0_6detail15normal_iteratorINS0_10device_ptrIjEEEENS0_17counting_iteratorIlNS0_11use_defaultESI_SI_EEEEEEEPNSB_IJjlEEESM_lNS1_9__extrema9arg_max_fIjlNSA_4lessIjEEEEEEJSL_SN_lSS_EEEvDpT0_,"a",@progbits
	.sectionflags	@""
	.align	4
.nv.constant0._ZN6thrust24THRUST_300001_SM_1000_NS8cuda_cub4core6detail13_kernel_agentINS1_8__reduce11ReduceAgentINS0_12zip_iteratorIN4cuda3std3__45tupleIJNS0_6detail15normal_iteratorINS0_10device_ptrIjEEEENS0_17counting_iteratorIlNS0_11use_defaultESI_SI_EEEEEEEPNSB_IJjlEEESM_lNS1_9__extrema9arg_max_fIjlNSA_4lessIjEEEEEEJSL_SN_lSS_EEEvDpT0_:
	.zero		929


//--------------------- .nv.constant0._ZN6thrust24THRUST_300001_SM_1000_NS8cuda_cub4core6detail13_kernel_agentINS1_8__reduce11ReduceAgentIPN4cuda3std3__45tupleIJjlEEESC_SB_iNS1_9__extrema9arg_max_fIjlNS9_4lessIjEEEEEEJSC_SC_iSH_EEEvDpT0_ --------------------------
	.section	.nv.constant0._ZN6thrust24THRUST_300001_SM_1000_NS8cuda_cub4core6detail13_kernel_agentINS1_8__reduce11ReduceAgentIPN4cuda3std3__45tupleIJjlEEESC_SB_iNS1_9__extrema9arg_max_fIjlNS9_4lessIjEEEEEEJSC_SC_iSH_EEEvDpT0_,"a",@progbits
	.sectionflags	@""
	.align	4
.nv.constant0._ZN6thrust24THRUST_300001_SM_1000_NS8cuda_cub4core6detail13_kernel_agentINS1_8__reduce11ReduceAgentIPN4cuda3std3__45tupleIJjlEEESC_SB_iNS1_9__extrema9arg_max_fIjlNS9_4lessIjEEEEEEJSC_SC_iSH_EEEvDpT0_:
	.zero		917


//--------------------- .nv.constant0._ZN6thrust24THRUST_300001_SM_1000_NS8cuda_cub4core6detail13_kernel_agentINS1_8__reduce10DrainAgentIiEEJN3cub18CUB_300001_SM_10009GridQueueIjEEiEEEvDpT0_ --------------------------
	.section	.nv.constant0._ZN6thrust24THRUST_300001_SM_1000_NS8cuda_cub4core6detail13_kernel_agentINS1_8__reduce10DrainAgentIiEEJN3cub18CUB_300001_SM_10009GridQueueIjEEiEEEvDpT0_,"a",@progbits
	.sectionflags	@""
	.align	4
.nv.constant0._ZN6thrust24THRUST_300001_SM_1000_NS8cuda_cub4core6detail13_kernel_agentINS1_8__reduce10DrainAgentIiEEJN3cub18CUB_300001_SM_10009GridQueueIjEEiEEEvDpT0_:
	.zero		908


//--------------------- .nv.constant0._ZN6thrust24THRUST_300001_SM_1000_NS8cuda_cub4core6detail13_kernel_agentINS1_8__reduce11ReduceAgentINS0_12zip_iteratorIN4cuda3std3__45tupleIJNS0_6detail15normal_iteratorINS0_10device_ptrIjEEEENS0_17counting_iteratorIlNS0_11use_defaultESI_SI_EEEEEEEPNSB_IJjlEEESM_iNS1_9__extrema9arg_max_fIjlNSA_4lessIjEEEEEEJSL_SN_iN3cub18CUB_300001_SM_100013GridEvenShareIiEENSV_9GridQueueIjEESS_EEEvDpT0_ --------------------------
	.section	.nv.constant0._ZN6thrust24THRUST_300001_SM_1000_NS8cuda_cub4core6detail13_kernel_agentINS1_8__reduce11ReduceAgentINS0_12zip_iteratorIN4cuda3std3__45tupleIJNS0_6detail15normal_iteratorINS0_10device_ptrIjEEEENS0_17counting_iteratorIlNS0_11use_defaultESI_SI_EEEEEEEPNSB_IJjlEEESM_iNS1_9__extrema9arg_max_fIjlNSA_4lessIjEEEEEEJSL_SN_iN3cub18CUB_300001_SM_100013GridEvenShareIiEENSV_9GridQueueIjEESS_EEEvDpT0_,"a",@progbits
	.sectionflags	@""
	.align	4
.nv.constant0._ZN6thrust24THRUST_300001_SM_1000_NS8cuda_cub4core6detail13_kernel_agentINS1_8__reduce11ReduceAgentINS0_12zip_iteratorIN4cuda3std3__45tupleIJNS0_6detail15normal_iteratorINS0_10device_ptrIjEEEENS0_17counting_iteratorIlNS0_11use_defaultESI_SI_EEEEEEEPNSB_IJjlEEESM_iNS1_9__extrema9arg_max_fIjlNSA_4lessIjEEEEEEJSL_SN_iN3cub18CUB_300001_SM_100013GridEvenShareIiEENSV_9GridQueueIjEESS_EEEvDpT0_:
	.zero		977


//--------------------- .nv.constant0._ZN6thrust24THRUST_300001_SM_1000_NS8cuda_cub4core6detail13_kernel_agentINS1_8__reduce11ReduceAgentINS0_12zip_iteratorIN4cuda3std3__45tupleIJNS0_6detail15normal_iteratorINS0_10device_ptrIjEEEENS0_17counting_iteratorIlNS0_11use_defaultESI_SI_EEEEEEEPNSB_IJjlEEESM_iNS1_9__extrema9arg_max_fIjlNSA_4lessIjEEEEEEJSL_SN_iSS_EEEvDpT0_ --------------------------
	.section	.nv.constant0._ZN6thrust24THRUST_300001_SM_1000_NS8cuda_cub4core6detail13_kernel_agentINS1_8__reduce11ReduceAgentINS0_12zip_iteratorIN4cuda3std3__45tupleIJNS0_6detail15normal_iteratorINS0_10device_ptrIjEEEENS0_17counting_iteratorIlNS0_11use_defaultESI_SI_EEEEEEEPNSB_IJjlEEESM_iNS1_9__extrema9arg_max_fIjlNSA_4lessIjEEEEEEJSL_SN_iSS_EEEvDpT0_,"a",@progbits
	.sectionflags	@""
	.align	4
.nv.constant0._ZN6thrust24THRUST_300001_SM_1000_NS8cuda_cub4core6detail13_kernel_agentINS1_8__reduce11ReduceAgentINS0_12zip_iteratorIN4cuda3std3__45tupleIJNS0_6detail15normal_iteratorINS0_10device_ptrIjEEEENS0_17counting_iteratorIlNS0_11use_defaultESI_SI_EEEEEEEPNSB_IJjlEEESM_iNS1_9__extrema9arg_max_fIjlNSA_4lessIjEEEEEEJSL_SN_iSS_EEEvDpT0_:
	.zero		925


//--------------------- .nv.constant0._Z6warmupPj --------------------------
	.section	.nv.constant0._Z6warmupPj,"a",@progbits
	.sectionflags	@""
	.align	4
.nv.constant0._Z6warmupPj:
	.zero		904


//--------------------- .nv.constant0._Z28biggest_number_fewer_threadsPjS_ --------------------------
	.section	.nv.constant0._Z28biggest_number_fewer_threadsPjS_,"a",@progbits
	.sectionflags	@""
	.align	4
.nv.constant0._Z28biggest_number_fewer_threadsPjS_:
	.zero		912


//--------------------- .nv.constant0._Z17biggest_number_SMPjS_ --------------------------
	.section	.nv.constant0._Z17biggest_number_SMPjS_,"a",@progbits
	.sectionflags	@""
	.align	4
.nv.constant0._Z17biggest_number_SMPjS_:
	.zero		912


//--------------------- .nv.constant0._Z14biggest_numberPjS_ --------------------------
	.section	.nv.constant0._Z14biggest_numberPjS_,"a",@progbits
	.sectionflags	@""
	.align	4
.nv.constant0._Z14biggest_numberPjS_:
	.zero		912


//--------------------- SYMBOLS --------------------------

	.type		.nv.reservedSmem.offset0,@object
	.size		.nv.reservedSmem.offset0,0x4
	.type		.nv.reservedSmem.cap,@object
	.size		.nv.reservedSmem.cap,0x4
